// auto-generated by cutlass_sweep.gemm — config: {"arch": "sm_90", "cluster_m": 1, "cluster_n": 1, "dtype": "fp32", "dtype_b": "fp32", "layout": "tn", "stages": 0, "tile_k": 32, "tile_m": 256, "tile_n": 256}
#include "cutlass/cutlass.h"
#include "cutlass/gemm/collective/collective_builder.hpp"
#include "cutlass/gemm/device/gemm_universal_adapter.h"
#include "cutlass/gemm/kernel/gemm_universal.hpp"
#include "cutlass/epilogue/collective/collective_builder.hpp"

using ElemA = float;
using ElemB = float;
using ElemCD = float;
using Acc  = float;
using TileShape    = cute::Shape<cute::_256, cute::_256, cute::_32>;
using ClusterShape = cute::Shape<cute::_1, cute::_1, cute::_1>;

using CollectiveEpilogue = typename cutlass::epilogue::collective::CollectiveBuilder<
    cutlass::arch::Sm90, cutlass::arch::OpClassTensorOp,
    TileShape, ClusterShape,
    cutlass::epilogue::collective::EpilogueTileAuto,
    Acc, Acc,
    ElemCD, cutlass::layout::RowMajor, 128 / cutlass::sizeof_bits<ElemCD>::value,
    ElemCD, cutlass::layout::RowMajor, 128 / cutlass::sizeof_bits<ElemCD>::value,
    cutlass::epilogue::collective::EpilogueScheduleAuto
  >::CollectiveOp;

using CollectiveMainloop = typename cutlass::gemm::collective::CollectiveBuilder<
    cutlass::arch::Sm90, cutlass::arch::OpClassTensorOp,
    ElemA, cutlass::layout::ColumnMajor, 128 / cutlass::sizeof_bits<ElemA>::value,
    ElemB, cutlass::layout::RowMajor, 128 / cutlass::sizeof_bits<ElemB>::value,
    Acc,
    TileShape, ClusterShape,
    cutlass::gemm::collective::StageCountAutoCarveout<static_cast<int>(sizeof(typename CollectiveEpilogue::SharedStorage))>,
    cutlass::gemm::collective::KernelScheduleAuto
  >::CollectiveOp;

using GemmKernel = cutlass::gemm::kernel::GemmUniversal<
    cute::Shape<int,int,int,int>,
    CollectiveMainloop,
    CollectiveEpilogue
>;
using Gemm = cutlass::gemm::device::GemmUniversalAdapter<GemmKernel>;

// Force the device kernel symbol into the cubin without needing a host main.
auto* _anchor = &cutlass::device_kernel<GemmKernel>;


// ===== COMPILED SASS (sm_90a) =====

	.target	sm_90a

	.elftype	@"ET_EXEC"


//--------------------- .note.nv.tkinfo           --------------------------
	.section	.note.nv.tkinfo,"",@"SHT_NOTE"
	.sectionflags	@"SHF_NOTE_NV_TKINFO"
	.tkinfo
        /*0018*/ 	.word	0x00000002
        /*0030*/ 	.string	""
        /*0030*/ 	.string	"ptxas"
        /*0030*/ 	.string	"Cuda compilation tools, release 13.0, V13.0.88"
        /*0030*/ 	.string	"Build cuda_13.0.r13.0/compiler.36424714_0"
        /*0030*/ 	.string	"-arch sm_90a -m 64 "



//--------------------- .note.nv.cuinfo           --------------------------
	.section	.note.nv.cuinfo,"",@"SHT_NOTE"
	.sectionflags	@"SHF_NOTE_NV_CUINFO"
        /*0018*/ 	.short	0x0002
        /*001a*/ 	.short	0x005a
        /*001c*/ 	.short	0x0082
	.zero		2


//--------------------- .nv.info                  --------------------------
	.section	.nv.info,"",@"SHT_CUDA_INFO"
	.align	4


	//----- nvinfo : EIATTR_REGCOUNT
	.align		4
        /*0000*/ 	.byte	0x04, 0x2f
        /*0002*/ 	.short	(.L_16 - .L_15)
	.align		4
.L_15:
        /*0004*/ 	.word	index@(_ZN7cutlass13device_kernelINS_4gemm6kernel13GemmUniversalIN4cute5tupleIJiiiiEEENS1_10collective13CollectiveMmaINS1_39MainloopSm90TmaGmmaRmemAWarpSpecializedILi3ENS5_IJNS4_1CILi1EEESB_SB_EEENS1_35KernelTmaWarpSpecializedCooperativeEEENS5_IJNSA_ILi256EEESF_NSA_ILi32EEEEEEfNS5_IJSB_llEEEfSI_NS4_8TiledMMAINS4_8MMA_AtomIJNS4_4SM904GMMA30MMA_64x256x8_F32TF32TF32_RS_TNILNSM_7ScaleInE1ELSO_1EEEEEENS4_6LayoutINS5_IJNSA_ILi2EEESB_SB_EEENS5_IJSB_NSA_ILi0EEESU_EEEEENS5_IJNS4_10UnderscoreESX_SX_EEEEENS4_13SM90_TMA_LOADENS4_14ComposedLayoutINS4_7SwizzleILi1ELi4ELi3EEENS4_18smem_ptr_flag_bitsILi32EEENSR_INS5_IJNSA_ILi8EEES16_EEENS5_IJSB_S16_EEEEEEENS4_9Copy_AtomIJNS4_39AutoVectorizingCopyWithAssumedAlignmentILi128EEEfEEENS4_8identityES10_S1A_vS1F_EENS_8epilogue10collective6detail29Sm90TmaWarpSpecializedAdapterINS1I_15DefaultEpilogueIfNS5_IJlSB_lEEES1M_NS1H_6thread17LinearCombinationIfLi1EffLNS1N_9ScaleType4KindE0ELNS_15FloatRoundStyleE2EfEENS1_15EpilogueDefaultEEEEEvvEEEEvNT_6ParamsE)
        /*0008*/ 	.word	0x000000a8


	//----- nvinfo : EIATTR_FRAME_SIZE
	.align		4
.L_16:
        /*000c*/ 	.byte	0x04, 0x11
        /*000e*/ 	.short	(.L_18 - .L_17)
	.align		4
.L_17:
        /*0010*/ 	.word	index@(_ZN7cutlass13device_kernelINS_4gemm6kernel13GemmUniversalIN4cute5tupleIJiiiiEEENS1_10collective13CollectiveMmaINS1_39MainloopSm90TmaGmmaRmemAWarpSpecializedILi3ENS5_IJNS4_1CILi1EEESB_SB_EEENS1_35KernelTmaWarpSpecializedCooperativeEEENS5_IJNSA_ILi256EEESF_NSA_ILi32EEEEEEfNS5_IJSB_llEEEfSI_NS4_8TiledMMAINS4_8MMA_AtomIJNS4_4SM904GMMA30MMA_64x256x8_F32TF32TF32_RS_TNILNSM_7ScaleInE1ELSO_1EEEEEENS4_6LayoutINS5_IJNSA_ILi2EEESB_SB_EEENS5_IJSB_NSA_ILi0EEESU_EEEEENS5_IJNS4_10UnderscoreESX_SX_EEEEENS4_13SM90_TMA_LOADENS4_14ComposedLayoutINS4_7SwizzleILi1ELi4ELi3EEENS4_18smem_ptr_flag_bitsILi32EEENSR_INS5_IJNSA_ILi8EEES16_EEENS5_IJSB_S16_EEEEEEENS4_9Copy_AtomIJNS4_39AutoVectorizingCopyWithAssumedAlignmentILi128EEEfEEENS4_8identityES10_S1A_vS1F_EENS_8epilogue10collective6detail29Sm90TmaWarpSpecializedAdapterINS1I_15DefaultEpilogueIfNS5_IJlSB_lEEES1M_NS1H_6thread17LinearCombinationIfLi1EffLNS1N_9ScaleType4KindE0ELNS_15FloatRoundStyleE2EfEENS1_15EpilogueDefaultEEEEEvvEEEEvNT_6ParamsE)
        /*0014*/ 	.word	0x00000830


	//----- nvinfo : EIATTR_MIN_STACK_SIZE
	.align		4
.L_18:
        /*0018*/ 	.byte	0x04, 0x12
        /*001a*/ 	.short	(.L_20 - .L_19)
	.align		4
.L_19:
        /*001c*/ 	.word	index@(_ZN7cutlass13device_kernelINS_4gemm6kernel13GemmUniversalIN4cute5tupleIJiiiiEEENS1_10collective13CollectiveMmaINS1_39MainloopSm90TmaGmmaRmemAWarpSpecializedILi3ENS5_IJNS4_1CILi1EEESB_SB_EEENS1_35KernelTmaWarpSpecializedCooperativeEEENS5_IJNSA_ILi256EEESF_NSA_ILi32EEEEEEfNS5_IJSB_llEEEfSI_NS4_8TiledMMAINS4_8MMA_AtomIJNS4_4SM904GMMA30MMA_64x256x8_F32TF32TF32_RS_TNILNSM_7ScaleInE1ELSO_1EEEEEENS4_6LayoutINS5_IJNSA_ILi2EEESB_SB_EEENS5_IJSB_NSA_ILi0EEESU_EEEEENS5_IJNS4_10UnderscoreESX_SX_EEEEENS4_13SM90_TMA_LOADENS4_14ComposedLayoutINS4_7SwizzleILi1ELi4ELi3EEENS4_18smem_ptr_flag_bitsILi32EEENSR_INS5_IJNSA_ILi8EEES16_EEENS5_IJSB_S16_EEEEEEENS4_9Copy_AtomIJNS4_39AutoVectorizingCopyWithAssumedAlignmentILi128EEEfEEENS4_8identityES10_S1A_vS1F_EENS_8epilogue10collective6detail29Sm90TmaWarpSpecializedAdapterINS1I_15DefaultEpilogueIfNS5_IJlSB_lEEES1M_NS1H_6thread17LinearCombinationIfLi1EffLNS1N_9ScaleType4KindE0ELNS_15FloatRoundStyleE2EfEENS1_15EpilogueDefaultEEEEEvvEEEEvNT_6ParamsE)
        /*0020*/ 	.word	0x00000830
.L_20:


//--------------------- .nv.compat                --------------------------
	.section	.nv.compat,"",@"SHT_CUDA_COMPAT_INFO"
	.align	4
        /*0000*/ 	.byte	0x02, 0x09, 0x01, 0x00, 0x02, 0x02, 0x04, 0x00, 0x02, 0x05, 0x05, 0x00, 0x03, 0x07, 0x01, 0x01
        /*0010*/ 	.byte	0x02, 0x03, 0x01, 0x00, 0x02, 0x06, 0x01, 0x00, 0x04, 0x0b, 0x08, 0x00, 0x00, 0x00, 0x00, 0x00
        /*0020*/ 	.byte	0x00, 0x00, 0x00, 0x00


//--------------------- .nv.info._ZN7cutlass13device_kernelINS_4gemm6kernel13GemmUniversalIN4cute5tupleIJiiiiEEENS1_10collective13CollectiveMmaINS1_39MainloopSm90TmaGmmaRmemAWarpSpecializedILi3ENS5_IJNS4_1CILi1EEESB_SB_EEENS1_35KernelTmaWarpSpecializedCooperativeEEENS5_IJNSA_ILi256EEESF_NSA_ILi32EEEEEEfNS5_IJSB_llEEEfSI_NS4_8TiledMMAINS4_8MMA_AtomIJNS4_4SM904GMMA30MMA_64x256x8_F32TF32TF32_RS_TNILNSM_7ScaleInE1ELSO_1EEEEEENS4_6LayoutINS5_IJNSA_ILi2EEESB_SB_EEENS5_IJSB_NSA_ILi0EEESU_EEEEENS5_IJNS4_10UnderscoreESX_SX_EEEEENS4_13SM90_TMA_LOADENS4_14ComposedLayoutINS4_7SwizzleILi1ELi4ELi3EEENS4_18smem_ptr_flag_bitsILi32EEENSR_INS5_IJNSA_ILi8EEES16_EEENS5_IJSB_S16_EEEEEEENS4_9Copy_AtomIJNS4_39AutoVectorizingCopyWithAssumedAlignmentILi128EEEfEEENS4_8identityES10_S1A_vS1F_EENS_8epilogue10collective6detail29Sm90TmaWarpSpecializedAdapterINS1I_15DefaultEpilogueIfNS5_IJlSB_lEEES1M_NS1H_6thread17LinearCombinationIfLi1EffLNS1N_9ScaleType4KindE0ELNS_15FloatRoundStyleE2EfEENS1_15EpilogueDefaultEEEEEvvEEEEvNT_6ParamsE --------------------------
	.section	.nv.info._ZN7cutlass13device_kernelINS_4gemm6kernel13GemmUniversalIN4cute5tupleIJiiiiEEENS1_10collective13CollectiveMmaINS1_39MainloopSm90TmaGmmaRmemAWarpSpecializedILi3ENS5_IJNS4_1CILi1EEESB_SB_EEENS1_35KernelTmaWarpSpecializedCooperativeEEENS5_IJNSA_ILi256EEESF_NSA_ILi32EEEEEEfNS5_IJSB_llEEEfSI_NS4_8TiledMMAINS4_8MMA_AtomIJNS4_4SM904GMMA30MMA_64x256x8_F32TF32TF32_RS_TNILNSM_7ScaleInE1ELSO_1EEEEEENS4_6LayoutINS5_IJNSA_ILi2EEESB_SB_EEENS5_IJSB_NSA_ILi0EEESU_EEEEENS5_IJNS4_10UnderscoreESX_SX_EEEEENS4_13SM90_TMA_LOADENS4_14ComposedLayoutINS4_7SwizzleILi1ELi4ELi3EEENS4_18smem_ptr_flag_bitsILi32EEENSR_INS5_IJNSA_ILi8EEES16_EEENS5_IJSB_S16_EEEEEEENS4_9Copy_AtomIJNS4_39AutoVectorizingCopyWithAssumedAlignmentILi128EEEfEEENS4_8identityES10_S1A_vS1F_EENS_8epilogue10collective6detail29Sm90TmaWarpSpecializedAdapterINS1I_15DefaultEpilogueIfNS5_IJlSB_lEEES1M_NS1H_6thread17LinearCombinationIfLi1EffLNS1N_9ScaleType4KindE0ELNS_15FloatRoundStyleE2EfEENS1_15EpilogueDefaultEEEEEvvEEEEvNT_6ParamsE,"",@"SHT_CUDA_INFO"
	.sectionflags	@""
	.align	4


	//----- nvinfo : EIATTR_CUDA_API_VERSION
	.align		4
        /*0000*/ 	.byte	0x04, 0x37
        /*0002*/ 	.short	(.L_22 - .L_21)
.L_21:
        /*0004*/ 	.word	0x00000082


	//----- nvinfo : EIATTR_KPARAM_INFO
	.align		4
.L_22:
        /*0008*/ 	.byte	0x04, 0x17
        /*000a*/ 	.short	(.L_24 - .L_23)
.L_23:
        /*000c*/ 	.word	0x00000000
        /*0010*/ 	.short	0x0000
        /*0012*/ 	.short	0x0070
        /*0014*/ 	.byte	0x00, 0xf0, 0x01, 0x10


	//----- nvinfo : EIATTR_SPARSE_MMA_MASK
	.align		4
.L_24:
        /*0018*/ 	.byte	0x03, 0x50
        /*001a*/ 	.short	0x0000


	//----- nvinfo : EIATTR_MAXREG_COUNT
	.align		4
        /*001c*/ 	.byte	0x03, 0x1b
        /*001e*/ 	.short	0x00a8


	//----- nvinfo : EIATTR_NUM_BARRIERS
	.align		4
        /*0020*/ 	.byte	0x02, 0x4c
        /*0022*/ 	.byte	0x03
	.zero		1


	//----- nvinfo : EIATTR_EXTERNS
	.align		4
        /*0024*/ 	.byte	0x04, 0x0f
        /*0026*/ 	.short	(.L_26 - .L_25)


	//   ....[0]....
	.align		4
.L_25:
        /*0028*/ 	.word	index@(__assertfail)


	//----- nvinfo : EIATTR_ANNOTATIONS
	.align		4
.L_26:
        /*002c*/ 	.byte	0x04, 0x55
        /*002e*/ 	.short	(.L_28 - .L_27)


	//   ....[0]....
.L_27:
        /*0030*/ 	.word	0x00000001
        /*0034*/ 	.byte	0x70, 0x06, 0x00, 0x00, 0x01, 0x00, 0x00, 0x00, 0x90, 0x06, 0x00, 0x00, 0x01, 0x00, 0x00, 0x00
        /* <DEDUP_REMOVED lines=1516> */
        /*5f04*/ 	.byte	0x00, 0x39, 0x02, 0x00


	//----- nvinfo : EIATTR_MERCURY_ISA_VERSION
	.align		4
.L_28:
        /*5f08*/ 	.byte	0x03, 0x5f
        /*5f0a*/ 	.short	0x0101


	//----- nvinfo : EIATTR_INT_WARP_WIDE_INSTR_OFFSETS
	.align		4
        /*5f0c*/ 	.byte	0x04, 0x31
        /*5f0e*/ 	.short	(.L_30 - .L_29)


	//   ....[0]....
.L_29:
        /*5f10*/ 	.word	0x000004e0


	//   ....[1]....
        /*5f14*/ 	.word	0x000004f0


	//   ....[2]....
        /*5f18*/ 	.word	0x00000580


	//----- nvinfo : EIATTR_COOP_GROUP_MASK_REGIDS
	.align		4
.L_30:
        /*5f1c*/ 	.byte	0x04, 0x29
        /*5f1e*/ 	.short	(.L_32 - .L_31)


	//   ....[0]....
.L_31:
        /*5f20*/ 	.word	0xffffffff


	//   ....[1]....
        /*5f24*/ 	.word	0xffffffff


	//   ....[2]....
        /*5f28*/ 	.word	0xffffffff


	//   ....[3]....
        /*5f2c*/ 	.word	0xffffffff


	//   ....[4]....
        /*5f30*/ 	.word	0xffffffff


	//   ....[5]....
        /*5f34*/ 	.word	0xffffffff


	//   ....[6]....
        /*5f38*/ 	.word	0xffffffff


	//   ....[7]....
        /*5f3c*/ 	.word	0xffffffff


	//   ....[8]....
        /*5f40*/ 	.word	0xffffffff


	//   ....[9]....
        /*5f44*/ 	.word	0xffffffff


	//   ....[10]....
        /*5f48*/ 	.word	0xffffffff


	//   ....[11]....
        /*5f4c*/ 	.word	0xffffffff


	//   ....[12]....
        /*5f50*/ 	.word	0xffffffff


	//   ....[13]....
        /*5f54*/ 	.word	0xffffffff


	//   ....[14]....
        /*5f58*/ 	.word	0xffffffff


	//   ....[15]....
        /*5f5c*/ 	.word	0xffffffff


	//   ....[16]....
        /*5f60*/ 	.word	0xffffffff


	//   ....[17]....
        /*5f64*/ 	.word	0xffffffff


	//   ....[18]....
        /*5f68*/ 	.word	0xffffffff


	//   ....[19]....
        /*5f6c*/ 	.word	0xffffffff


	//   ....[20]....
        /*5f70*/ 	.word	0xffffffff


	//   ....[21]....
        /*5f74*/ 	.word	0xffffffff


	//   ....[22]....
        /*5f78*/ 	.word	0xffffffff


	//   ....[23]....
        /*5f7c*/ 	.word	0xffffffff


	//   ....[24]....
        /*5f80*/ 	.word	0xffffffff


	//   ....[25]....
        /*5f84*/ 	.word	0xffffffff


	//   ....[26]....
        /*5f88*/ 	.word	0xffffffff


	//   ....[27]....
        /*5f8c*/ 	.word	0xffffffff


	//   ....[28]....
        /*5f90*/ 	.word	0xffffffff


	//   ....[29]....
        /*5f94*/ 	.word	0x0500000f


	//   ....[30]....
        /*5f98*/ 	.word	0x0500000f


	//   ....[31]....
        /*5f9c*/ 	.word	0x0500000f


	//   ....[32]....
        /*5fa0*/ 	.word	0x0500000f


	//   ....[33]....
        /*5fa4*/ 	.word	0x0500000f


	//   ....[34]....
        /*5fa8*/ 	.word	0x0500000f


	//   ....[35]....
        /*5fac*/ 	.word	0x0500000f


	//   ....[36]....
        /*5fb0*/ 	.word	0x0500000f


	//   ....[37]....
        /*5fb4*/ 	.word	0x0500000f


	//   ....[38]....
        /*5fb8*/ 	.word	0x0500000f


	//   ....[39]....
        /*5fbc*/ 	.word	0x0500000f


	//   ....[40]....
        /*5fc0*/ 	.word	0x0500000f


	//   ....[41]....
        /*5fc4*/ 	.word	0x0500000f


	//   ....[42]....
        /*5fc8*/ 	.word	0x0500000f


	//   ....[43]....
        /*5fcc*/ 	.word	0x0500000f


	//   ....[44]....
        /*5fd0*/ 	.word	0x0500000f


	//   ....[45]....
        /*5fd4*/ 	.word	0x0500000f


	//----- nvinfo : EIATTR_COOP_GROUP_INSTR_OFFSETS
	.align		4
.L_32:
        /*5fd8*/ 	.byte	0x04, 0x28
        /*5fda*/ 	.short	(.L_34 - .L_33)


	//   ....[0]....
.L_33:
        /*5fdc*/ 	.word	0x00000070


	//   ....[1]....
        /*5fe0*/ 	.word	0x00000080


	//   ....[2]....
        /*5fe4*/ 	.word	0x000001a0


	//   ....[3]....
        /*5fe8*/ 	.word	0x00000390


	//   ....[4]....
        /*5fec*/ 	.word	0x00001160


	//   ....[5]....
        /*5ff0*/ 	.word	0x00001bf0


	//   ....[6]....
        /*5ff4*/ 	.word	0x00001d00


	//   ....[7]....
        /*5ff8*/ 	.word	0x00001d90


	//   ....[8]....
        /*5ffc*/ 	.word	0x00001e20


	//   ....[9]....
        /*6000*/ 	.word	0x00001eb0


	//   ....[10]....
        /*6004*/ 	.word	0x00001f40


	//   ....[11]....
        /*6008*/ 	.word	0x00001fd0


	//   ....[12]....
        /*600c*/ 	.word	0x00002060


	//   ....[13]....
        /*6010*/ 	.word	0x00006c00


	//   ....[14]....
        /*6014*/ 	.word	0x00006c90


	//   ....[15]....
        /*6018*/ 	.word	0x00006d20


	//   ....[16]....
        /*601c*/ 	.word	0x00006db0


	//   ....[17]....
        /*6020*/ 	.word	0x00006e40


	//   ....[18]....
        /*6024*/ 	.word	0x00006ed0


	//   ....[19]....
        /*6028*/ 	.word	0x00006f60


	//   ....[20]....
        /*602c*/ 	.word	0x00007000


	//   ....[21]....
        /*6030*/ 	.word	0x0000b4e0


	//   ....[22]....
        /*6034*/ 	.word	0x0000b5f0


	//   ....[23]....
        /*6038*/ 	.word	0x0000b680


	//   ....[24]....
        /*603c*/ 	.word	0x0000b710


	//   ....[25]....
        /*6040*/ 	.word	0x0000b7a0


	//   ....[26]....
        /*6044*/ 	.word	0x0000b830


	//   ....[27]....
        /*6048*/ 	.word	0x0000b8c0


	//   ....[28]....
        /*604c*/ 	.word	0x0000b950


	//   ....[29]....
        /*6050*/ 	.word	0x00023ab0


	//   ....[30]....
        /*6054*/ 	.word	0x00023bf0


	//   ....[31]....
        /*6058*/ 	.word	0x00023cc0


	//   ....[32]....
        /*605c*/ 	.word	0x00023d70


	//   ....[33]....
        /*6060*/ 	.word	0x00023e20


	//   ....[34]....
        /*6064*/ 	.word	0x00023ed0


	//   ....[35]....
        /*6068*/ 	.word	0x00023f80


	//   ....[36]....
        /*606c*/ 	.word	0x00024030


	//   ....[37]....
        /*6070*/ 	.word	0x000240e0


	//   ....[38]....
        /*6074*/ 	.word	0x00024220


	//   ....[39]....
        /*6078*/ 	.word	0x00024340


	//   ....[40]....
        /*607c*/ 	.word	0x000243f0


	//   ....[41]....
        /*6080*/ 	.word	0x000244a0


	//   ....[42]....
        /*6084*/ 	.word	0x00024550


	//   ....[43]....
        /*6088*/ 	.word	0x00024600


	//   ....[44]....
        /*608c*/ 	.word	0x000246b0


	//   ....[45]....
        /*6090*/ 	.word	0x00024760


	//----- nvinfo : EIATTR_REG_RECONFIG
	.align		4
.L_34:
        /*6094*/ 	.byte	0x01, 0x54
	.zero		2


	//----- nvinfo : EIATTR_SYSCALL_OFFSETS
	.align		4
        /*6098*/ 	.byte	0x04, 0x46
        /*609a*/ 	.short	(.L_36 - .L_35)


	//   ....[0]....
.L_35:
        /*609c*/ 	.word	0x00001270


	//   ....[1]....
        /*60a0*/ 	.word	0x000013a0


	//   ....[2]....
        /*60a4*/ 	.word	0x00001490


	//   ....[3]....
        /*60a8*/ 	.word	0x00020bf0


	//   ....[4]....
        /*60ac*/ 	.word	0x00020d20


	//----- nvinfo : EIATTR_MBARRIER_INSTR_OFFSETS
	.align		4
.L_36:
        /*60b0*/ 	.byte	0x04, 0x39
        /*60b2*/ 	.short	(.L_38 - .L_37)


	//   ....[0]....
.L_37:
        /*60b4*/ 	.word	0x00000320
        /*60b8*/ 	.word	0x000000ff
        /*60bc*/ 	.word	0x00000000
        /*60c0*/ 	.short	0x0100
        /*60c2*/ 	.byte	0x08
	.zero		1


	//   ....[1]....
        /*60c4*/ 	.word	0x00000330
        /*60c8*/ 	.word	0x000000ff
        /*60cc*/ 	.word	0x00000018
        /*60d0*/ 	.short	0x0100
        /*60d2*/ 	.byte	0x08
	.zero		1


	//   ....[2]....
        /*60d4*/ 	.word	0x00000340
        /*60d8*/ 	.word	0x000000ff
        /*60dc*/ 	.word	0x00000008
        /*60e0*/ 	.short	0x0100
        /*60e2*/ 	.byte	0x08
	.zero		1


	//   ....[3]....
        /*60e4*/ 	.word	0x00000350
        /*60e8*/ 	.word	0x000000ff
        /*60ec*/ 	.word	0x00000020
        /*60f0*/ 	.short	0x0100
        /*60f2*/ 	.byte	0x08
	.zero		1


	//   ....[4]....
        /*60f4*/ 	.word	0x00000360
        /*60f8*/ 	.word	0x000000ff
        /*60fc*/ 	.word	0x00000010
        /*6100*/ 	.short	0x0100
        /*6102*/ 	.byte	0x08
	.zero		1


	//   ....[5]....
        /*6104*/ 	.word	0x00000370
        /*6108*/ 	.word	0x000000ff
        /*610c*/ 	.word	0x00000028
        /*6110*/ 	.short	0x0100
        /*6112*/ 	.byte	0x08
	.zero		1


	//   ....[6]....
        /*6114*/ 	.word	0x00000600
        /*6118*/ 	.word	0x000000ff
        /*611c*/ 	.word	0x00000040
        /*6120*/ 	.short	0x0100
        /*6122*/ 	.byte	0x10
	.zero		1


	//   ....[7]....
        /*6124*/ 	.word	0x000006a0
        /*6128*/ 	.word	0x000000ff
        /*612c*/ 	.word	0x00000048
        /*6130*/ 	.short	0x0100
        /*6132*/ 	.byte	0x10
	.zero		1


	//   ....[8]....
        /*6134*/ 	.word	0x00001570
        /*6138*/ 	.word	0x00000003
        /*613c*/ 	.word	0x00000000
        /*6140*/ 	.short	0x010a
        /*6142*/ 	.byte	0x3f
	.zero		1


	//   ....[9]....
        /*6144*/ 	.word	0x000015b0
        /*6148*/ 	.word	0x00000003
        /*614c*/ 	.word	0x00000000
        /*6150*/ 	.short	0x010a
        /*6152*/ 	.byte	0x3f
	.zero		1


	//   ....[10]....
        /*6154*/ 	.word	0x00001ae0
        /*6158*/ 	.word	0x00000006
        /*615c*/ 	.word	0x00000000
        /*6160*/ 	.short	0x010a
        /*6162*/ 	.byte	0x3f
	.zero		1


	//   ....[11]....
        /*6164*/ 	.word	0x00006970
        /*6168*/ 	.word	0x00000000
        /*616c*/ 	.word	0x00000000
        /*6170*/ 	.short	0x010a
        /*6172*/ 	.byte	0x3f
	.zero		1


	//   ....[12]....
        /*6174*/ 	.word	0x00007a10
        /*6178*/ 	.word	0x00000005
        /*617c*/ 	.word	0x00000000
        /*6180*/ 	.short	0x010a
        /*6182*/ 	.byte	0x3f
	.zero		1


	//   ....[13]....
        /*6184*/ 	.word	0x00009d10
        /*6188*/ 	.word	0x000000ff
        /*618c*/ 	.word	0x00000000
        /*6190*/ 	.short	0x0101
        /*6192*/ 	.byte	0x07
	.zero		1


	//   ....[14]....
        /*6194*/ 	.word	0x0000b2c0
        /*6198*/ 	.word	0x00000005
        /*619c*/ 	.word	0x00000000
        /*61a0*/ 	.short	0x010a
        /*61a2*/ 	.byte	0x3f
	.zero		1


	//   ....[15]....
        /*61a4*/ 	.word	0x0000f5c0
        /*61a8*/ 	.word	0x000000ff
        /*61ac*/ 	.word	0x00000000
        /*61b0*/ 	.short	0x0101
        /*61b2*/ 	.byte	0x04
	.zero		1


	//   ....[16]....
        /*61b4*/ 	.word	0x00011fd0
        /*61b8*/ 	.word	0x000000ff
        /*61bc*/ 	.word	0x00000000
        /*61c0*/ 	.short	0x0101
        /*61c2*/ 	.byte	0x06
	.zero		1


	//   ....[17]....
        /*61c4*/ 	.word	0x00021500
        /*61c8*/ 	.word	0x00000014
        /*61cc*/ 	.word	0x00000018
        /*61d0*/ 	.short	0x010a
        /*61d2*/ 	.byte	0x3f
	.zero		1


	//   ....[18]....
        /*61d4*/ 	.word	0x00023050
        /*61d8*/ 	.word	0x00000000
        /*61dc*/ 	.word	0x00000048
        /*61e0*/ 	.short	0x0101
        /*61e2*/ 	.byte	0x3f
	.zero		1


	//   ....[19]....
        /*61e4*/ 	.word	0x000238d0
        /*61e8*/ 	.word	0x00000003
        /*61ec*/ 	.word	0x00000000
        /*61f0*/ 	.short	0x010a
        /*61f2*/ 	.byte	0x3f
	.zero		1


	//   ....[20]....
        /*61f4*/ 	.word	0x00023980
        /*61f8*/ 	.word	0x00000003
        /*61fc*/ 	.word	0x00000000
        /*6200*/ 	.short	0x010a
        /*6202*/ 	.byte	0x3f
	.zero		1


	//   ....[21]....
        /*6204*/ 	.word	0x00023a10
        /*6208*/ 	.word	0x00000003
        /*620c*/ 	.word	0x00000000
        /*6210*/ 	.short	0x010a
        /*6212*/ 	.byte	0x3f
	.zero		1


	//   ....[22]....
        /*6214*/ 	.word	0x00023ae0
        /*6218*/ 	.word	0x00000003
        /*621c*/ 	.word	0x00000000
        /*6220*/ 	.short	0x010a
        /*6222*/ 	.byte	0x3f
	.zero		1


	//   ....[23]....
        /*6224*/ 	.word	0x00024110
        /*6228*/ 	.word	0x00000000
        /*622c*/ 	.word	0x00000000
        /*6230*/ 	.short	0x010a
        /*6232*/ 	.byte	0x3f
	.zero		1


	//   ....[24]....
        /*6234*/ 	.word	0x00024160
        /*6238*/ 	.word	0x00000005
        /*623c*/ 	.word	0x00000000
        /*6240*/ 	.short	0x010a
        /*6242*/ 	.byte	0x3f
	.zero		1


	//   ....[25]....
        /*6244*/ 	.word	0x00024810
        /*6248*/ 	.word	0x00000014
        /*624c*/ 	.word	0x00000018
        /*6250*/ 	.short	0x010a
        /*6252*/ 	.byte	0x3f
	.zero		1


	//   ....[26]....
        /*6254*/ 	.word	0x000248e0
        /*6258*/ 	.word	0x00000003
        /*625c*/ 	.word	0x00000000
        /*6260*/ 	.short	0x010a
        /*6262*/ 	.byte	0x3f
	.zero		1


	//   ....[27]....
        /*6264*/ 	.word	0x00024930
        /*6268*/ 	.word	0x00000003
        /*626c*/ 	.word	0x00000000
        /*6270*/ 	.short	0x010a
        /*6272*/ 	.byte	0x3f
	.zero		1


	//----- nvinfo : EIATTR_NUM_MBARRIERS
	.align		4
.L_38:
        /*6274*/ 	.byte	0x03, 0x38
        /*6276*/ 	.short	0x0008


	//----- nvinfo : EIATTR_EXIT_INSTR_OFFSETS
	.align		4
        /*6278*/ 	.byte	0x04, 0x1c
        /*627a*/ 	.short	(.L_40 - .L_39)


	//   ....[0]....
.L_39:
        /*627c*/ 	.word	0x00000700


	//   ....[1]....
        /*6280*/ 	.word	0x00001070


	//   ....[2]....
        /*6284*/ 	.word	0x00020070


	//   ....[3]....
        /*6288*/ 	.word	0x000207a0


	//   ....[4]....
        /*628c*/ 	.word	0x00023a60


	//----- nvinfo : EIATTR_MAX_THREADS
	.align		4
.L_40:
        /*6290*/ 	.byte	0x04, 0x05
        /*6292*/ 	.short	(.L_42 - .L_41)
.L_41:
        /*6294*/ 	.word	0x00000180
        /*6298*/ 	.word	0x00000001
        /*629c*/ 	.word	0x00000001


	//----- nvinfo : EIATTR_CRS_STACK_SIZE
	.align		4
.L_42:
        /*62a0*/ 	.byte	0x04, 0x1e
        /*62a2*/ 	.short	(.L_44 - .L_43)
.L_43:
        /*62a4*/ 	.word	0x00000000


	//----- nvinfo : EIATTR_CBANK_PARAM_SIZE
	.align		4
.L_44:
        /*62a8*/ 	.byte	0x03, 0x19
        /*62aa*/ 	.short	0x0470


	//----- nvinfo : EIATTR_PARAM_CBANK
	.align		4
        /*62ac*/ 	.byte	0x04, 0x0a
        /*62ae*/ 	.short	(.L_46 - .L_45)
	.align		4
.L_45:
        /*62b0*/ 	.word	index@(.nv.constant0._ZN7cutlass13device_kernelINS_4gemm6kernel13GemmUniversalIN4cute5tupleIJiiiiEEENS1_10collective13CollectiveMmaINS1_39MainloopSm90TmaGmmaRmemAWarpSpecializedILi3ENS5_IJNS4_1CILi1EEESB_SB_EEENS1_35KernelTmaWarpSpecializedCooperativeEEENS5_IJNSA_ILi256EEESF_NSA_ILi32EEEEEEfNS5_IJSB_llEEEfSI_NS4_8TiledMMAINS4_8MMA_AtomIJNS4_4SM904GMMA30MMA_64x256x8_F32TF32TF32_RS_TNILNSM_7ScaleInE1ELSO_1EEEEEENS4_6LayoutINS5_IJNSA_ILi2EEESB_SB_EEENS5_IJSB_NSA_ILi0EEESU_EEEEENS5_IJNS4_10UnderscoreESX_SX_EEEEENS4_13SM90_TMA_LOADENS4_14ComposedLayoutINS4_7SwizzleILi1ELi4ELi3EEENS4_18smem_ptr_flag_bitsILi32EEENSR_INS5_IJNSA_ILi8EEES16_EEENS5_IJSB_S16_EEEEEEENS4_9Copy_AtomIJNS4_39AutoVectorizingCopyWithAssumedAlignmentILi128EEEfEEENS4_8identityES10_S1A_vS1F_EENS_8epilogue10collective6detail29Sm90TmaWarpSpecializedAdapterINS1I_15DefaultEpilogueIfNS5_IJlSB_lEEES1M_NS1H_6thread17LinearCombinationIfLi1EffLNS1N_9ScaleType4KindE0ELNS_15FloatRoundStyleE2EfEENS1_15EpilogueDefaultEEEEEvvEEEEvNT_6ParamsE)
        /*62b4*/ 	.short	0x0210
        /*62b6*/ 	.short	0x0470


	//----- nvinfo : EIATTR_SW_WAR
	.align		4
.L_46:
        /*62b8*/ 	.byte	0x04, 0x36
        /*62ba*/ 	.short	(.L_48 - .L_47)
.L_47:
        /*62bc*/ 	.word	0x00000008
.L_48:


//--------------------- .nv.callgraph             --------------------------
	.section	.nv.callgraph,"",@"SHT_CUDA_CALLGRAPH"
	.align	4
	.sectionentsize	8
	.align		4
        /*0000*/ 	.word	0x00000000
	.align		4
        /*0004*/ 	.word	0xffffffff
	.align		4
        /*0008*/ 	.word	index@(_ZN7cutlass13device_kernelINS_4gemm6kernel13GemmUniversalIN4cute5tupleIJiiiiEEENS1_10collective13CollectiveMmaINS1_39MainloopSm90TmaGmmaRmemAWarpSpecializedILi3ENS5_IJNS4_1CILi1EEESB_SB_EEENS1_35KernelTmaWarpSpecializedCooperativeEEENS5_IJNSA_ILi256EEESF_NSA_ILi32EEEEEEfNS5_IJSB_llEEEfSI_NS4_8TiledMMAINS4_8MMA_AtomIJNS4_4SM904GMMA30MMA_64x256x8_F32TF32TF32_RS_TNILNSM_7ScaleInE1ELSO_1EEEEEENS4_6LayoutINS5_IJNSA_ILi2EEESB_SB_EEENS5_IJSB_NSA_ILi0EEESU_EEEEENS5_IJNS4_10UnderscoreESX_SX_EEEEENS4_13SM90_TMA_LOADENS4_14ComposedLayoutINS4_7SwizzleILi1ELi4ELi3EEENS4_18smem_ptr_flag_bitsILi32EEENSR_INS5_IJNSA_ILi8EEES16_EEENS5_IJSB_S16_EEEEEEENS4_9Copy_AtomIJNS4_39AutoVectorizingCopyWithAssumedAlignmentILi128EEEfEEENS4_8identityES10_S1A_vS1F_EENS_8epilogue10collective6detail29Sm90TmaWarpSpecializedAdapterINS1I_15DefaultEpilogueIfNS5_IJlSB_lEEES1M_NS1H_6thread17LinearCombinationIfLi1EffLNS1N_9ScaleType4KindE0ELNS_15FloatRoundStyleE2EfEENS1_15EpilogueDefaultEEEEEvvEEEEvNT_6ParamsE)
	.align		4
        /*000c*/ 	.word	index@(__assertfail)
	.align		4
        /*0010*/ 	.word	0x00000000
	.align		4
        /*0014*/ 	.word	0xfffffffe
	.align		4
        /*0018*/ 	.word	0x00000000
	.align		4
        /*001c*/ 	.word	0xfffffffd
	.align		4
        /*0020*/ 	.word	0x00000000
	.align		4
        /*0024*/ 	.word	0xfffffffc


//--------------------- .nv.constant4             --------------------------
	.section	.nv.constant4,"a",@progbits
	.align	8
	.align		8
.nv.constant4:
        /*0000*/ 	.dword	__assertfail
	.align		8
        /*0008*/ 	.dword	__unnamed_1
	.align		8
        /*0010*/ 	.dword	__unnamed_2
	.align		8
        /*0018*/ 	.dword	_ZN40_INTERNAL_a716c9bd_4_k_cu_8fb51b64_198664cuda3std3__45__cpo5beginE
	.align		8
        /*0020*/ 	.dword	_ZN40_INTERNAL_a716c9bd_4_k_cu_8fb51b64_198664cuda3std3__45__cpo3endE
	.align		8
        /*0028*/ 	.dword	_ZN40_INTERNAL_a716c9bd_4_k_cu_8fb51b64_198664cuda3std3__45__cpo6cbeginE
	.align		8
        /*0030*/ 	.dword	_ZN40_INTERNAL_a716c9bd_4_k_cu_8fb51b64_198664cuda3std3__45__cpo4cendE
	.align		8
        /*0038*/ 	.dword	_ZN40_INTERNAL_a716c9bd_4_k_cu_8fb51b64_198664cuda3std3__442_GLOBAL__N__a716c9bd_4_k_cu_8fb51b64_198666ignoreE
	.align		8
        /*0040*/ 	.dword	_ZN40_INTERNAL_a716c9bd_4_k_cu_8fb51b64_198664cuda3std3__419piecewise_constructE
	.align		8
        /*0048*/ 	.dword	_ZN40_INTERNAL_a716c9bd_4_k_cu_8fb51b64_198664cuda3std3__48in_placeE
	.align		8
        /*0050*/ 	.dword	_ZN40_INTERNAL_a716c9bd_4_k_cu_8fb51b64_198664cuda3std6ranges3__45__cpo4swapE
	.align		8
        /*0058*/ 	.dword	_ZN40_INTERNAL_a716c9bd_4_k_cu_8fb51b64_198664cuda3std6ranges3__45__cpo9iter_moveE
	.align		8
        /*0060*/ 	.dword	_ZN40_INTERNAL_a716c9bd_4_k_cu_8fb51b64_198664cute7productE
	.align		8
        /*0068*/ 	.dword	_ZN40_INTERNAL_a716c9bd_4_k_cu_8fb51b64_198664cute1_E
	.align		8
        /*0070*/ 	.dword	$str$24
	.align		8
        /*0078*/ 	.dword	$str$25


//--------------------- .text._ZN7cutlass13device_kernelINS_4gemm6kernel13GemmUniversalIN4cute5tupleIJiiiiEEENS1_10collective13CollectiveMmaINS1_39MainloopSm90TmaGmmaRmemAWarpSpecializedILi3ENS5_IJNS4_1CILi1EEESB_SB_EEENS1_35KernelTmaWarpSpecializedCooperativeEEENS5_IJNSA_ILi256EEESF_NSA_ILi32EEEEEEfNS5_IJSB_llEEEfSI_NS4_8TiledMMAINS4_8MMA_AtomIJNS4_4SM904GMMA30MMA_64x256x8_F32TF32TF32_RS_TNILNSM_7ScaleInE1ELSO_1EEEEEENS4_6LayoutINS5_IJNSA_ILi2EEESB_SB_EEENS5_IJSB_NSA_ILi0EEESU_EEEEENS5_IJNS4_10UnderscoreESX_SX_EEEEENS4_13SM90_TMA_LOADENS4_14ComposedLayoutINS4_7SwizzleILi1ELi4ELi3EEENS4_18smem_ptr_flag_bitsILi32EEENSR_INS5_IJNSA_ILi8EEES16_EEENS5_IJSB_S16_EEEEEEENS4_9Copy_AtomIJNS4_39AutoVectorizingCopyWithAssumedAlignmentILi128EEEfEEENS4_8identityES10_S1A_vS1F_EENS_8epilogue10collective6detail29Sm90TmaWarpSpecializedAdapterINS1I_15DefaultEpilogueIfNS5_IJlSB_lEEES1M_NS1H_6thread17LinearCombinationIfLi1EffLNS1N_9ScaleType4KindE0ELNS_15FloatRoundStyleE2EfEENS1_15EpilogueDefaultEEEEEvvEEEEvNT_6ParamsE --------------------------
	.section	.text._ZN7cutlass13device_kernelINS_4gemm6kernel13GemmUniversalIN4cute5tupleIJiiiiEEENS1_10collective13CollectiveMmaINS1_39MainloopSm90TmaGmmaRmemAWarpSpecializedILi3ENS5_IJNS4_1CILi1EEESB_SB_EEENS1_35KernelTmaWarpSpecializedCooperativeEEENS5_IJNSA_ILi256EEESF_NSA_ILi32EEEEEEfNS5_IJSB_llEEEfSI_NS4_8TiledMMAINS4_8MMA_AtomIJNS4_4SM904GMMA30MMA_64x256x8_F32TF32TF32_RS_TNILNSM_7ScaleInE1ELSO_1EEEEEENS4_6LayoutINS5_IJNSA_ILi2EEESB_SB_EEENS5_IJSB_NSA_ILi0EEESU_EEEEENS5_IJNS4_10UnderscoreESX_SX_EEEEENS4_13SM90_TMA_LOADENS4_14ComposedLayoutINS4_7SwizzleILi1ELi4ELi3EEENS4_18smem_ptr_flag_bitsILi32EEENSR_INS5_IJNSA_ILi8EEES16_EEENS5_IJSB_S16_EEEEEEENS4_9Copy_AtomIJNS4_39AutoVectorizingCopyWithAssumedAlignmentILi128EEEfEEENS4_8identityES10_S1A_vS1F_EENS_8epilogue10collective6detail29Sm90TmaWarpSpecializedAdapterINS1I_15DefaultEpilogueIfNS5_IJlSB_lEEES1M_NS1H_6thread17LinearCombinationIfLi1EffLNS1N_9ScaleType4KindE0ELNS_15FloatRoundStyleE2EfEENS1_15EpilogueDefaultEEEEEvvEEEEvNT_6ParamsE,"ax",@progbits
	.align	128
.text._ZN7cutlass13device_kernelINS_4gemm6kernel13GemmUniversalIN4cute5tupleIJiiiiEEENS1_10collective13CollectiveMmaINS1_39MainloopSm90TmaGmmaRmemAWarpSpecializedILi3ENS5_IJNS4_1CILi1EEESB_SB_EEENS1_35KernelTmaWarpSpecializedCooperativeEEENS5_IJNSA_ILi256EEESF_NSA_ILi32EEEEEEfNS5_IJSB_llEEEfSI_NS4_8TiledMMAINS4_8MMA_AtomIJNS4_4SM904GMMA30MMA_64x256x8_F32TF32TF32_RS_TNILNSM_7ScaleInE1ELSO_1EEEEEENS4_6LayoutINS5_IJNSA_ILi2EEESB_SB_EEENS5_IJSB_NSA_ILi0EEESU_EEEEENS5_IJNS4_10UnderscoreESX_SX_EEEEENS4_13SM90_TMA_LOADENS4_14ComposedLayoutINS4_7SwizzleILi1ELi4ELi3EEENS4_18smem_ptr_flag_bitsILi32EEENSR_INS5_IJNSA_ILi8EEES16_EEENS5_IJSB_S16_EEEEEEENS4_9Copy_AtomIJNS4_39AutoVectorizingCopyWithAssumedAlignmentILi128EEEfEEENS4_8identityES10_S1A_vS1F_EENS_8epilogue10collective6detail29Sm90TmaWarpSpecializedAdapterINS1I_15DefaultEpilogueIfNS5_IJlSB_lEEES1M_NS1H_6thread17LinearCombinationIfLi1EffLNS1N_9ScaleType4KindE0ELNS_15FloatRoundStyleE2EfEENS1_15EpilogueDefaultEEEEEvvEEEEvNT_6ParamsE:
        .type           _ZN7cutlass13device_kernelINS_4gemm6kernel13GemmUniversalIN4cute5tupleIJiiiiEEENS1_10collective13CollectiveMmaINS1_39MainloopSm90TmaGmmaRmemAWarpSpecializedILi3ENS5_IJNS4_1CILi1EEESB_SB_EEENS1_35KernelTmaWarpSpecializedCooperativeEEENS5_IJNSA_ILi256EEESF_NSA_ILi32EEEEEEfNS5_IJSB_llEEEfSI_NS4_8TiledMMAINS4_8MMA_AtomIJNS4_4SM904GMMA30MMA_64x256x8_F32TF32TF32_RS_TNILNSM_7ScaleInE1ELSO_1EEEEEENS4_6LayoutINS5_IJNSA_ILi2EEESB_SB_EEENS5_IJSB_NSA_ILi0EEESU_EEEEENS5_IJNS4_10UnderscoreESX_SX_EEEEENS4_13SM90_TMA_LOADENS4_14ComposedLayoutINS4_7SwizzleILi1ELi4ELi3EEENS4_18smem_ptr_flag_bitsILi32EEENSR_INS5_IJNSA_ILi8EEES16_EEENS5_IJSB_S16_EEEEEEENS4_9Copy_AtomIJNS4_39AutoVectorizingCopyWithAssumedAlignmentILi128EEEfEEENS4_8identityES10_S1A_vS1F_EENS_8epilogue10collective6detail29Sm90TmaWarpSpecializedAdapterINS1I_15DefaultEpilogueIfNS5_IJlSB_lEEES1M_NS1H_6thread17LinearCombinationIfLi1EffLNS1N_9ScaleType4KindE0ELNS_15FloatRoundStyleE2EfEENS1_15EpilogueDefaultEEEEEvvEEEEvNT_6ParamsE,@function
        .size           _ZN7cutlass13device_kernelINS_4gemm6kernel13GemmUniversalIN4cute5tupleIJiiiiEEENS1_10collective13CollectiveMmaINS1_39MainloopSm90TmaGmmaRmemAWarpSpecializedILi3ENS5_IJNS4_1CILi1EEESB_SB_EEENS1_35KernelTmaWarpSpecializedCooperativeEEENS5_IJNSA_ILi256EEESF_NSA_ILi32EEEEEEfNS5_IJSB_llEEEfSI_NS4_8TiledMMAINS4_8MMA_AtomIJNS4_4SM904GMMA30MMA_64x256x8_F32TF32TF32_RS_TNILNSM_7ScaleInE1ELSO_1EEEEEENS4_6LayoutINS5_IJNSA_ILi2EEESB_SB_EEENS5_IJSB_NSA_ILi0EEESU_EEEEENS5_IJNS4_10UnderscoreESX_SX_EEEEENS4_13SM90_TMA_LOADENS4_14ComposedLayoutINS4_7SwizzleILi1ELi4ELi3EEENS4_18smem_ptr_flag_bitsILi32EEENSR_INS5_IJNSA_ILi8EEES16_EEENS5_IJSB_S16_EEEEEEENS4_9Copy_AtomIJNS4_39AutoVectorizingCopyWithAssumedAlignmentILi128EEEfEEENS4_8identityES10_S1A_vS1F_EENS_8epilogue10collective6detail29Sm90TmaWarpSpecializedAdapterINS1I_15DefaultEpilogueIfNS5_IJlSB_lEEES1M_NS1H_6thread17LinearCombinationIfLi1EffLNS1N_9ScaleType4KindE0ELNS_15FloatRoundStyleE2EfEENS1_15EpilogueDefaultEEEEEvvEEEEvNT_6ParamsE,(.L_x_611 - _ZN7cutlass13device_kernelINS_4gemm6kernel13GemmUniversalIN4cute5tupleIJiiiiEEENS1_10collective13CollectiveMmaINS1_39MainloopSm90TmaGmmaRmemAWarpSpecializedILi3ENS5_IJNS4_1CILi1EEESB_SB_EEENS1_35KernelTmaWarpSpecializedCooperativeEEENS5_IJNSA_ILi256EEESF_NSA_ILi32EEEEEEfNS5_IJSB_llEEEfSI_NS4_8TiledMMAINS4_8MMA_AtomIJNS4_4SM904GMMA30MMA_64x256x8_F32TF32TF32_RS_TNILNSM_7ScaleInE1ELSO_1EEEEEENS4_6LayoutINS5_IJNSA_ILi2EEESB_SB_EEENS5_IJSB_NSA_ILi0EEESU_EEEEENS5_IJNS4_10UnderscoreESX_SX_EEEEENS4_13SM90_TMA_LOADENS4_14ComposedLayoutINS4_7SwizzleILi1ELi4ELi3EEENS4_18smem_ptr_flag_bitsILi32EEENSR_INS5_IJNSA_ILi8EEES16_EEENS5_IJSB_S16_EEEEEEENS4_9Copy_AtomIJNS4_39AutoVectorizingCopyWithAssumedAlignmentILi128EEEfEEENS4_8identityES10_S1A_vS1F_EENS_8epilogue10collective6detail29Sm90TmaWarpSpecializedAdapterINS1I_15DefaultEpilogueIfNS5_IJlSB_lEEES1M_NS1H_6thread17LinearCombinationIfLi1EffLNS1N_9ScaleType4KindE0ELNS_15FloatRoundStyleE2EfEENS1_15EpilogueDefaultEEEEEvvEEEEvNT_6ParamsE)
        .other          _ZN7cutlass13device_kernelINS_4gemm6kernel13GemmUniversalIN4cute5tupleIJiiiiEEENS1_10collective13CollectiveMmaINS1_39MainloopSm90TmaGmmaRmemAWarpSpecializedILi3ENS5_IJNS4_1CILi1EEESB_SB_EEENS1_35KernelTmaWarpSpecializedCooperativeEEENS5_IJNSA_ILi256EEESF_NSA_ILi32EEEEEEfNS5_IJSB_llEEEfSI_NS4_8TiledMMAINS4_8MMA_AtomIJNS4_4SM904GMMA30MMA_64x256x8_F32TF32TF32_RS_TNILNSM_7ScaleInE1ELSO_1EEEEEENS4_6LayoutINS5_IJNSA_ILi2EEESB_SB_EEENS5_IJSB_NSA_ILi0EEESU_EEEEENS5_IJNS4_10UnderscoreESX_SX_EEEEENS4_13SM90_TMA_LOADENS4_14ComposedLayoutINS4_7SwizzleILi1ELi4ELi3EEENS4_18smem_ptr_flag_bitsILi32EEENSR_INS5_IJNSA_ILi8EEES16_EEENS5_IJSB_S16_EEEEEEENS4_9Copy_AtomIJNS4_39AutoVectorizingCopyWithAssumedAlignmentILi128EEEfEEENS4_8identityES10_S1A_vS1F_EENS_8epilogue10collective6detail29Sm90TmaWarpSpecializedAdapterINS1I_15DefaultEpilogueIfNS5_IJlSB_lEEES1M_NS1H_6thread17LinearCombinationIfLi1EffLNS1N_9ScaleType4KindE0ELNS_15FloatRoundStyleE2EfEENS1_15EpilogueDefaultEEEEEvvEEEEvNT_6ParamsE,@"STO_CUDA_ENTRY STV_DEFAULT"
_ZN7cutlass13device_kernelINS_4gemm6kernel13GemmUniversalIN4cute5tupleIJiiiiEEENS1_10collective13CollectiveMmaINS1_39MainloopSm90TmaGmmaRmemAWarpSpecializedILi3ENS5_IJNS4_1CILi1EEESB_SB_EEENS1_35KernelTmaWarpSpecializedCooperativeEEENS5_IJNSA_ILi256EEESF_NSA_ILi32EEEEEEfNS5_IJSB_llEEEfSI_NS4_8TiledMMAINS4_8MMA_AtomIJNS4_4SM904GMMA30MMA_64x256x8_F32TF32TF32_RS_TNILNSM_7ScaleInE1ELSO_1EEEEEENS4_6LayoutINS5_IJNSA_ILi2EEESB_SB_EEENS5_IJSB_NSA_ILi0EEESU_EEEEENS5_IJNS4_10UnderscoreESX_SX_EEEEENS4_13SM90_TMA_LOADENS4_14ComposedLayoutINS4_7SwizzleILi1ELi4ELi3EEENS4_18smem_ptr_flag_bitsILi32EEENSR_INS5_IJNSA_ILi8EEES16_EEENS5_IJSB_S16_EEEEEEENS4_9Copy_AtomIJNS4_39AutoVectorizingCopyWithAssumedAlignmentILi128EEEfEEENS4_8identityES10_S1A_vS1F_EENS_8epilogue10collective6detail29Sm90TmaWarpSpecializedAdapterINS1I_15DefaultEpilogueIfNS5_IJlSB_lEEES1M_NS1H_6thread17LinearCombinationIfLi1EffLNS1N_9ScaleType4KindE0ELNS_15FloatRoundStyleE2EfEENS1_15EpilogueDefaultEEEEEvvEEEEvNT_6ParamsE:
[----:B------:R-:W0:Y:S02]  /*0000*/  LDC R1, c[0x0][0x28] ;  /* 0x00000a00ff017b82 */ /* 0x000e240000000800 */
[----:B0-----:R-:W-:Y:S01]  /*0010*/  VIADD R1, R1, 0xfffff7d0 ;  /* 0xfffff7d001017836 */ /* 0x001fe20000000000 */
[----:B------:R-:W0:Y:S01]  /*0020*/  S2R R2, SR_TID.X ;  /* 0x0000000000027919 */ /* 0x000e220000002100 */
[----:B------:R-:W-:Y:S01]  /*0030*/  ELECT P0, URZ, PT ;  /* 0x00000000003f782f */ /* 0x000fe20003800000 */
[----:B------:R-:W-:Y:S01]  /*0040*/  BSSY B0, `(.L_x_0) ;  /* 0x0000015000007945 */ /* 0x000fe20003800000 */
[--C-:B0-----:R-:W-:Y:S02]  /*0050*/  SHF.R.U32.HI R0, RZ, 0x5, R2.reuse ;  /* 0x00000005ff007819 */ /* 0x101fe40000011602 */
[----:B------:R-:W-:-:S03]  /*0060*/  SHF.R.U32.HI R2, RZ, 0x7, R2 ;  /* 0x00000007ff027819 */ /* 0x000fc60000011602 */
[----:B------:R-:W0:Y:S04]  /*0070*/  SHFL.IDX PT, R3, R0, RZ, 0x1f ;  /* 0x00001fff00037589 */ /* 0x000e2800000e0000 */
[----:B------:R-:W1:Y:S01]  /*0080*/  SHFL.IDX PT, R2, R2, RZ, 0x1f ;  /* 0x00001fff02027589 */ /* 0x000e6200000e0000 */
[----:B0-----:R-:W-:Y:S02]  /*0090*/  R2UR UR10, R3 ;  /* 0x00000000030a72ca */ /* 0x001fe400000e0000 */
[----:B-1----:R-:W-:-:S11]  /*00a0*/  R2UR UR5, R2 ;  /* 0x00000000020572ca */ /* 0x002fd600000e0000 */
[----:B------:R-:W-:Y:S02]  /*00b0*/  USHF.R.S32.HI UR4, URZ, 0x1f, UR10 ;  /* 0x0000001f3f047899 */ /* 0x000fe4000801140a */
[----:B------:R-:W-:Y:S02]  /*00c0*/  ISETP.NE.OR P0, PT, RZ, UR10, !P0 ;  /* 0x0000000aff007c0c */ /* 0x000fe4000c705670 */
[----:B------:R-:W-:-:S04]  /*00d0*/  ULEA.HI UR4, UR4, UR10, URZ, 0x2 ;  /* 0x0000000a04047291 */ /* 0x000fc8000f8f103f */
[----:B------:R-:W-:-:S04]  /*00e0*/  ULOP3.LUT UR4, UR4, 0xfffffffc, URZ, 0xc0, !UPT ;  /* 0xfffffffc04047892 */ /* 0x000fc8000f8ec03f */
[----:B------:R-:W-:-:S03]  /*00f0*/  UIADD3 UR10, UR10, -UR4, URZ ;  /* 0x800000040a0a7290 */ /* 0x000fc6000fffe03f */
[----:B------:R-:W-:Y:S09]  /*0100*/  @P0 BRA `(.L_x_1) ;  /* 0x0000000000200947 */ /* 0x000ff20003800000 */
[----:B------:R-:W-:Y:S02]  /*0110*/  ULDC.64 UR6, c[0x0][0x198] ;  /* 0x0000660000067ab9 */ /* 0x000fe40000000a00 */
[----:B------:R-:W-:Y:S02]  /*0120*/  UIADD3 UR8, UP0, UR6, 0xf0, URZ ;  /* 0x000000f006087890 */ /* 0x000fe4000ff1e03f */
[----:B------:R-:W-:Y:S02]  /*0130*/  UIADD3 UR6, UP1, UR6, 0x1f0, URZ ;  /* 0x000001f006067890 */ /* 0x000fe4000ff3e03f */
[----:B------:R-:W-:Y:S02]  /*0140*/  UIADD3.X UR9, URZ, UR7, URZ, UP0, !UPT ;  /* 0x000000073f097290 */ /* 0x000fe400087fe43f */
[----:B------:R-:W-:-:S07]  /*0150*/  UIADD3.X UR7, URZ, UR7, URZ, UP1, !UPT ;  /* 0x000000073f077290 */ /* 0x000fce0008ffe43f */
[----:B------:R0:W-:Y:S02]  /*0160*/  UTMACCTL.PF [UR8] ;  /* 0x00000000080079b9 */ /* 0x0001e40008040000 */
[----:B------:R0:W-:Y:S02]  /*0170*/  UTMACCTL.PF [UR6] ;  /* 0x00000000060079b9 */ /* 0x0001e40008040000 */
[----:B0-----:R-:W-:Y:S01]  /*0180*/  NOP ;  /* 0x0000000000007918 */ /* 0x001fe20000000000 */
.L_x_1:
[----:B------:R-:W-:Y:S05]  /*0190*/  BSYNC B0 ;  /* 0x0000000000007941 */ /* 0x000fea0003800000 */
.L_x_0:
[----:B------:R-:W0:Y:S01]  /*01a0*/  SHFL.IDX PT, R2, R0, RZ, 0x1f ;  /* 0x00001fff00027589 */ /* 0x000e2200000e0000 */
[----:B------:R-:W-:Y:S01]  /*01b0*/  UISETP.NE.AND UP0, UPT, UR10, 0x3, UPT ;  /* 0x000000030a00788c */ /* 0x000fe2000bf05270 */
[----:B------:R-:W-:Y:S01]  /*01c0*/  ISETP.NE.AND P1, PT, RZ, UR5, PT ;  /* 0x00000005ff007c0c */ /* 0x000fe2000bf25270 */
[----:B------:R-:W-:Y:S02]  /*01d0*/  UIADD3 UR18, UR5, -0x1, URZ ;  /* 0xffffffff05127890 */ /* 0x000fe4000fffe03f */
[----:B------:R-:W-:Y:S02]  /*01e0*/  UISETP.EQ.OR UP0, UPT, UR10, URZ, !UP0 ;  /* 0x0000003f0a00728c */ /* 0x000fe4000c702670 */
[----:B------:R-:W-:Y:S02]  /*01f0*/  UISETP.GE.U32.AND UP1, UPT, UR18, 0x2, UPT ;  /* 0x000000021200788c */ /* 0x000fe4000bf26070 */
[----:B------:R-:W-:-:S04]  /*0200*/  UISETP.EQ.AND UP0, UPT, UR5, URZ, UP0 ;  /* 0x0000003f0500728c */ /* 0x000fc80008702270 */
[----:B------:R-:W-:-:S04]  /*0210*/  USEL UR40, URZ, 0x1, !UP0 ;  /* 0x000000013f287887 */ /* 0x000fc8000c000000 */
[----:B------:R-:W-:Y:S01]  /*0220*/  USEL UR40, UR40, 0x2, UP1 ;  /* 0x0000000228287887 */ /* 0x000fe20008800000 */
[----:B0-----:R-:W-:-:S13]  /*0230*/  ISETP.NE.AND P0, PT, R2, RZ, PT ;  /* 0x000000ff0200720c */ /* 0x001fda0003f05270 */
[----:B------:R-:W-:Y:S05]  /*0240*/  @P0 BRA `(.L_x_2) ;  /* 0x0000000000500947 */ /* 0x000fea0003800000 */
[----:B------:R-:W0:Y:S01]  /*0250*/  S2UR UR8, SR_CgaCtaId ;  /* 0x00000000000879c3 */ /* 0x000e220000008800 */
[----:B------:R-:W-:Y:S01]  /*0260*/  UMOV UR4, 0x400 ;  /* 0x0000040000047882 */ /* 0x000fe20000000000 */
[----:B------:R-:W-:Y:S01]  /*0270*/  UMOV UR5, 0x1 ;  /* 0x0000000100057882 */ /* 0x000fe20000000000 */
[----:B------:R-:W-:Y:S01]  /*0280*/  UMOV UR6, 0x100 ;  /* 0x0000010000067882 */ /* 0x000fe20000000000 */
[----:B------:R-:W-:Y:S01]  /*0290*/  ELECT P0, URZ, PT ;  /* 0x00000000003f782f */ /* 0x000fe20003800000 */
[----:B------:R-:W-:-:S04]  /*02a0*/  UIADD3 UR6, -UR6, 0x100000, URZ ;  /* 0x0010000006067890 */ /* 0x000fc8000fffe13f */
[----:B------:R-:W-:Y:S02]  /*02b0*/  USHF.L.U32 UR7, UR6, 0xb, URZ ;  /* 0x0000000b06077899 */ /* 0x000fe4000800063f */
[----:B------:R-:W-:Y:S02]  /*02c0*/  USHF.L.U32 UR6, UR6, 0x1, URZ ;  /* 0x0000000106067899 */ /* 0x000fe4000800063f */
[----:B0-----:R-:W-:Y:S02]  /*02d0*/  ULEA UR8, UR8, UR4, 0x18 ;  /* 0x0000000408087291 */ /* 0x001fe4000f8ec03f */
[----:B------:R-:W-:-:S04]  /*02e0*/  UIADD3 UR4, -UR5, 0x100000, URZ ;  /* 0x0010000005047890 */ /* 0x000fc8000fffe13f */
[----:B------:R-:W-:Y:S02]  /*02f0*/  USHF.L.U32 UR5, UR4, 0xb, URZ ;  /* 0x0000000b04057899 */ /* 0x000fe4000800063f */
[----:B------:R-:W-:Y:S01]  /*0300*/  USHF.L.U32 UR4, UR4, 0x1, URZ ;  /* 0x0000000104047899 */ /* 0x000fe2000800063f */
[----:B------:R-:W0:Y:S11]  /*0310*/  FENCE.VIEW.ASYNC.S ;  /* 0x00000000000073c6 */ /* 0x000e360000000000 */
[----:B0-----:R0:W1:Y:S01]  /*0320*/  SYNCS.EXCH.64 URZ, [UR8], UR4 ;  /* 0x00000004083f75b2 */ /* 0x0010620008000100 */
[----:B------:R0:W2:Y:S01]  /*0330*/  SYNCS.EXCH.64 URZ, [UR8+0x18], UR6 ;  /* 0x00001806083f75b2 */ /* 0x0000a20008000100 */
[----:B------:R0:W3:Y:S01]  /*0340*/  SYNCS.EXCH.64 URZ, [UR8+0x8], UR4 ;  /* 0x00000804083f75b2 */ /* 0x0000e20008000100 */
[----:B------:R0:W4:Y:S01]  /*0350*/  SYNCS.EXCH.64 URZ, [UR8+0x20], UR6 ;  /* 0x00002006083f75b2 */ /* 0x0001220008000100 */
[----:B------:R0:W0:Y:S01]  /*0360*/  SYNCS.EXCH.64 URZ, [UR8+0x10], UR4 ;  /* 0x00001004083f75b2 */ /* 0x0000220008000100 */
[----:B------:R0:W0:Y:S01]  /*0370*/  SYNCS.EXCH.64 URZ, [UR8+0x28], UR6 ;  /* 0x00002806083f75b2 */ /* 0x0000220008000100 */
[----:B------:R-:W-:Y:S01]  /*0380*/  NOP ;  /* 0x0000000000007918 */ /* 0x000fe20000000000 */
.L_x_2:
[----:B------:R-:W5:Y:S01]  /*0390*/  SHFL.IDX PT, R0, R0, RZ, 0x1f ;  /* 0x00001fff00007589 */ /* 0x000f6200000e0000 */
[----:B------:R-:W-:Y:S01]  /*03a0*/  ELECT P0, URZ, PT ;  /* 0x00000000003f782f */ /* 0x000fe20003800000 */
[----:B------:R-:W1:Y:S01]  /*03b0*/  S2UR UR17, SR_CTAID.Y ;  /* 0x00000000001179c3 */ /* 0x000e620000002600 */
[----:B0-----:R-:W-:Y:S01]  /*03c0*/  ULDC UR5, c[0x0][0x65c] ;  /* 0x0001970000057ab9 */ /* 0x001fe20000000800 */
[----:B------:R-:W-:Y:S01]  /*03d0*/  UMOV UR12, 0x20 ;  /* 0x00000020000c7882 */ /* 0x000fe20000000000 */
[----:B------:R-:W-:Y:S01]  /*03e0*/  UISETP.NE.AND UP2, UPT, UR5, 0x1, UPT ;  /* 0x000000010500788c */ /* 0x000fe2000bf45270 */
[----:B------:R-:W-:Y:S01]  /*03f0*/  NOP ;  /* 0x0000000000007918 */ /* 0x000fe20000000000 */
[----:B------:R-:W-:Y:S02]  /*0400*/  NOP ;  /* 0x0000000000007918 */ /* 0x000fe40000000000 */
[----:B------:R-:W-:Y:S01]  /*0410*/  UP2UR UR45, UPR, URZ, 0x4 ;  /* 0x000000043f2d7883 */ /* 0x000fe20008000000 */
[----:B------:R-:W0:Y:S01]  /*0420*/  S2UR UR4, SR_CTAID.X ;  /* 0x00000000000479c3 */ /* 0x000e220000002500 */
[----:B------:R-:W-:-:S02]  /*0430*/  PLOP3.LUT P2, PT, PT, PT, UP2, 0x80, 0x0 ;  /* 0x000000000000781c */ /* 0x000fc40003f4f028 */
[----:B------:R-:W-:Y:S02]  /*0440*/  PLOP3.LUT P4, PT, PT, PT, UP2, 0x80, 0x0 ;  /* 0x000000000000781c */ /* 0x000fe40003f8f028 */
[----:B------:R-:W-:Y:S01]  /*0450*/  PLOP3.LUT P3, PT, PT, PT, UP2, 0x80, 0x0 ;  /* 0x000000000000781c */ /* 0x000fe20003f6f028 */
[----:B------:R-:W-:Y:S01]  /*0460*/  @UP2 ULDC UR14, c[0x0][0x10] ;  /* 0x00000400000e2ab9 */ /* 0x000fe20000000800 */
[----:B------:R-:W-:Y:S01]  /*0470*/  @UP2 UMOV UR9, URZ ;  /* 0x0000003f00092c82 */ /* 0x000fe20008000000 */
[----:B------:R-:W-:Y:S01]  /*0480*/  @!UP2 ULDC UR11, c[0x0][0xc] ;  /* 0x00000300000baab9 */ /* 0x000fe20000000800 */
[----:B-----5:R-:W-:Y:S01]  /*0490*/  ISETP.NE.OR P0, PT, R0, RZ, !P0 ;  /* 0x000000ff0000720c */ /* 0x020fe20004705670 */
[----:B-1----:R-:W-:Y:S02]  /*04a0*/  @UP2 UMOV UR7, UR17 ;  /* 0x0000001100072c82 */ /* 0x002fe40008000000 */
[----:B------:R-:W-:Y:S01]  /*04b0*/  @UP2 UMOV UR8, UR7 ;  /* 0x0000000700082c82 */ /* 0x000fe20008000000 */
[----:B------:R-:W-:Y:S01]  /*04c0*/  @!UP2 UMOV UR7, UR17 ;  /* 0x000000110007ac82 */ /* 0x000fe20008000000 */
[----:B0-----:R-:W-:-:S08]  /*04d0*/  @UP2 UIMAD.WIDE.U32 UR14, UR4, UR14, UR8 ;  /* 0x0000000e040e22a5 */ /* 0x001fd0000f8e0008 */
[----:B------:R-:W-:Y:S01]  /*04e0*/  VOTEU.ALL UP0, P0 ;  /* 0x00000000003f7886 */ /* 0x000fe20000000000 */
[----:B------:R-:W-:Y:S01]  /*04f0*/  VOTEU.ALL UP1, P0 ;  /* 0x00000000003f7886 */ /* 0x000fe20000020000 */
[----:B------:R-:W-:Y:S01]  /*0500*/  IMAD.U32 R2, RZ, RZ, UR14 ;  /* 0x0000000eff027e24 */ /* 0x000fe2000f8e00ff */
[----:B------:R-:W-:Y:S02]  /*0510*/  MOV R3, UR15 ;  /* 0x0000000f00037c02 */ /* 0x000fe40008000f00 */
[----:B------:R-:W0:Y:S01]  /*0520*/  @!UP0 S2UR UR6, SR_CgaCtaId ;  /* 0x00000000000689c3 */ /* 0x000e220000008800 */
[----:B------:R-:W-:Y:S01]  /*0530*/  @!UP0 UMOV UR5, 0x400 ;  /* 0x0000040000058882 */ /* 0x000fe20000000000 */
[----:B------:R-:W-:-:S04]  /*0540*/  @!UP0 UIADD3 UR12, -UR12, 0x100000, URZ ;  /* 0x001000000c0c8890 */ /* 0x000fc8000fffe13f */
[----:B------:R-:W-:Y:S02]  /*0550*/  @!UP0 USHF.L.U32 UR13, UR12, 0xb, URZ ;  /* 0x0000000b0c0d8899 */ /* 0x000fe4000800063f */
[----:B------:R-:W-:Y:S02]  /*0560*/  @!UP0 USHF.L.U32 UR12, UR12, 0x1, URZ ;  /* 0x000000010c0c8899 */ /* 0x000fe4000800063f */
[----:B0-----:R-:W-:Y:S01]  /*0570*/  @!UP0 ULEA UR16, UR6, UR5, 0x18 ;  /* 0x0000000506108291 */ /* 0x001fe2000f8ec03f */
[----:B------:R-:W-:Y:S01]  /*0580*/  VOTEU.ALL UP0, P0 ;  /* 0x00000000003f7886 */ /* 0x000fe20000000000 */
[----:B------:R-:W-:Y:S01]  /*0590*/  PLOP3.LUT P0, PT, PT, PT, UP2, 0x80, 0x0 ;  /* 0x000000000000781c */ /* 0x000fe20003f0f028 */
[----:B------:R-:W-:Y:S01]  /*05a0*/  UMOV UR5, URZ ;  /* 0x0000003f00057c82 */ /* 0x000fe20008000000 */
[----:B------:R-:W-:Y:S01]  /*05b0*/  @UP2 UMOV UR6, URZ ;  /* 0x0000003f00062c82 */ /* 0x000fe20008000000 */
[----:B------:R-:W-:Y:S02]  /*05c0*/  @!UP2 UIMAD.WIDE.U32 UR8, UR11, UR7, UR4 ;  /* 0x000000070b08a2a5 */ /* 0x000fe4000f8e0004 */
[----:B------:R-:W-:-:S04]  /*05d0*/  @UP2 UIADD3 UR6, UR15, UR6, URZ ;  /* 0x000000060f062290 */ /* 0x000fc8000fffe03f */
[----:B------:R-:W-:Y:S01]  /*05e0*/  MOV R5, UR9 ;  /* 0x0000000900057c02 */ /* 0x000fe20008000f00 */
[----:B------:R-:W0:Y:S02]  /*05f0*/  FENCE.VIEW.ASYNC.S ;  /* 0x00000000000073c6 */ /* 0x000e240000000000 */
[----:B0-----:R0:W2:Y:S01]  /*0600*/  @!UP0 SYNCS.EXCH.64 URZ, [UR16+0x40], UR12 ;  /* 0x0000400c103f85b2 */ /* 0x0010a20008000100 */
[----:B------:R-:W-:Y:S02]  /*0610*/  @P2 IMAD.U32 R6, RZ, RZ, UR6 ;  /* 0x00000006ff062e24 */ /* 0x000fe4000f8e00ff */
[----:B------:R-:W-:Y:S01]  /*0620*/  @P0 IMAD.MOV.U32 R7, RZ, RZ, R2 ;  /* 0x000000ffff070224 */ /* 0x000fe200078e0002 */
[----:B------:R-:W-:Y:S01]  /*0630*/  MOV R2, UR8 ;  /* 0x0000000800027c02 */ /* 0x000fe20008000f00 */
[----:B------:R-:W-:Y:S02]  /*0640*/  @!P4 IMAD.MOV.U32 R6, RZ, RZ, R5 ;  /* 0x000000ffff06c224 */ /* 0x000fe400078e0005 */
[----:B------:R-:W-:-:S02]  /*0650*/  IMAD.U32 R3, RZ, RZ, UR9 ;  /* 0x00000009ff037e24 */ /* 0x000fc4000f8e00ff */
[----:B------:R-:W-:Y:S01]  /*0660*/  @!P3 IMAD.MOV.U32 R7, RZ, RZ, R2 ;  /* 0x000000ffff07b224 */ /* 0x000fe200078e0002 */
[----:B------:R0:W-:Y:S01]  /*0670*/  STL [R1+0x200], R6 ;  /* 0x0002000601007387 */ /* 0x0001e20000100800 */
[----:B------:R-:W-:-:S03]  /*0680*/  IMAD.U32 R4, RZ, RZ, UR8 ;  /* 0x00000008ff047e24 */ /* 0x000fc6000f8e00ff */
[----:B------:R0:W-:Y:S01]  /*0690*/  STL [R1+0x204], R7 ;  /* 0x0002040701007387 */ /* 0x0001e20000100800 */
[----:B------:R0:W2:Y:S01]  /*06a0*/  @!UP1 SYNCS.EXCH.64 URZ, [UR16+0x48], UR12 ;  /* 0x0000480c103f95b2 */ /* 0x0000a20008000100 */
[----:B------:R-:W-:Y:S01]  /*06b0*/  NOP ;  /* 0x0000000000007918 */ /* 0x000fe20000000000 */
[----:B--234-:R-:W-:Y:S06]  /*06c0*/  BAR.SYNC.DEFER_BLOCKING 0x0 ;  /* 0x0000000000007b1d */ /* 0x01cfec0000010000 */
[----:B------:R-:W-:Y:S05]  /*06d0*/  @!P1 BRA `(.L_x_3) ;  /* 0x000001f800689947 */ /* 0x000fea0003800000 */
[----:B------:R-:W-:-:S06]  /*06e0*/  UISETP.GT.U32.AND UP0, UPT, UR18, 0x1, UPT ;  /* 0x000000011200788c */ /* 0x000fcc000bf04070 */
[----:B------:R-:W-:-:S13]  /*06f0*/  PLOP3.LUT P0, PT, PT, PT, UP0, 0x80, 0x0 ;  /* 0x000000000000781c */ /* 0x000fda0003f0f008 */
[----:B0-----:R-:W-:Y:S05]  /*0700*/  @P0 EXIT ;  /* 0x000000000000094d */ /* 0x001fea0003800000 */
[----:B------:R-:W-:Y:S01]  /*0710*/  ULDC.64 UR8, c[0x0][0x650] ;  /* 0x0001940000087ab9 */ /* 0x000fe20000000a00 */
[----:B------:R-:W-:Y:S01]  /*0720*/  UMOV UR44, 0xffffffff ;  /* 0xffffffff002c7882 */ /* 0x000fe20000000000 */
[----:B------:R-:W-:Y:S01]  /*0730*/  ISETP.GE.U32.AND P0, PT, R7, UR8, PT ;  /* 0x0000000807007c0c */ /* 0x000fe2000bf06070 */
[----:B------:R-:W-:Y:S01]  /*0740*/  UMOV UR42, 0xffffffff ;  /* 0xffffffff002a7882 */ /* 0x000fe20000000000 */
[----:B------:R-:W-:Y:S01]  /*0750*/  UMOV UR43, 0xffffffff ;  /* 0xffffffff002b7882 */ /* 0x000fe20000000000 */
[----:B------:R-:W-:Y:S02]  /*0760*/  PRMT R0, RZ, 0x7610, R0 ;  /* 0x00007610ff007816 */ /* 0x000fe40000000000 */
[----:B------:R-:W-:-:S13]  /*0770*/  ISETP.GE.U32.AND.EX P0, PT, R6, UR9, PT, P0 ;  /* 0x0000000906007c0c */ /* 0x000fda000bf06100 */
[----:B------:R-:W-:Y:S05]  /*0780*/  @P0 BRA `(.L_x_4) ;  /* 0x0000000400800947 */ /* 0x000fea0003800000 */
[----:B------:R-:W-:Y:S01]  /*0790*/  I2FP.F32.U32 R0, UR4 ;  /* 0x0000000400007c45 */ /* 0x000fe20008201000 */
[----:B------:R-:W-:Y:S01]  /*07a0*/  ULDC.64 UR16, c[0x0][0x628] ;  /* 0x00018a0000107ab9 */ /* 0x000fe20000000a00 */
[----:B------:R-:W-:Y:S01]  /*07b0*/  ULDC UR6, c[0x0][0x150] ;  /* 0x0000540000067ab9 */ /* 0x000fe20000000800 */
[----:B------:R-:W-:Y:S01]  /*07c0*/  ISETP.NE.U32.AND P0, PT, RZ, UR16, PT ;  /* 0x00000010ff007c0c */ /* 0x000fe2000bf05070 */
[----:B------:R-:W-:Y:S01]  /*07d0*/  ULDC UR15, c[0x0][0x630] ;  /* 0x00018c00000f7ab9 */ /* 0x000fe20000000800 */
[----:B------:R-:W-:Y:S01]  /*07e0*/  FMUL R0, R0, UR6 ;  /* 0x0000000600007c20 */ /* 0x000fe20008400000 */
[----:B------:R-:W-:Y:S01]  /*07f0*/  R2UR UR18, R7 ;  /* 0x00000000071272ca */ /* 0x000fe200000e0000 */
[----:B------:R-:W-:Y:S01]  /*0800*/  ULDC UR20, c[0x0][0x154] ;  /* 0x0000550000147ab9 */ /* 0x000fe20000000800 */
[----:B------:R-:W-:Y:S01]  /*0810*/  ISETP.NE.AND.EX P0, PT, RZ, UR17, PT, P0 ;  /* 0x00000011ff007c0c */ /* 0x000fe2000bf05300 */
[----:B------:R0:W1:Y:S01]  /*0820*/  F2I.U32.TRUNC.NTZ R2, R0 ;  /* 0x0000000000027305 */ /* 0x000062000020f000 */
[----:B------:R-:W-:-:S02]  /*0830*/  R2UR UR19, R6 ;  /* 0x00000000061372ca */ /* 0x000fc400000e0000 */
[----:B------:R-:W-:Y:S02]  /*0840*/  R2UR UR8, R7 ;  /* 0x00000000070872ca */ /* 0x000fe400000e0000 */
[----:B------:R-:W-:-:S07]  /*0850*/  R2UR UR9, R6 ;  /* 0x00000000060972ca */ /* 0x000fce00000e0000 */
[----:B0-----:R-:W-:Y:S08]  /*0860*/  @!P0 BRA `(.L_x_5) ;  /* 0x0000000000308947 */ /* 0x001ff00003800000 */
[----:B------:R-:W-:Y:S01]  /*0870*/  R2UR UR8, R7 ;  /* 0x00000000070872ca */ /* 0x000fe200000e0000 */
[----:B------:R-:W-:Y:S01]  /*0880*/  ULDC UR6, c[0x0][0x634] ;  /* 0x00018d0000067ab9 */ /* 0x000fe20000000800 */
[----:B------:R-:W-:-:S11]  /*0890*/  R2UR UR14, R6 ;  /* 0x00000000060e72ca */ /* 0x000fd600000e0000 */
[----:B------:R-:W-:-:S04]  /*08a0*/  UIADD3 UR6, UP0, UR8, UR6, URZ ;  /* 0x0000000608067290 */ /* 0x000fc8000ff1e03f */
[----:B------:R-:W-:-:S04]  /*08b0*/  UIADD3.X UR14, URZ, UR14, URZ, UP0, !UPT ;  /* 0x0000000e3f0e7290 */ /* 0x000fc800087fe43f */
[----:B------:R-:W-:-:S04]  /*08c0*/  UIMAD.WIDE.U32 UR8, UR14, UR16, URZ ;  /* 0x000000100e0872a5 */ /* 0x000fc8000f8e003f */
[----:B------:R-:W-:Y:S02]  /*08d0*/  UIMAD.WIDE.U32 UR10, UP0, UR6, UR17, UR8 ;  /* 0x00000011060a72a5 */ /* 0x000fe4000f800008 */
[----:B------:R-:W-:Y:S02]  /*08e0*/  UIMAD.WIDE.U32 UR8, UR6, UR16, URZ ;  /* 0x00000010060872a5 */ /* 0x000fe4000f8e003f */
[----:B------:R-:W-:Y:S02]  /*08f0*/  UIADD3.X UR13, URZ, URZ, URZ, UP0, !UPT ;  /* 0x0000003f3f0d7290 */ /* 0x000fe400087fe43f */
[----:B------:R-:W-:Y:S01]  /*0900*/  UIADD3 URZ, UP0, UR9, UR10, URZ ;  /* 0x0000000a093f7290 */ /* 0x000fe2000ff1e03f */
[----:B------:R-:W-:-:S03]  /*0910*/  UMOV UR12, UR11 ;  /* 0x0000000b000c7c82 */ /* 0x000fc60008000000 */
[----:B------:R-:W-:-:S12]  /*0920*/  UIMAD.WIDE.U32.X UR8, UR14, UR17, UR12, UP0 ;  /* 0x000000110e0872a5 */ /* 0x000fd800080e040c */
.L_x_5:
[----:B------:R-:W-:Y:S01]  /*0930*/  USHF.R.U64 UR43, UR8, UR15, UR9 ;  /* 0x0000000f082b7299 */ /* 0x000fe20008001209 */
[----:B------:R-:W-:Y:S01]  /*0940*/  I2FP.F32.U32 R0, UR7 ;  /* 0x0000000700007c45 */ /* 0x000fe20008201000 */
[----:B------:R-:W-:Y:S01]  /*0950*/  USHF.R.U32.HI UR5, URZ, UR15, UR9 ;  /* 0x0000000f3f057299 */ /* 0x000fe20008011609 */
[----:B-1----:R-:W-:Y:S01]  /*0960*/  R2UR UR12, R2 ;  /* 0x00000000020c72ca */ /* 0x002fe200000e0000 */
[----:B------:R-:W-:Y:S02]  /*0970*/  UIADD3 UR6, UP0, URZ, -UR43, URZ ;  /* 0x8000002b3f067290 */ /* 0x000fe4000ff1e03f */
[----:B------:R-:W-:Y:S01]  /*0980*/  FMUL R0, R0, UR20 ;  /* 0x0000001400007c20 */ /* 0x000fe20008400000 */
[----:B------:R-:W-:Y:S01]  /*0990*/  ULDC.64 UR8, c[0x0][0x620] ;  /* 0x0001880000087ab9 */ /* 0x000fe20000000a00 */
[----:B------:R-:W-:Y:S01]  /*09a0*/  UIADD3.X UR5, URZ, ~UR5, URZ, UP0, !UPT ;  /* 0x800000053f057290 */ /* 0x000fe200087fe43f */
[----:B------:R-:W-:Y:S01]  /*09b0*/  UMOV UR10, UR18 ;  /* 0x00000012000a7c82 */ /* 0x000fe20008000000 */
[----:B------:R-:W-:-:S02]  /*09c0*/  UMOV UR11, UR19 ;  /* 0x00000013000b7c82 */ /* 0x000fc40008000000 */
[----:B------:R-:W-:Y:S01]  /*09d0*/  UIMAD UR5, UR5, UR8, URZ ;  /* 0x00000008050572a4 */ /* 0x000fe2000f8e023f */
[----:B------:R-:W0:Y:S01]  /*09e0*/  F2I.U32.TRUNC.NTZ R0, R0 ;  /* 0x0000000000007305 */ /* 0x000e22000020f000 */
[----:B------:R-:W-:Y:S02]  /*09f0*/  UIMAD.WIDE.U32 UR10, UR6, UR8, UR10 ;  /* 0x00000008060a72a5 */ /* 0x000fe4000f8e000a */
[----:B------:R-:W-:Y:S01]  /*0a00*/  UIMAD UR6, UR6, UR9, UR5 ;  /* 0x00000009060672a4 */ /* 0x000fe2000f8e0205 */
[----:B------:R-:W-:Y:S01]  /*0a10*/  ULDC UR21, c[0x0][0x658] ;  /* 0x0001960000157ab9 */ /* 0x000fe20000000800 */
[----:B------:R-:W-:Y:S02]  /*0a20*/  UMOV UR19, 0xffffffff ;  /* 0xffffffff00137882 */ /* 0x000fe40000000000 */
[----:B------:R-:W-:Y:S01]  /*0a30*/  UIADD3 UR6, UR11, UR6, URZ ;  /* 0x000000060b067290 */ /* 0x000fe2000fffe03f */
[----:B------:R-:W-:Y:S01]  /*0a40*/  ULDC UR15, c[0x0][0x618] ;  /* 0x00018600000f7ab9 */ /* 0x000fe20000000800 */
[----:B------:R-:W-:Y:S01]  /*0a50*/  ULDC.64 UR8, c[0x0][0x640] ;  /* 0x0001900000087ab9 */ /* 0x000fe20000000a00 */
[----:B------:R-:W-:Y:S01]  /*0a60*/  USHF.L.U32 UR11, UR19, UR21, URZ ;  /* 0x00000015130b7299 */ /* 0x000fe2000800063f */
[----:B------:R-:W-:Y:S01]  /*0a70*/  ISETP.NE.U32.AND P0, PT, RZ, UR8, PT ;  /* 0x00000008ff007c0c */ /* 0x000fe2000bf05070 */
[----:B------:R-:W-:-:S02]  /*0a80*/  USHF.R.U64 UR19, UR10, UR15, UR6 ;  /* 0x0000000f0a137299 */ /* 0x000fc40008001206 */
[----:B------:R-:W-:Y:S01]  /*0a90*/  USHF.R.U32.HI UR10, URZ, UR15, UR6 ;  /* 0x0000000f3f0a7299 */ /* 0x000fe20008011606 */
[----:B0-----:R-:W-:Y:S01]  /*0aa0*/  R2UR UR14, R0 ;  /* 0x00000000000e72ca */ /* 0x001fe200000e0000 */
[----:B------:R-:W-:Y:S01]  /*0ab0*/  ULDC UR17, c[0x0][0x608] ;  /* 0x0001820000117ab9 */ /* 0x000fe20000000800 */
[----:B------:R-:W-:Y:S01]  /*0ac0*/  ISETP.NE.AND.EX P0, PT, RZ, UR9, PT, P0 ;  /* 0x00000009ff007c0c */ /* 0x000fe2000bf05300 */
[----:B------:R-:W-:Y:S02]  /*0ad0*/  USHF.R.U64 UR23, UR19, UR17, UR10 ;  /* 0x0000001113177299 */ /* 0x000fe4000800120a */
[----:B------:R-:W-:Y:S01]  /*0ae0*/  USHF.R.U32.HI UR10, URZ, UR17, UR10 ;  /* 0x000000113f0a7299 */ /* 0x000fe2000801160a */
[----:B------:R-:W-:Y:S01]  /*0af0*/  UMOV UR16, 0x1 ;  /* 0x0000000100107882 */ /* 0x000fe20000000000 */
[----:B------:R-:W-:Y:S02]  /*0b00*/  UIADD3 UR12, -UR12, URZ, URZ ;  /* 0x0000003f0c0c7290 */ /* 0x000fe4000fffe13f */
[----:B------:R-:W-:-:S02]  /*0b10*/  USHF.R.U64 UR24, UR23, UR21, UR10 ;  /* 0x0000001517187299 */ /* 0x000fc4000800120a */
[----:B------:R-:W-:Y:S01]  /*0b20*/  USHF.L.U32 UR6, UR16, UR21, URZ ;  /* 0x0000001510067299 */ /* 0x000fe2000800063f */
[----:B------:R-:W-:Y:S01]  /*0b30*/  ULDC UR13, c[0x0][0x144] ;  /* 0x00005100000d7ab9 */ /* 0x000fe20000000800 */
[----:B------:R-:W-:Y:S01]  /*0b40*/  ULDC UR5, c[0x0][0x600] ;  /* 0x0001800000057ab9 */ /* 0x000fe20000000800 */
[----:B------:R-:W-:Y:S02]  /*0b50*/  ULOP3.LUT UR16, URZ, UR11, URZ, 0x33, !UPT ;  /* 0x0000000b3f107292 */ /* 0x000fe4000f8e333f */
[----:B------:R-:W-:Y:S02]  /*0b60*/  USHF.R.U32.HI UR11, URZ, UR21, UR10 ;  /* 0x000000153f0b7299 */ /* 0x000fe4000801160a */
[----:B------:R-:W-:Y:S02]  /*0b70*/  UIADD3 UR18, UR5, -0x1, URZ ;  /* 0xffffffff05127890 */ /* 0x000fe4000fffe03f */
[----:B------:R-:W-:Y:S02]  /*0b80*/  UIADD3 UR20, -UR14, URZ, URZ ;  /* 0x0000003f0e147290 */ /* 0x000fe4000fffe13f */
[----:B------:R-:W-:Y:S01]  /*0b90*/  UIMAD UR4, UR13, UR12, UR4 ;  /* 0x0000000c0d0472a4 */ /* 0x000fe2000f8e0204 */
[----:B------:R-:W-:Y:S01]  /*0ba0*/  ULDC UR25, c[0x0][0x148] ;  /* 0x0000520000197ab9 */ /* 0x000fe20000000800 */
[----:B------:R-:W-:Y:S01]  /*0bb0*/  ULDC UR21, c[0x0][0x648] ;  /* 0x0001920000157ab9 */ /* 0x000fe20000000800 */
[----:B------:R-:W-:Y:S01]  /*0bc0*/  ULDC UR22, c[0x0][0x638] ;  /* 0x00018e0000167ab9 */ /* 0x000fe20000000800 */
[----:B------:R-:W-:Y:S01]  /*0bd0*/  UMOV UR10, UR24 ;  /* 0x00000018000a7c82 */ /* 0x000fe20008000000 */
[----:B------:R-:W-:Y:S07]  /*0be0*/  @!P0 BRA `(.L_x_6) ;  /* 0x0000000000308947 */ /* 0x000fee0003800000 */
[----:B------:R-:W-:Y:S02]  /*0bf0*/  ULDC UR14, c[0x0][0x64c] ;  /* 0x00019300000e7ab9 */ /* 0x000fe40000000800 */
        /* <DEDUP_REMOVED lines=8> */
[----:B------:R-:W-:-:S07]  /*0c80*/  UIMAD.WIDE.U32.X UR8, UR17, UR9, UR14, UP0 ;  /* 0x00000009110872a5 */ /* 0x000fce00080e040e */
[----:B------:R-:W-:Y:S01]  /*0c90*/  UMOV UR10, UR8 ;  /* 0x00000008000a7c82 */ /* 0x000fe20008000000 */
[----:B------:R-:W-:-:S05]  /*0ca0*/  UMOV UR11, UR9 ;  /* 0x00000009000b7c82 */ /* 0x000fca0008000000 */
.L_x_6:
[----:B------:R-:W-:Y:S01]  /*0cb0*/  UISETP.NE.AND UP0, UPT, UR45, URZ, UPT ;  /* 0x0000003f2d00728c */ /* 0x000fe2000bf05270 */
[----:B------:R-:W-:Y:S01]  /*0cc0*/  MOV R0, 0x1 ;  /* 0x0000000100007802 */ /* 0x000fe20000000f00 */
[----:B------:R-:W-:Y:S02]  /*0cd0*/  USHF.R.U64 UR8, UR10, UR21, UR11 ;  /* 0x000000150a087299 */ /* 0x000fe4000800120b */
[----:B------:R-:W-:Y:S02]  /*0ce0*/  ULOP3.LUT UR16, UR23, UR16, URZ, 0xc0, !UPT ;  /* 0x0000001017107292 */ /* 0x000fe4000f8ec03f */
[----:B------:R-:W-:Y:S02]  /*0cf0*/  ULOP3.LUT UR18, UR19, UR18, URZ, 0xc0, !UPT ;  /* 0x0000001213127292 */ /* 0x000fe4000f8ec03f */
[----:B------:R-:W-:-:S03]  /*0d00*/  UIMAD UR16, UR6, UR8, UR16 ;  /* 0x00000008061072a4 */ /* 0x000fc6000f8e0210 */
[----:B------:R-:W-:Y:S02]  /*0d10*/  @UP0 UIMAD UR4, UR25, UR20, UR7 ;  /* 0x00000014190402a4 */ /* 0x000fe4000f8e0207 */
[----:B------:R-:W-:-:S04]  /*0d20*/  UIADD3 UR7, -UR8, URZ, URZ ;  /* 0x0000003f08077290 */ /* 0x000fc8000fffe13f */
[----:B------:R-:W-:-:S03]  /*0d30*/  UIMAD UR6, UR7, UR22, UR24 ;  /* 0x00000016070672a4 */ /* 0x000fc6000f8e0218 */
[----:B------:R-:W-:Y:S01]  /*0d40*/  ULDC UR7, c[0x0][0x610] ;  /* 0x0001840000077ab9 */ /* 0x000fe20000000800 */
[----:B------:R-:W-:Y:S02]  /*0d50*/  UIMAD UR6, UR6, UR5, UR18 ;  /* 0x00000005060672a4 */ /* 0x000fe4000f8e0212 */
[----:B------:R-:W-:-:S04]  /*0d60*/  UIMAD UR4, UR16, UR7, UR4 ;  /* 0x00000007100472a4 */ /* 0x000fc8000f8e0204 */
[----:B------:R-:W-:Y:S02]  /*0d70*/  USEL UR42, UR6, UR4, !UP0 ;  /* 0x00000004062a7287 */ /* 0x000fe4000c000000 */
[----:B------:R-:W-:-:S12]  /*0d80*/  USEL UR44, UR4, UR6, !UP0 ;  /* 0x00000006042c7287 */ /* 0x000fd8000c000000 */
.L_x_4:
[----:B------:R-:W-:-:S08]  /*0d90*/  NOP ;  /* 0x0000000000007918 */ /* 0x000fd00000000000 */
[----:B------:R-:W0:Y:S02]  /*0da0*/  USETMAXREG.TRY_ALLOC.CTAPOOL UP0, 0xf0 ;  /* 0x000000f0000079c8 */ /* 0x000e240008000600 */
[----:B0-----:R-:W-:-:S13]  /*0db0*/  PLOP3.LUT P0, PT, PT, PT, UP0, 0x80, 0x0 ;  /* 0x000000000000781c */ /* 0x001fda0003f0f008 */
[----:B------:R-:W-:Y:S05]  /*0dc0*/  @!P0 BRA `(.L_x_4) ;  /* 0xfffffffc00f08947 */ /* 0x000fea000383ffff */
[----:B------:R-:W-:Y:S01]  /*0dd0*/  ULDC.64 UR4, c[0x0][0x598] ;  /* 0x0001660000047ab9 */ /* 0x000fe20000000a00 */
[----:B------:R-:W-:Y:S01]  /*0de0*/  ULDC.64 UR36, c[0x0][0x208] ;  /* 0x0000820000247ab9 */ /* 0x000fe20000000a00 */
[----:B------:R-:W-:-:S04]  /*0df0*/  ISETP.NE.U32.AND P0, PT, RZ, UR4, PT ;  /* 0x00000004ff007c0c */ /* 0x000fc8000bf05070 */
[----:B------:R-:W-:-:S13]  /*0e00*/  ISETP.NE.AND.EX P0, PT, RZ, UR5, PT, P0 ;  /* 0x00000005ff007c0c */ /* 0x000fda000bf05300 */
[----:B------:R-:W-:Y:S05]  /*0e10*/  @!P0 BRA `(.L_x_7) ;  /* 0x00000000001c8947 */ /* 0x000fea0003800000 */
[----:B------:R-:W0:Y:S02]  /*0e20*/  LDC.64 R2, c[0x0][0x598] ;  /* 0x00016600ff027b82 */ /* 0x000e240000000a00 */
[----:B0-----:R-:W2:Y:S02]  /*0e30*/  LDG.E.64 R2, desc[UR36][R2.64] ;  /* 0x0000002402027981 */ /* 0x001ea4000c1e1b00 */
[----:B--2---:R-:W-:-:S04]  /*0e40*/  ISETP.NE.U32.AND P0, PT, R2, RZ, PT ;  /* 0x000000ff0200720c */ /* 0x004fc80003f05070 */
[----:B------:R-:W-:-:S13]  /*0e50*/  ISETP.NE.AND.EX P0, PT, R3, RZ, PT, P0 ;  /* 0x000000ff0300720c */ /* 0x000fda0003f05300 */
[----:B------:R-:W-:Y:S05]  /*0e60*/  @!P0 BRA `(.L_x_7) ;  /* 0x0000000000088947 */ /* 0x000fea0003800000 */
[----:B------:R0:W5:Y:S01]  /*0e70*/  LD.E R2, desc[UR36][R2.64] ;  /* 0x0000002402027980 */ /* 0x000162000c101900 */
[----:B------:R-:W-:Y:S05]  /*0e80*/  BRA `(.L_x_8) ;  /* 0x0000000000247947 */ /* 0x000fea0003800000 */
.L_x_7:
[----:B------:R-:W-:Y:S02]  /*0e90*/  ULDC.64 UR4, c[0x0][0x588] ;  /* 0x0001620000047ab9 */ /* 0x000fe40000000a00 */
[----:B------:R-:W-:-:S04]  /*0ea0*/  ISETP.NE.U32.AND P0, PT, RZ, UR4, PT ;  /* 0x00000004ff007c0c */ /* 0x000fc8000bf05070 */
[----:B------:R-:W-:-:S13]  /*0eb0*/  ISETP.NE.AND.EX P0, PT, RZ, UR5, PT, P0 ;  /* 0x00000005ff007c0c */ /* 0x000fda000bf05300 */
[----:B------:R-:W-:Y:S05]  /*0ec0*/  @!P0 BRA `(.L_x_9) ;  /* 0x00000000000c8947 */ /* 0x000fea0003800000 */
[----:B------:R-:W0:Y:S02]  /*0ed0*/  LDC.64 R2, c[0x0][0x588] ;  /* 0x00016200ff027b82 */ /* 0x000e240000000a00 */
[----:B0-----:R1:W5:Y:S01]  /*0ee0*/  LDG.E R2, desc[UR36][R2.64] ;  /* 0x0000002402027981 */ /* 0x001362000c1e1900 */
[----:B------:R-:W-:Y:S05]  /*0ef0*/  BRA `(.L_x_8) ;  /* 0x0000000000087947 */ /* 0x000fea0003800000 */
.L_x_9:
[----:B------:R-:W-:Y:S02]  /*0f00*/  ULDC UR4, c[0x0][0x580] ;  /* 0x0001600000047ab9 */ /* 0x000fe40000000800 */
[----:B------:R-:W-:-:S07]  /*0f10*/  IMAD.U32 R2, RZ, RZ, UR4 ;  /* 0x00000004ff027e24 */ /* 0x000fce000f8e00ff */
.L_x_8:
[----:B------:R-:W-:Y:S02]  /*0f20*/  ULDC.64 UR4, c[0x0][0x5a0] ;  /* 0x0001680000047ab9 */ /* 0x000fe40000000a00 */
[----:B------:R-:W-:-:S04]  /*0f30*/  ISETP.NE.U32.AND P0, PT, RZ, UR4, PT ;  /* 0x00000004ff007c0c */ /* 0x000fc8000bf05070 */
[----:B------:R-:W-:-:S13]  /*0f40*/  ISETP.NE.AND.EX P0, PT, RZ, UR5, PT, P0 ;  /* 0x00000005ff007c0c */ /* 0x000fda000bf05300 */
[----:B------:R-:W-:Y:S05]  /*0f50*/  @!P0 BRA `(.L_x_10) ;  /* 0x00000000001c8947 */ /* 0x000fea0003800000 */
[----:B------:R-:W2:Y:S02]  /*0f60*/  LDC.64 R4, c[0x0][0x5a0] ;  /* 0x00016800ff047b82 */ /* 0x000ea40000000a00 */
[----:B--2---:R-:W2:Y:S02]  /*0f70*/  LDG.E.64 R4, desc[UR36][R4.64] ;  /* 0x0000002404047981 */ /* 0x004ea4000c1e1b00 */
[----:B--2---:R-:W-:-:S04]  /*0f80*/  ISETP.NE.U32.AND P0, PT, R4, RZ, PT ;  /* 0x000000ff0400720c */ /* 0x004fc80003f05070 */
[----:B------:R-:W-:-:S13]  /*0f90*/  ISETP.NE.AND.EX P0, PT, R5, RZ, PT, P0 ;  /* 0x000000ff0500720c */ /* 0x000fda0003f05300 */
[----:B------:R-:W-:Y:S05]  /*0fa0*/  @!P0 BRA `(.L_x_10) ;  /* 0x0000000000088947 */ /* 0x000fea0003800000 */
[----:B------:R2:W5:Y:S01]  /*0fb0*/  LD.E R16, desc[UR36][R4.64] ;  /* 0x0000002404107980 */ /* 0x000562000c101900 */
[----:B------:R-:W-:Y:S05]  /*0fc0*/  BRA `(.L_x_11) ;  /* 0x0000000000247947 */ /* 0x000fea0003800000 */
.L_x_10:
[----:B------:R-:W-:Y:S02]  /*0fd0*/  ULDC.64 UR4, c[0x0][0x590] ;  /* 0x0001640000047ab9 */ /* 0x000fe40000000a00 */
[----:B------:R-:W-:-:S04]  /*0fe0*/  ISETP.NE.U32.AND P0, PT, RZ, UR4, PT ;  /* 0x00000004ff007c0c */ /* 0x000fc8000bf05070 */
[----:B------:R-:W-:-:S13]  /*0ff0*/  ISETP.NE.AND.EX P0, PT, RZ, UR5, PT, P0 ;  /* 0x00000005ff007c0c */ /* 0x000fda000bf05300 */
[----:B------:R-:W-:Y:S05]  /*1000*/  @!P0 BRA `(.L_x_12) ;  /* 0x00000000000c8947 */ /* 0x000fea0003800000 */
[----:B------:R-:W2:Y:S02]  /*1010*/  LDC.64 R16, c[0x0][0x590] ;  /* 0x00016400ff107b82 */ /* 0x000ea40000000a00 */
[----:B--2---:R3:W5:Y:S01]  /*1020*/  LDG.E R16, desc[UR36][R16.64] ;  /* 0x0000002410107981 */ /* 0x004762000c1e1900 */
[----:B------:R-:W-:Y:S05]  /*1030*/  BRA `(.L_x_11) ;  /* 0x0000000000087947 */ /* 0x000fea0003800000 */
.L_x_12:
[----:B------:R-:W-:Y:S02]  /*1040*/  ULDC UR4, c[0x0][0x584] ;  /* 0x0001610000047ab9 */ /* 0x000fe40000000800 */
[----:B------:R-:W-:-:S07]  /*1050*/  IMAD.U32 R16, RZ, RZ, UR4 ;  /* 0x00000004ff107e24 */ /* 0x000fce000f8e00ff */
.L_x_11:
[----:B------:R-:W-:-:S13]  /*1060*/  LOP3.LUT P0, RZ, R0, 0xff, RZ, 0xc0, !PT ;  /* 0x000000ff00ff7812 */ /* 0x000fda000780c0ff */
[----:B------:R-:W-:Y:S05]  /*1070*/  @!P0 EXIT ;  /* 0x000000000000894d */ /* 0x000fea0003800000 */
[----:B------:R-:W-:Y:S01]  /*1080*/  ULDC UR4, c[0x0][0x28c] ;  /* 0x0000a30000047ab9 */ /* 0x000fe20000000800 */
[----:B------:R-:W-:Y:S01]  /*1090*/  UMOV UR38, URZ ;  /* 0x0000003f00267c82 */ /* 0x000fe20008000000 */
[----:B------:R-:W-:Y:S01]  /*10a0*/  UIADD3 UR4, UR4, 0x1f, URZ ;  /* 0x0000001f04047890 */ /* 0x000fe2000fffe03f */
[----:B------:R-:W-:-:S03]  /*10b0*/  UMOV UR39, URZ ;  /* 0x0000003f00277c82 */ /* 0x000fc60008000000 */
[----:B------:R-:W-:-:S04]  /*10c0*/  USHF.R.S32.HI UR5, URZ, 0x1f, UR4 ;  /* 0x0000001f3f057899 */ /* 0x000fc80008011404 */
[----:B------:R-:W-:-:S04]  /*10d0*/  ULEA.HI UR5, UR5, UR4, URZ, 0x5 ;  /* 0x0000000405057291 */ /* 0x000fc8000f8f283f */
[----:B------:R-:W-:-:S12]  /*10e0*/  USHF.R.S32.HI UR41, URZ, 0x5, UR5 ;  /* 0x000000053f297899 */ /* 0x000fd80008011405 */
.L_x_553:
[----:B01----:R-:W0:Y:S01]  /*10f0*/  S2R R3, SR_CgaCtaId ;  /* 0x0000000000037919 */ /* 0x003e220000008800 */
[----:B------:R-:W-:Y:S01]  /*1100*/  MOV R0, 0x400 ;  /* 0x0000040000007802 */ /* 0x000fe20000000f00 */
[----:B------:R-:W1:Y:S03]  /*1110*/  S2R R19, SR_TID.X ;  /* 0x0000000000137919 */ /* 0x000e660000002100 */
[----:B0-----:R-:W-:-:S04]  /*1120*/  LEA R34, R3, R0, 0x18 ;  /* 0x0000000003227211 */ /* 0x001fc800078ec0ff */
[----:B------:R-:W-:Y:S02]  /*1130*/  IADD3 R0, R34, 0x200, RZ ;  /* 0x0000020022007810 */ /* 0x000fe40007ffe0ff */
[----:B-1----:R-:W-:Y:S02]  /*1140*/  SHF.R.U32.HI R18, RZ, 0x5, R19 ;  /* 0x00000005ff127819 */ /* 0x002fe40000011613 */
[----:B------:R-:W-:-:S04]  /*1150*/  LOP3.LUT P0, RZ, R0, 0x9f, RZ, 0xc0, !PT ;  /* 0x0000009f00ff7812 */ /* 0x000fc8000780c0ff */
[----:B------:R-:W0:Y:S09]  /*1160*/  SHFL.IDX PT, R18, R18, RZ, 0x1f ;  /* 0x00001fff12127589 */ /* 0x000e3200000e0000 */
[----:B--234-:R-:W-:Y:S05]  /*1170*/  @!P0 BRA `(.L_x_13) ;  /* 0x0000000000408947 */ /* 0x01cfea0003800000 */
[----:B------:R-:W-:Y:S01]  /*1180*/  MOV R0, 0x0 ;  /* 0x0000000000007802 */ /* 0x000fe20000000f00 */
[----:B------:R-:W-:Y:S01]  /*1190*/  ULDC.64 UR4, c[0x4][0x70] ;  /* 0x01001c0000047ab9 */ /* 0x000fe20000000a00 */
[----:B------:R-:W-:Y:S01]  /*11a0*/  ULDC.64 UR6, c[0x4][0x8] ;  /* 0x0100020000067ab9 */ /* 0x000fe20000000a00 */
[----:B--2---:R-:W-:Y:S01]  /*11b0*/  IMAD.U32 R4, RZ, RZ, UR4 ;  /* 0x00000004ff047e24 */ /* 0x004fe2000f8e00ff */
[----:B------:R1:W2:Y:S01]  /*11c0*/  LDC.64 R14, c[0x4][R0] ;  /* 0x01000000000e7b82 */ /* 0x0002a20000000a00 */
[----:B------:R-:W-:Y:S01]  /*11d0*/  IMAD.U32 R5, RZ, RZ, UR5 ;  /* 0x00000005ff057e24 */ /* 0x000fe2000f8e00ff */
[----:B------:R-:W-:Y:S01]  /*11e0*/  ULDC.64 UR4, c[0x4][0x78] ;  /* 0x01001e0000047ab9 */ /* 0x000fe20000000a00 */
[----:B------:R-:W-:Y:S01]  /*11f0*/  IMAD.U32 R10, RZ, RZ, UR6 ;  /* 0x00000006ff0a7e24 */ /* 0x000fe2000f8e00ff */
[----:B------:R-:W-:Y:S01]  /*1200*/  MOV R6, UR4 ;  /* 0x0000000400067c02 */ /* 0x000fe20008000f00 */
[----:B------:R-:W-:Y:S01]  /*1210*/  IMAD.U32 R7, RZ, RZ, UR5 ;  /* 0x00000005ff077e24 */ /* 0x000fe2000f8e00ff */
[----:B------:R-:W-:Y:S01]  /*1220*/  MOV R11, UR7 ;  /* 0x00000007000b7c02 */ /* 0x000fe20008000f00 */
[----:B------:R-:W-:Y:S01]  /*1230*/  IMAD.MOV.U32 R8, RZ, RZ, 0x70 ;  /* 0x00000070ff087424 */ /* 0x000fe200078e00ff */
[----:B------:R-:W-:Y:S01]  /*1240*/  MOV R13, RZ ;  /* 0x000000ff000d7202 */ /* 0x000fe20000000f00 */
[----:B-1----:R-:W-:-:S07]  /*1250*/  IMAD.MOV.U32 R12, RZ, RZ, 0x1 ;  /* 0x00000001ff0c7424 */ /* 0x002fce00078e00ff */
[----:B------:R-:W-:-:S07]  /*1260*/  LEPC R20, `(.L_x_13) ;  /* 0x000000001014794e */ /* 0x000fce0000000000 */
[----:B0-23-5:R-:W-:Y:S05]  /*1270*/  CALL.ABS.NOINC R14 ;  /* 0x000000000e007343 */ /* 0x02dfea0003c00000 */
.L_x_13:
[----:B------:R-:W-:-:S05]  /*1280*/  VIADD R36, R34, 0x18200 ;  /* 0x0001820022247836 */ /* 0x000fca0000000000 */
[----:B------:R-:W-:-:S13]  /*1290*/  LOP3.LUT P0, RZ, R36, 0x9f, RZ, 0xc0, !PT ;  /* 0x0000009f24ff7812 */ /* 0x000fda000780c0ff */
[----:B------:R-:W-:Y:S05]  /*12a0*/  @!P0 BRA `(.L_x_14) ;  /* 0x00000000007c8947 */ /* 0x000fea0003800000 */
[----:B---3--:R-:W-:Y:S01]  /*12b0*/  MOV R17, 0x0 ;  /* 0x0000000000117802 */ /* 0x008fe20000000f00 */
[----:B------:R-:W-:Y:S01]  /*12c0*/  ULDC.64 UR4, c[0x4][0x70] ;  /* 0x01001c0000047ab9 */ /* 0x000fe20000000a00 */
[----:B------:R-:W-:Y:S01]  /*12d0*/  ULDC.64 UR6, c[0x4][0x8] ;  /* 0x0100020000067ab9 */ /* 0x000fe20000000a00 */
[----:B--2---:R-:W-:Y:S01]  /*12e0*/  IMAD.U32 R4, RZ, RZ, UR4 ;  /* 0x00000004ff047e24 */ /* 0x004fe2000f8e00ff */
[----:B------:R1:W2:Y:S01]  /*12f0*/  LDC.64 R14, c[0x4][R17] ;  /* 0x01000000110e7b82 */ /* 0x0002a20000000a00 */
[----:B------:R-:W-:Y:S01]  /*1300*/  MOV R5, UR5 ;  /* 0x0000000500057c02 */ /* 0x000fe20008000f00 */
[----:B------:R-:W-:Y:S01]  /*1310*/  ULDC.64 UR4, c[0x4][0x78] ;  /* 0x01001e0000047ab9 */ /* 0x000fe20000000a00 */
[----:B------:R-:W-:Y:S01]  /*1320*/  MOV R10, UR6 ;  /* 0x00000006000a7c02 */ /* 0x000fe20008000f00 */
[----:B------:R-:W-:Y:S01]  /*1330*/  IMAD.U32 R6, RZ, RZ, UR4 ;  /* 0x00000004ff067e24 */ /* 0x000fe2000f8e00ff */
[----:B------:R-:W-:Y:S01]  /*1340*/  MOV R12, 0x1 ;  /* 0x00000001000c7802 */ /* 0x000fe20000000f00 */
[----:B------:R-:W-:-:S02]  /*1350*/  IMAD.U32 R7, RZ, RZ, UR5 ;  /* 0x00000005ff077e24 */ /* 0x000fc4000f8e00ff */
[----:B------:R-:W-:Y:S02]  /*1360*/  IMAD.U32 R11, RZ, RZ, UR7 ;  /* 0x00000007ff0b7e24 */ /* 0x000fe4000f8e00ff */
[----:B------:R-:W-:Y:S02]  /*1370*/  IMAD.MOV.U32 R8, RZ, RZ, 0x70 ;  /* 0x00000070ff087424 */ /* 0x000fe400078e00ff */
[----:B-1----:R-:W-:-:S07]  /*1380*/  IMAD.MOV.U32 R13, RZ, RZ, RZ ;  /* 0x000000ffff0d7224 */ /* 0x002fce00078e00ff */
[----:B------:R-:W-:-:S07]  /*1390*/  LEPC R20, `(.L_x_15) ;  /* 0x000000001014794e */ /* 0x000fce0000000000 */
[----:B0-2--5:R-:W-:Y:S05]  /*13a0*/  CALL.ABS.NOINC R14 ;  /* 0x000000000e007343 */ /* 0x025fea0003c00000 */
.L_x_15:
[----:B------:R0:W1:Y:S01]  /*13b0*/  LDC.64 R14, c[0x4][R17] ;  /* 0x01000000110e7b82 */ /* 0x0000620000000a00 */
[----:B------:R-:W-:Y:S01]  /*13c0*/  ULDC.64 UR4, c[0x4][0x70] ;  /* 0x01001c0000047ab9 */ /* 0x000fe20000000a00 */
[----:B------:R-:W-:Y:S01]  /*13d0*/  ULDC.64 UR6, c[0x4][0x78] ;  /* 0x01001e0000067ab9 */ /* 0x000fe20000000a00 */
[----:B------:R-:W-:Y:S01]  /*13e0*/  IMAD.U32 R4, RZ, RZ, UR4 ;  /* 0x00000004ff047e24 */ /* 0x000fe2000f8e00ff */
[----:B------:R-:W-:Y:S01]  /*13f0*/  MOV R5, UR5 ;  /* 0x0000000500057c02 */ /* 0x000fe20008000f00 */
[----:B------:R-:W-:Y:S01]  /*1400*/  ULDC.64 UR4, c[0x4][0x10] ;  /* 0x0100040000047ab9 */ /* 0x000fe20000000a00 */
[----:B------:R-:W-:Y:S01]  /*1410*/  IMAD.U32 R6, RZ, RZ, UR6 ;  /* 0x00000006ff067e24 */ /* 0x000fe2000f8e00ff */
[----:B------:R-:W-:Y:S01]  /*1420*/  MOV R10, UR4 ;  /* 0x00000004000a7c02 */ /* 0x000fe20008000f00 */
[----:B------:R-:W-:Y:S01]  /*1430*/  IMAD.U32 R7, RZ, RZ, UR7 ;  /* 0x00000007ff077e24 */ /* 0x000fe2000f8e00ff */
[----:B------:R-:W-:Y:S01]  /*1440*/  MOV R12, 0x1 ;  /* 0x00000001000c7802 */ /* 0x000fe20000000f00 */
[----:B------:R-:W-:-:S02]  /*1450*/  IMAD.U32 R11, RZ, RZ, UR5 ;  /* 0x00000005ff0b7e24 */ /* 0x000fc4000f8e00ff */
[----:B------:R-:W-:Y:S02]  /*1460*/  IMAD.MOV.U32 R8, RZ, RZ, 0x70 ;  /* 0x00000070ff087424 */ /* 0x000fe400078e00ff */
[----:B0-----:R-:W-:-:S07]  /*1470*/  IMAD.MOV.U32 R13, RZ, RZ, RZ ;  /* 0x000000ffff0d7224 */ /* 0x001fce00078e00ff */
[----:B------:R-:W-:-:S07]  /*1480*/  LEPC R20, `(.L_x_14) ;  /* 0x000000001014794e */ /* 0x000fce0000000000 */
[----:B-1----:R-:W-:Y:S05]  /*1490*/  CALL.ABS.NOINC R14 ;  /* 0x000000000e007343 */ /* 0x002fea0003c00000 */
.L_x_14:
[----:B------:R-:W-:Y:S01]  /*14a0*/  ULOP3.LUT UR4, UR40, 0x1, URZ, 0xfc, !UPT ;  /* 0x0000000128047892 */ /* 0x000fe2000f8efc3f */
[----:B------:R-:W-:-:S04]  /*14b0*/  LOP3.LUT R13, R19, 0x80, RZ, 0xc0, !PT ;  /* 0x00000080130d7812 */ /* 0x000fc800078ec0ff */
[----:B------:R-:W-:Y:S01]  /*14c0*/  SHF.R.U32.HI R13, RZ, 0x7, R13 ;  /* 0x00000007ff0d7819 */ /* 0x000fe2000001160d */
[----:B------:R-:W-:Y:S01]  /*14d0*/  IMAD.U32 R0, RZ, RZ, UR4 ;  /* 0x00000004ff007e24 */ /* 0x000fe2000f8e00ff */
[----:B------:R-:W-:-:S04]  /*14e0*/  UMOV UR4, 0xffffffff ;  /* 0xffffffff00047882 */ /* 0x000fc80000000000 */
[----:B------:R-:W-:Y:S01]  /*14f0*/  ISETP.NE.AND P0, PT, R0, 0x3, PT ;  /* 0x000000030000780c */ /* 0x000fe20003f05270 */
[----:B------:R-:W-:-:S12]  /*1500*/  BRA.DIV UR4, `(.L_x_16) ;  /* 0x0000022604587947 */ /* 0x000fd8000b800000 */
.L_x_580:
[----:B------:R-:W-:Y:S05]  /*1510*/  @!P0 BRA `(.L_x_17) ;  /* 0x0000000000048947 */ /* 0x000fea0003800000 */
[----:B------:R-:W-:Y:S01]  /*1520*/  BPT.TRAP 0x1 ;  /* 0x000000040000795c */ /* 0x000fe20000300000 */
.L_x_17:
[----:B------:R-:W-:Y:S01]  /*1530*/  MOV R3, UR39 ;  /* 0x0000002700037c02 */ /* 0x000fe20008000f00 */
[----:B------:R-:W-:-:S04]  /*1540*/  IMAD.U32 R0, RZ, RZ, UR38 ;  /* 0x00000026ff007e24 */ /* 0x000fc8000f8e00ff */
[----:B------:R-:W-:Y:S01]  /*1550*/  IMAD R3, R3, 0x8, R34 ;  /* 0x0000000803037824 */ /* 0x000fe200078e0222 */
[----:B------:R-:W-:-:S04]  /*1560*/  SHF.L.U32 R0, R0, 0x1f, RZ ;  /* 0x0000001f00007819 */ /* 0x000fc800000006ff */
[----:B------:R1:W4:Y:S01]  /*1570*/  SYNCS.PHASECHK.TRANS64.TRYWAIT P1, [R3+URZ], R0 ;  /* 0x00000000030075a7 */ /* 0x000322000802017f */
[----:B------:R-:W-:Y:S05]  /*1580*/  @!P0 BRA `(.L_x_18) ;  /* 0x0000000000048947 */ /* 0x000fea0003800000 */
[----:B------:R-:W-:Y:S01]  /*1590*/  BPT.TRAP 0x1 ;  /* 0x000000040000795c */ /* 0x000fe20000300000 */
.L_x_18:
[----:B----4-:R-:W-:Y:S05]  /*15a0*/  @P1 BRA `(.L_x_19) ;  /* 0x0000000000081947 */ /* 0x010fea0003800000 */
[----:B------:R-:W4:Y:S02]  /*15b0*/  SYNCS.PHASECHK.TRANS64.TRYWAIT P1, [R3+URZ], R0 ;  /* 0x00000000030075a7 */ /* 0x000f24000802017f */
[----:B----4-:R-:W-:Y:S05]  /*15c0*/  @!P1 BRA `(.L_x_20) ;  /* 0x0000022400449947 */ /* 0x010fea0003800000 */
.L_x_19:
[----:B------:R-:W-:-:S04]  /*15d0*/  UIADD3 UR4, UR39, 0x1, URZ ;  /* 0x0000000127047890 */ /* 0x000fc8000fffe03f */
[----:B------:R-:W-:Y:S02]  /*15e0*/  UISETP.NE.AND UP0, UPT, UR4, 0x3, UPT ;  /* 0x000000030400788c */ /* 0x000fe4000bf05270 */
[----:B--2---:R-:W-:Y:S02]  /*15f0*/  MOV R4, UR4 ;  /* 0x0000000400047c02 */ /* 0x004fe40008000f00 */
[----:B------:R-:W-:Y:S02]  /*1600*/  USEL UR4, URZ, 0x1, UP0 ;  /* 0x000000013f047887 */ /* 0x000fe40008000000 */
[----:B------:R-:W-:Y:S02]  /*1610*/  PLOP3.LUT P1, PT, PT, PT, UP0, 0x80, 0x0 ;  /* 0x000000000000781c */ /* 0x000fe40003f2f008 */
[----:B------:R-:W-:Y:S02]  /*1620*/  ULOP3.LUT UR4, UR38, UR4, URZ, 0x3c, !UPT ;  /* 0x0000000426047292 */ /* 0x000fe4000f8e3c3f */
[----:B------:R-:W-:-:S04]  /*1630*/  SEL R4, R4, RZ, P1 ;  /* 0x000000ff04047207 */ /* 0x000fc80000800000 */
[----:B------:R-:W-:Y:S02]  /*1640*/  IMAD.U32 R20, RZ, RZ, UR4 ;  /* 0x00000004ff147e24 */ /* 0x000fe4000f8e00ff */
[----:B---3--:R-:W-:Y:S01]  /*1650*/  IMAD.MOV.U32 R17, RZ, RZ, R4 ;  /* 0x000000ffff117224 */ /* 0x008fe200078e0004 */
[----:B------:R-:W-:Y:S06]  /*1660*/  @!P0 BRA `(.L_x_21) ;  /* 0x0000000000048947 */ /* 0x000fec0003800000 */
[----:B------:R-:W-:Y:S01]  /*1670*/  BPT.TRAP 0x1 ;  /* 0x000000040000795c */ /* 0x000fe20000300000 */
.L_x_21:
[----:B------:R-:W2:Y:S01]  /*1680*/  S2R R11, SR_TID.X ;  /* 0x00000000000b7919 */ /* 0x000ea20000002100 */
[----:B01--4-:R-:W-:Y:S01]  /*1690*/  SHF.R.S32.HI R3, RZ, 0x1f, R18 ;  /* 0x0000001fff037819 */ /* 0x013fe20000011412 */
[----:B------:R-:W-:Y:S01]  /*16a0*/  IMAD.MOV.U32 R8, RZ, RZ, -0x650a62f0 ;  /* 0x9af59d10ff087424 */ /* 0x000fe200078e00ff */
[----:B------:R-:W-:Y:S01]  /*16b0*/  MOV R10, 0x8d10d10 ;  /* 0x08d10d10000a7802 */ /* 0x000fe20000000f00 */
[----:B------:R-:W-:Y:S01]  /*16c0*/  IMAD.MOV.U32 R22, RZ, RZ, 0x10 ;  /* 0x00000010ff167424 */ /* 0x000fe200078e00ff */
[CC--:B------:R-:W-:Y:S01]  /*16d0*/  LEA.HI R0, R3.reuse, R18.reuse, RZ, 0x2 ;  /* 0x0000001203007211 */ /* 0x0c0fe200078f10ff */
[----:B------:R-:W-:Y:S01]  /*16e0*/  IMAD.U32 R14, RZ, RZ, UR41 ;  /* 0x00000029ff0e7e24 */ /* 0x000fe2000f8e00ff */
[----:B------:R-:W-:Y:S01]  /*16f0*/  LEA.HI R3, R3, R18, RZ, 0x3 ;  /* 0x0000001203037211 */ /* 0x000fe200078f18ff */
[----:B------:R-:W-:Y:S01]  /*1700*/  UMOV UR4, 0xffffffff ;  /* 0xffffffff00047882 */ /* 0x000fe20000000000 */
[----:B------:R-:W-:Y:S02]  /*1710*/  LOP3.LUT R5, R0, 0xfffffffc, RZ, 0xc0, !PT ;  /* 0xfffffffc00057812 */ /* 0x000fe400078ec0ff */
[----:B------:R-:W-:-:S02]  /*1720*/  SHF.R.S32.HI R3, RZ, 0x3, R3 ;  /* 0x00000003ff037819 */ /* 0x000fc40000011403 */
[----:B------:R-:W-:Y:S01]  /*1730*/  MOV R13, UR39 ;  /* 0x00000027000d7c02 */ /* 0x000fe20008000f00 */
[----:B------:R-:W-:Y:S02]  /*1740*/  IMAD.IADD R5, R18, 0x1, -R5 ;  /* 0x0000000112057824 */ /* 0x000fe400078e0a05 */
[----:B------:R-:W-:Y:S02]  /*1750*/  IMAD R3, R3, 0x3, RZ ;  /* 0x0000000303037824 */ /* 0x000fe400078e02ff */
[----:B------:R-:W-:Y:S02]  /*1760*/  IMAD R5, R5, 0xc, RZ ;  /* 0x0000000c05057824 */ /* 0x000fe400078e02ff */
[----:B------:R-:W-:-:S03]  /*1770*/  IMAD.SHL.U32 R13, R13, 0x2000, RZ ;  /* 0x000020000d0d7824 */ /* 0x000fc600078e00ff */
[-C--:B------:R-:W-:Y:S02]  /*1780*/  SHF.R.U64 R8, R8, R5.reuse, 0xdd3f ;  /* 0x0000dd3f08087419 */ /* 0x080fe40000001205 */
[----:B------:R-:W-:Y:S02]  /*1790*/  SHF.R.U64 R10, R10, R5, 0xb08b ;  /* 0x0000b08b0a0a7419 */ /* 0x000fe40000001205 */
[----:B------:R-:W-:Y:S02]  /*17a0*/  LOP3.LUT R8, R8, 0xfff, RZ, 0xc0, !PT ;  /* 0x00000fff08087812 */ /* 0x000fe400078ec0ff */
[----:B------:R-:W-:Y:S02]  /*17b0*/  LOP3.LUT R10, R10, 0xfff, RZ, 0xc0, !PT ;  /* 0x00000fff0a0a7812 */ /* 0x000fe400078ec0ff */
[----:B------:R-:W-:Y:S01]  /*17c0*/  SHF.R.U32.HI R8, RZ, R3, R8 ;  /* 0x00000003ff087219 */ /* 0x000fe20000011608 */
[----:B--2---:R-:W-:Y:S01]  /*17d0*/  IMAD.SHL.U32 R23, R11, 0x10, RZ ;  /* 0x000000100b177824 */ /* 0x004fe200078e00ff */
[----:B------:R-:W-:-:S02]  /*17e0*/  SHF.R.U32.HI R18, RZ, 0x2, R11 ;  /* 0x00000002ff127819 */ /* 0x000fc4000001160b */
[C---:B------:R-:W-:Y:S02]  /*17f0*/  SHF.L.U32 R6, R11.reuse, 0x1, RZ ;  /* 0x000000010b067819 */ /* 0x040fe400000006ff */
[----:B------:R-:W-:Y:S02]  /*1800*/  LOP3.LUT R169, R18, 0x3, RZ, 0xc0, !PT ;  /* 0x0000000312a97812 */ /* 0x000fe400078ec0ff */
[----:B------:R-:W-:Y:S02]  /*1810*/  LOP3.LUT R0, R11, 0x10, RZ, 0xc0, !PT ;  /* 0x000000100b007812 */ /* 0x000fe400078ec0ff */
[----:B------:R-:W-:Y:S01]  /*1820*/  LOP3.LUT R7, R6, 0x20, RZ, 0xc0, !PT ;  /* 0x0000002006077812 */ /* 0x000fe200078ec0ff */
[----:B------:R-:W-:Y:S01]  /*1830*/  IMAD.SHL.U32 R9, R169, 0x8, RZ ;  /* 0x00000008a9097824 */ /* 0x000fe200078e00ff */
[----:B------:R-:W-:Y:S01]  /*1840*/  SHF.R.U32.HI R10, RZ, R3, R10 ;  /* 0x00000003ff0a7219 */ /* 0x000fe2000001160a */
[----:B------:R-:W-:Y:S01]  /*1850*/  IMAD R6, R17, 0x8, R34 ;  /* 0x0000000811067824 */ /* 0x000fe200078e0222 */
[----:B------:R-:W-:-:S02]  /*1860*/  LEA.HI R7, R0, R7, RZ, 0x1e ;  /* 0x0000000700077211 */ /* 0x000fc400078ff0ff */
[----:B------:R-:W-:Y:S02]  /*1870*/  LOP3.LUT R0, R11, 0x3, RZ, 0xc0, !PT ;  /* 0x000000030b007812 */ /* 0x000fe400078ec0ff */
[C---:B------:R-:W-:Y:S01]  /*1880*/  LOP3.LUT R12, R10.reuse, 0x7, RZ, 0xc0, !PT ;  /* 0x000000070a0c7812 */ /* 0x040fe200078ec0ff */
[----:B------:R-:W-:Y:S01]  /*1890*/  IMAD.SHL.U32 R10, R10, 0x40, RZ ;  /* 0x000000400a0a7824 */ /* 0x000fe200078e00ff */
[----:B------:R-:W-:Y:S01]  /*18a0*/  LOP3.LUT R170, R9, 0x18, R0, 0xe2, !PT ;  /* 0x0000001809aa7812 */ /* 0x000fe200078ee200 */
[----:B------:R-:W-:Y:S01]  /*18b0*/  IMAD.SHL.U32 R0, R0, 0x8, RZ ;  /* 0x0000000800007824 */ /* 0x000fe200078e00ff */
[----:B------:R-:W-:Y:S02]  /*18c0*/  LOP3.LUT R168, R18, 0x4, RZ, 0xc0, !PT ;  /* 0x0000000412a87812 */ /* 0x000fe400078ec0ff */
[----:B------:R-:W-:Y:S02]  /*18d0*/  LOP3.LUT R170, R170, R7, RZ, 0xfc, !PT ;  /* 0x00000007aaaa7212 */ /* 0x000fe400078efcff */
[----:B------:R-:W-:-:S02]  /*18e0*/  LOP3.LUT R7, R8, 0x7, RZ, 0xc0, !PT ;  /* 0x0000000708077812 */ /* 0x000fc400078ec0ff */
[----:B------:R-:W-:Y:S02]  /*18f0*/  LOP3.LUT R3, R0, 0x18, R169, 0xe2, !PT ;  /* 0x0000001800037812 */ /* 0x000fe400078ee2a9 */
[----:B------:R-:W-:Y:S02]  /*1900*/  ISETP.NE.AND P2, PT, R7, R12, PT ;  /* 0x0000000c0700720c */ /* 0x000fe40003f45270 */
[----:B------:R-:W-:Y:S02]  /*1910*/  SHF.L.U32 R8, R8, 0x8, RZ ;  /* 0x0000000808087819 */ /* 0x000fe400000006ff */
[----:B------:R-:W-:Y:S01]  /*1920*/  LOP3.LUT R172, R3, R168, RZ, 0xfc, !PT ;  /* 0x000000a803ac7212 */ /* 0x000fe200078efcff */
[----:B------:R-:W-:Y:S01]  /*1930*/  VIADD R3, R7, 0x1 ;  /* 0x0000000107037836 */ /* 0x000fe20000000000 */
[----:B------:R-:W-:Y:S02]  /*1940*/  LOP3.LUT R8, R8, 0x700, RZ, 0xc0, !PT ;  /* 0x0000070008087812 */ /* 0x000fe400078ec0ff */
[----:B------:R-:W-:-:S02]  /*1950*/  LOP3.LUT R21, R10, 0x1c0, RZ, 0xc0, !PT ;  /* 0x000001c00a157812 */ /* 0x000fc400078ec0ff */
[----:B------:R-:W-:Y:S02]  /*1960*/  LOP3.LUT R23, R23, 0xe00, RZ, 0xc0, !PT ;  /* 0x00000e0017177812 */ /* 0x000fe400078ec0ff */
[----:B------:R-:W-:Y:S01]  /*1970*/  IADD3 R21, R8, R21, RZ ;  /* 0x0000001508157210 */ /* 0x000fe20007ffe0ff */
[----:B------:R-:W-:Y:S01]  /*1980*/  @!P2 VIADD R7, R12, 0x1 ;  /* 0x000000010c07a836 */ /* 0x000fe20000000000 */
[----:B------:R-:W-:Y:S02]  /*1990*/  SEL R8, R3, R12, !P2 ;  /* 0x0000000c03087207 */ /* 0x000fe40005000000 */
[----:B------:R-:W-:Y:S02]  /*19a0*/  LOP3.LUT R171, R172, R23, RZ, 0xfc, !PT ;  /* 0x00000017acab7212 */ /* 0x000fe400078efcff */
[----:B------:R-:W-:Y:S02]  /*19b0*/  LEA R19, R8, R7, 0x2 ;  /* 0x0000000708137211 */ /* 0x000fe400078e10ff */
[----:B------:R-:W-:-:S02]  /*19c0*/  LOP3.LUT R8, R13, R170, RZ, 0xfc, !PT ;  /* 0x000000aa0d087212 */ /* 0x000fc400078efcff */
[----:B------:R-:W-:Y:S01]  /*19d0*/  MOV R10, 0x90 ;  /* 0x00000090000a7802 */ /* 0x000fe20000000f00 */
[----:B------:R-:W-:Y:S01]  /*19e0*/  IMAD.SHL.U32 R19, R19, 0x40, RZ ;  /* 0x0000004013137824 */ /* 0x000fe200078e00ff */
[----:B------:R-:W-:Y:S02]  /*19f0*/  LOP3.LUT P2, RZ, R18, 0x4, RZ, 0xc0, !PT ;  /* 0x0000000412ff7812 */ /* 0x000fe4000784c0ff */
[----:B------:R-:W-:Y:S01]  /*1a00*/  LOP3.LUT R0, R13, R171, RZ, 0xfc, !PT ;  /* 0x000000ab0d007212 */ /* 0x000fe200078efcff */
[C---:B------:R-:W-:Y:S01]  /*1a10*/  IMAD.IADD R33, R8.reuse, 0x1, R19 ;  /* 0x0000000108217824 */ /* 0x040fe200078e0213 */
[----:B------:R-:W-:Y:S02]  /*1a20*/  LOP3.LUT P3, RZ, R11, 0x10, RZ, 0xc0, !PT ;  /* 0x000000100bff7812 */ /* 0x000fe4000786c0ff */
[----:B------:R-:W-:Y:S01]  /*1a30*/  IADD3 R31, R8, R21, RZ ;  /* 0x00000015081f7210 */ /* 0x000fe20007ffe0ff */
[----:B------:R-:W-:Y:S01]  /*1a40*/  IMAD R0, R0, 0x4, R34 ;  /* 0x0000000400007824 */ /* 0x000fe200078e0222 */
[----:B------:R-:W-:-:S02]  /*1a50*/  SEL R10, R10, 0x70, !P2 ;  /* 0x000000700a0a7807 */ /* 0x000fc40005000000 */
[----:B------:R-:W-:Y:S01]  /*1a60*/  SEL R22, R22, 0xfffffff0, !P3 ;  /* 0xfffffff016167807 */ /* 0x000fe20005800000 */
[----:B------:R-:W-:Y:S01]  /*1a70*/  IMAD R7, R31, 0x4, R36 ;  /* 0x000000041f077824 */ /* 0x000fe200078e0224 */
[----:B------:R-:W-:Y:S01]  /*1a80*/  LEA R11, R33, R36, 0x2 ;  /* 0x00000024210b7211 */ /* 0x000fe200078e10ff */
[----:B------:R-:W-:Y:S01]  /*1a90*/  IMAD.IADD R3, R0, 0x1, R10 ;  /* 0x0000000100037824 */ /* 0x000fe200078e020a */
[----:B------:R-:W-:Y:S01]  /*1aa0*/  SHF.L.U32 R5, R20, 0x1f, RZ ;  /* 0x0000001f14057819 */ /* 0x000fe200000006ff */
[----:B------:R-:W-:Y:S01]  /*1ab0*/  IMAD R31, R31, 0x4, R34 ;  /* 0x000000041f1f7824 */ /* 0x000fe200078e0222 */
[----:B------:R-:W-:Y:S01]  /*1ac0*/  LEA R33, R33, R34, 0x2 ;  /* 0x0000002221217211 */ /* 0x000fe200078e10ff */
[----:B------:R-:W-:Y:S01]  /*1ad0*/  IMAD.IADD R7, R7, 0x1, R22 ;  /* 0x0000000107077824 */ /* 0x000fe200078e0216 */
[----:B------:R0:W1:Y:S01]  /*1ae0*/  SYNCS.PHASECHK.TRANS64.TRYWAIT P1, [R6+URZ], R5 ;  /* 0x00000005060075a7 */ /* 0x000062000802017f */
[----:B------:R-:W-:Y:S01]  /*1af0*/  IMAD.IADD R11, R22, 0x1, R11 ;  /* 0x00000001160b7824 */ /* 0x000fe200078e020b */
[----:B------:R2:W3:Y:S01]  /*1b00*/  LDS R24, [R0+0x200] ;  /* 0x0002000000187984 */ /* 0x0004e20000000800 */
[----:B------:R-:W-:-:S03]  /*1b10*/  ISETP.NE.AND P2, PT, R14, 0x1, PT ;  /* 0x000000010e00780c */ /* 0x000fc60003f45270 */
[----:B------:R2:W4:Y:S04]  /*1b20*/  LDS R25, [R0+0x600] ;  /* 0x0006000000197984 */ /* 0x0005280000000800 */
[----:B------:R2:W1:Y:S04]  /*1b30*/  LDS R160, [R0+0x4200] ;  /* 0x0042000000a07984 */ /* 0x0004680000000800 */
[----:B------:R2:W1:Y:S04]  /*1b40*/  LDS R161, [R0+0x4600] ;  /* 0x0046000000a17984 */ /* 0x0004680000000800 */
[----:B------:R2:W1:Y:S04]  /*1b50*/  LDS R26, [R3+0x200] ;  /* 0x00020000031a7984 */ /* 0x0004680000000800 */
[----:B------:R2:W1:Y:S04]  /*1b60*/  LDS R27, [R3+0x600] ;  /* 0x00060000031b7984 */ /* 0x0004680000000800 */
[----:B------:R2:W1:Y:S04]  /*1b70*/  LDS R162, [R3+0x4200] ;  /* 0x0042000003a27984 */ /* 0x0004680000000800 */
[----:B------:R2:W1:Y:S04]  /*1b80*/  LDS R163, [R3+0x4600] ;  /* 0x0046000003a37984 */ /* 0x0004680000000800 */
[----:B0-----:R2:W0:Y:S04]  /*1b90*/  LDS R6, [R31+0x18200] ;  /* 0x018200001f067984 */ /* 0x0014280000000800 */
[----:B------:R2:W0:Y:S04]  /*1ba0*/  LDS R8, [R7] ;  /* 0x0000000007087984 */ /* 0x0004280000000800 */
[----:B------:R2:W0:Y:S04]  /*1bb0*/  LDS R9, [R33+0x18200] ;  /* 0x0182000021097984 */ /* 0x0004280000000800 */
[----:B------:R2:W0:Y:S01]  /*1bc0*/  LDS R12, [R11] ;  /* 0x000000000b0c7984 */ /* 0x0004220000000800 */
[----:B---34-:R-:W-:Y:S05]  /*1bd0*/  BRA.DIV UR4, `(.L_x_22) ;  /* 0x0000021e04d47947 */ /* 0x018fea000b800000 */
[----:B------:R-:W-:Y:S01]  /*1be0*/  LOP3.LUT R14, R13, R172, RZ, 0xfc, !PT ;  /* 0x000000ac0d0e7212 */ /* 0x000fe200078efcff */
[----:B------:R-:W-:-:S03]  /*1bf0*/  NOP ;  /* 0x0000000000007918 */ /* 0x000fc60000000000 */
[----:B------:R-:W-:Y:S01]  /*1c00*/  IADD3 R35, R21, R14, RZ ;  /* 0x0000000e15237210 */ /* 0x000fe20007ffe0ff */
[----:B------:R-:W-:-:S04]  /*1c10*/  IMAD.IADD R15, R19, 0x1, R14 ;  /* 0x00000001130f7824 */ /* 0x000fc800078e020e */
[----:B------:R-:W-:Y:S01]  /*1c20*/  IMAD R13, R35, 0x4, R36 ;  /* 0x00000004230d7824 */ /* 0x000fe200078e0224 */
[----:B------:R-:W-:Y:S01]  /*1c30*/  LEA R29, R15, R36, 0x2 ;  /* 0x000000240f1d7211 */ /* 0x000fe200078e10ff */
[--C-:B------:R-:W-:Y:S02]  /*1c40*/  IMAD R35, R35, 0x4, R34.reuse ;  /* 0x0000000423237824 */ /* 0x100fe400078e0222 */
[----:B------:R-:W-:Y:S01]  /*1c50*/  IMAD R34, R15, 0x4, R34 ;  /* 0x000000040f227824 */ /* 0x000fe200078e0222 */
[C---:B------:R-:W-:Y:S01]  /*1c60*/  IADD3 R13, R10.reuse, R13, RZ ;  /* 0x0000000d0a0d7210 */ /* 0x040fe20007ffe0ff */
[----:B------:R-:W-:Y:S01]  /*1c70*/  IMAD.IADD R29, R10, 0x1, R29 ;  /* 0x000000010a1d7824 */ /* 0x000fe200078e021d */
[----:B0-----:R-:W-:Y:S04]  /*1c80*/  STS [R35+0x18200], R6 ;  /* 0x0182000623007388 */ /* 0x001fe80000000800 */
[----:B------:R-:W-:Y:S04]  /*1c90*/  STS [R13], R8 ;  /* 0x000000080d007388 */ /* 0x000fe80000000800 */
[----:B------:R-:W-:Y:S04]  /*1ca0*/  STS [R34+0x18200], R9 ;  /* 0x0182000922007388 */ /* 0x000fe80000000800 */
[----:B------:R-:W-:Y:S04]  /*1cb0*/  STS [R29], R12 ;  /* 0x0000000c1d007388 */ /* 0x000fe80000000800 */
[----:B------:R-:W0:Y:S04]  /*1cc0*/  LDS R14, [R31+0x19200] ;  /* 0x019200001f0e7984 */ /* 0x000e280000000800 */
[----:B------:R-:W3:Y:S04]  /*1cd0*/  LDS R28, [R7+0x1000] ;  /* 0x00100000071c7984 */ /* 0x000ee80000000800 */
[----:B------:R-:W4:Y:S04]  /*1ce0*/  LDS R30, [R33+0x19200] ;  /* 0x01920000211e7984 */ /* 0x000f280000000800 */
[----:B------:R-:W2:Y:S01]  /*1cf0*/  LDS R32, [R11+0x1000] ;  /* 0x001000000b207984 */ /* 0x000ea20000000800 */
[----:B------:R-:W-:-:S03]  /*1d00*/  NOP ;  /* 0x0000000000007918 */ /* 0x000fc60000000000 */
[----:B0-----:R-:W-:Y:S04]  /*1d10*/  STS [R35+0x19200], R14 ;  /* 0x0192000e23007388 */ /* 0x001fe80000000800 */
[----:B---3--:R-:W-:Y:S04]  /*1d20*/  STS [R13+0x1000], R28 ;  /* 0x0010001c0d007388 */ /* 0x008fe80000000800 */
[----:B----4-:R-:W-:Y:S04]  /*1d30*/  STS [R34+0x19200], R30 ;  /* 0x0192001e22007388 */ /* 0x010fe80000000800 */
[----:B--2---:R-:W-:Y:S04]  /*1d40*/  STS [R29+0x1000], R32 ;  /* 0x001000201d007388 */ /* 0x004fe80000000800 */
[----:B------:R-:W0:Y:S04]  /*1d50*/  LDS R6, [R31+0x1a200] ;  /* 0x01a200001f067984 */ /* 0x000e280000000800 */
[----:B------:R-:W2:Y:S04]  /*1d60*/  LDS R8, [R7+0x2000] ;  /* 0x0020000007087984 */ /* 0x000ea80000000800 */
[----:B------:R-:W3:Y:S04]  /*1d70*/  LDS R9, [R33+0x1a200] ;  /* 0x01a2000021097984 */ /* 0x000ee80000000800 */
[----:B------:R-:W4:Y:S01]  /*1d80*/  LDS R12, [R11+0x2000] ;  /* 0x002000000b0c7984 */ /* 0x000f220000000800 */
[----:B------:R-:W-:-:S03]  /*1d90*/  NOP ;  /* 0x0000000000007918 */ /* 0x000fc60000000000 */
[----:B0-----:R-:W-:Y:S04]  /*1da0*/  STS [R35+0x1a200], R6 ;  /* 0x01a2000623007388 */ /* 0x001fe80000000800 */
[----:B--2---:R-:W-:Y:S04]  /*1db0*/  STS [R13+0x2000], R8 ;  /* 0x002000080d007388 */ /* 0x004fe80000000800 */
[----:B---3--:R-:W-:Y:S04]  /*1dc0*/  STS [R34+0x1a200], R9 ;  /* 0x01a2000922007388 */ /* 0x008fe80000000800 */
[----:B----4-:R-:W-:Y:S04]  /*1dd0*/  STS [R29+0x2000], R12 ;  /* 0x0020000c1d007388 */ /* 0x010fe80000000800 */
        /* <DEDUP_REMOVED lines=32> */
[----:B0-----:R0:W-:Y:S04]  /*1fe0*/  STS [R35+0x1e200], R6 ;  /* 0x01e2000623007388 */ /* 0x0011e80000000800 */
[----:B--2---:R0:W-:Y:S04]  /*1ff0*/  STS [R13+0x6000], R8 ;  /* 0x006000080d007388 */ /* 0x0041e80000000800 */
[----:B---3--:R0:W-:Y:S04]  /*2000*/  STS [R34+0x1e200], R9 ;  /* 0x01e2000922007388 */ /* 0x0081e80000000800 */
[----:B----4-:R0:W-:Y:S04]  /*2010*/  STS [R29+0x6000], R12 ;  /* 0x0060000c1d007388 */ /* 0x0101e80000000800 */
[----:B------:R0:W2:Y:S04]  /*2020*/  LDS R14, [R31+0x1f200] ;  /* 0x01f200001f0e7984 */ /* 0x0000a80000000800 */
[----:B------:R0:W3:Y:S04]  /*2030*/  LDS R28, [R7+0x7000] ;  /* 0x00700000071c7984 */ /* 0x0000e80000000800 */
[----:B------:R0:W4:Y:S04]  /*2040*/  LDS R37, [R33+0x1f200] ;  /* 0x01f2000021257984 */ /* 0x0001280000000800 */
[----:B------:R0:W0:Y:S01]  /*2050*/  LDS R30, [R11+0x7000] ;  /* 0x007000000b1e7984 */ /* 0x0000220000000800 */
[----:B------:R-:W-:Y:S01]  /*2060*/  NOP ;  /* 0x0000000000007918 */ /* 0x000fe20000000000 */
.L_x_590:
[----:B--2---:R-:W-:Y:S04]  /*2070*/  STS [R35+0x1f200], R14 ;  /* 0x01f2000e23007388 */ /* 0x004fe80000000800 */
[----:B---3--:R-:W-:Y:S04]  /*2080*/  STS [R13+0x7000], R28 ;  /* 0x0070001c0d007388 */ /* 0x008fe80000000800 */
[----:B----4-:R-:W-:Y:S04]  /*2090*/  STS [R34+0x1f200], R37 ;  /* 0x01f2002522007388 */ /* 0x010fe80000000800 */
[----:B0-----:R1:W-:Y:S04]  /*20a0*/  STS [R29+0x7000], R30 ;  /* 0x0070001e1d007388 */ /* 0x0013e80000000800 */
[----:B------:R-:W-:Y:S04]  /*20b0*/  LDS R156, [R0+0x300] ;  /* 0x00030000009c7984 */ /* 0x000fe80000000800 */
[----:B------:R-:W-:Y:S04]  /*20c0*/  LDS R157, [R0+0x700] ;  /* 0x00070000009d7984 */ /* 0x000fe80000000800 */
[----:B------:R-:W-:Y:S04]  /*20d0*/  LDS R158, [R3+0x300] ;  /* 0x00030000039e7984 */ /* 0x000fe80000000800 */
[----:B------:R-:W-:Y:S04]  /*20e0*/  LDS R159, [R3+0x700] ;  /* 0x00070000039f7984 */ /* 0x000fe80000000800 */
[----:B------:R-:W-:Y:S04]  /*20f0*/  LDS R152, [R0+0x4300] ;  /* 0x0043000000987984 */ /* 0x000fe80000000800 */
[----:B------:R-:W-:Y:S04]  /*2100*/  LDS R153, [R0+0x4700] ;  /* 0x0047000000997984 */ /* 0x000fe80000000800 */
[----:B------:R-:W-:Y:S04]  /*2110*/  LDS R154, [R3+0x4300] ;  /* 0x00430000039a7984 */ /* 0x000fe80000000800 */
[----:B------:R-:W0:Y:S01]  /*2120*/  LDS R155, [R3+0x4700] ;  /* 0x00470000039b7984 */ /* 0x000e220000000800 */
[----:B------:R-:W-:Y:S01]  /*2130*/  @!PT LDS RZ, [RZ] ;  /* 0x00000000fffff984 */ /* 0x000fe20000000800 */
[----:B------:R-:W-:Y:S01]  /*2140*/  @!PT LDS RZ, [RZ] ;  /* 0x00000000fffff984 */ /* 0x000fe20000000800 */
[----:B------:R-:W-:Y:S01]  /*2150*/  @!PT LDS RZ, [RZ] ;  /* 0x00000000fffff984 */ /* 0x000fe20000000800 */
[----:B------:R-:W-:Y:S01]  /*2160*/  @!PT LDS RZ, [RZ] ;  /* 0x00000000fffff984 */ /* 0x000fe20000000800 */
[----:B------:R2:W-:Y:S06]  /*2170*/  MEMBAR.ALL.CTA ;  /* 0x0000000000007992 */ /* 0x0005ec0000008000 */
[----:B--2---:R-:W2:Y:S01]  /*2180*/  FENCE.VIEW.ASYNC.S ;  /* 0x00000000000073c6 */ /* 0x004ea20000000000 */
[----:B------:R-:W-:Y:S05]  /*2190*/  WARPSYNC.ALL ;  /* 0x0000000000007948 */ /* 0x000fea0003800000 */
[----:B------:R-:W-:Y:S01]  /*21a0*/  R2UR UR4, R36 ;  /* 0x00000000240472ca */ /* 0x000fe200000e0000 */
[----:B--2---:R-:W-:Y:S06]  /*21b0*/  BAR.SYNC.DEFER_BLOCKING 0x2, 0x100 ;  /* 0x0084000000007b1d */ /* 0x004fec0000010000 */
[----:B------:R-:W-:Y:S01]  /*21c0*/  UMOV UR7, 0xc0000040 ;  /* 0xc000004000077882 */ /* 0x000fe20000000000 */
[----:B------:R-:W-:Y:S01]  /*21d0*/  STL [R1+0x438], R172 ;  /* 0x000438ac01007387 */ /* 0x000fe20000100800 */
[----:B------:R-:W-:-:S04]  /*21e0*/  UMOV UR11, UR7 ;  /* 0x00000007000b7c82 */ /* 0x000fc80008000000 */
[----:B------:R-:W-:Y:S01]  /*21f0*/  USHF.R.U32.HI UR4, URZ, 0x4, UR4 ;  /* 0x000000043f047899 */ /* 0x000fe20008011604 */
[----:B------:R2:W-:Y:S03]  /*2200*/  STL [R1+0x434], R171 ;  /* 0x000434ab01007387 */ /* 0x0005e60000100800 */
[----:B------:R-:W-:Y:S01]  /*2210*/  ULOP3.LUT UR4, UR4, 0x3fff, URZ, 0xc0, !UPT ;  /* 0x00003fff04047892 */ /* 0x000fe2000f8ec03f */
[----:B------:R-:W-:Y:S03]  /*2220*/  STL [R1+0x430], R170 ;  /* 0x000430aa01007387 */ /* 0x000fe60000100800 */
[----:B------:R-:W-:Y:S01]  /*2230*/  ULOP3.LUT UR4, UR4, 0x10000, URZ, 0xfc, !UPT ;  /* 0x0001000004047892 */ /* 0x000fe2000f8efc3f */
[----:B------:R-:W-:Y:S03]  /*2240*/  STL [R1+0x42c], R169 ;  /* 0x00042ca901007387 */ /* 0x000fe60000100800 */
[----:B------:R-:W-:Y:S01]  /*2250*/  ULEA UR6, UR39, UR4, 0xb ;  /* 0x0000000427067291 */ /* 0x000fe2000f8e583f */
[----:B-1----:R-:W-:Y:S01]  /*2260*/  WARPGROUP.ARRIVE ;  /* 0x00000000000079c5 */ /* 0x002fe20000000000 */
[----:B------:R1:W-:Y:S04]  /*2270*/  STL [R1+0x428], R168 ;  /* 0x000428a801007387 */ /* 0x0003e80000100800 */
[----:B------:R-:W-:Y:S01]  /*2280*/  STL [R1+0x424], R23 ;  /* 0x0004241701007387 */ /* 0x000fe20000100800 */
[----:B------:R-:W-:-:S02]  /*2290*/  UMOV UR10, UR6 ;  /* 0x00000006000a7c82 */ /* 0x000fc40008000000 */
[----:B------:R-:W-:Y:S01]  /*22a0*/  HGMMA.64x256x8.F32.TF32 R24, R24, gdesc[UR4], RZ, !UPT, gsb0 ;  /* 0x07e0000418187df0 */ /* 0x000fe2000c0028ff */
[----:B------:R3:W-:Y:S04]  /*22b0*/  STL [R1+0x420], R22 ;  /* 0x0004201601007387 */ /* 0x0007e80000100800 */
[----:B------:R-:W-:Y:S04]  /*22c0*/  STL [R1+0x41c], R21 ;  /* 0x00041c1501007387 */ /* 0x000fe80000100800 */
[----:B------:R-:W-:Y:S04]  /*22d0*/  STL [R1+0x418], R20 ;  /* 0x0004181401007387 */ /* 0x000fe80000100800 */
[----:B------:R4:W-:Y:S04]  /*22e0*/  STL [R1+0x414], R19 ;  /* 0x0004141301007387 */ /* 0x0009e80000100800 */
[----:B------:R-:W-:Y:S04]  /*22f0*/  STL [R1+0x410], R18 ;  /* 0x0004101201007387 */ /* 0x000fe80000100800 */
[----:B------:R-:W-:Y:S04]  /*2300*/  STL [R1+0x40c], R17 ;  /* 0x00040c1101007387 */ /* 0x000fe80000100800 */
[----:B-----5:R0:W-:Y:S04]  /*2310*/  STL [R1+0x408], R16 ;  /* 0x0004081001007387 */ /* 0x0201e80000100800 */
[----:B------:R0:W-:Y:S04]  /*2320*/  STL [R1+0x404], R10 ;  /* 0x0004040a01007387 */ /* 0x0001e80000100800 */
[----:B------:R-:W-:Y:S04]  /*2330*/  STL [R1+0x400], R5 ;  /* 0x0004000501007387 */ /* 0x000fe80000100800 */
[----:B------:R0:W-:Y:S04]  /*2340*/  STL [R1+0x3fc], R4 ;  /* 0x0003fc0401007387 */ /* 0x0001e80000100800 */
[----:B------:R0:W-:Y:S01]  /*2350*/  STL [R1+0x3f8], R2 ;  /* 0x0003f80201007387 */ /* 0x0001e20000100800 */
[----:B------:R-:W-:-:S03]  /*2360*/  WARPGROUP.DEPBAR.LE gsb0, 0x0 ;  /* 0x00008000000079c5 */ /* 0x000fc60000010000 */
[----:B------:R-:W-:Y:S01]  /*2370*/  STL.64 [R1], R24 ;  /* 0x0000001801007387 */ /* 0x000fe20000100a00 */
[----:B------:R-:W-:Y:S01]  /*2380*/  IMAD.MOV.U32 R235, RZ, RZ, R59 ;  /* 0x000000ffffeb7224 */ /* 0x000fe200078e003b */
[----:B------:R-:W-:Y:S01]  /*2390*/  MOV R234, R60 ;  /* 0x0000003c00ea7202 */ /* 0x000fe20000000f00 */
[----:B------:R-:W-:Y:S01]  /*23a0*/  IMAD.MOV.U32 R233, RZ, RZ, R61 ;  /* 0x000000ffffe97224 */ /* 0x000fe200078e003d */
[----:B------:R-:W-:Y:S01]  /*23b0*/  STL.64 [R1+0x8], R26 ;  /* 0x0000081a01007387 */ /* 0x000fe20000100a00 */
        /* <DEDUP_REMOVED lines=71> */
[----:B--2---:R-:W-:Y:S01]  /*2830*/  MOV R171, R123 ;  /* 0x0000007b00ab7202 */ /* 0x004fe20000000f00 */
[----:B------:R-:W-:Y:S01]  /*2840*/  IMAD.MOV.U32 R178, RZ, RZ, R116 ;  /* 0x000000ffffb27224 */ /* 0x000fe200078e0074 */
[----:B-1----:R-:W-:Y:S01]  /*2850*/  MOV R168, R126 ;  /* 0x0000007e00a87202 */ /* 0x002fe20000000f00 */
[----:B------:R-:W-:Y:S01]  /*2860*/  IMAD.MOV.U32 R176, RZ, RZ, R118 ;  /* 0x000000ffffb07224 */ /* 0x000fe200078e0076 */
[----:B------:R-:W-:Y:S01]  /*2870*/  MOV R165, R129 ;  /* 0x0000008100a57202 */ /* 0x000fe20000000f00 */
[----:B------:R-:W-:Y:S01]  /*2880*/  IMAD.MOV.U32 R175, RZ, RZ, R119 ;  /* 0x000000ffffaf7224 */ /* 0x000fe200078e0077 */
[----:B---3--:R-:W-:Y:S01]  /*2890*/  MOV R22, R132 ;  /* 0x0000008400167202 */ /* 0x008fe20000000f00 */
[----:B------:R-:W-:Y:S01]  /*28a0*/  IMAD.MOV.U32 R173, RZ, RZ, R121 ;  /* 0x000000ffffad7224 */ /* 0x000fe200078e0079 */
[----:B----4-:R-:W-:Y:S01]  /*28b0*/  MOV R19, R135 ;  /* 0x0000008700137202 */ /* 0x010fe20000000f00 */
[----:B------:R-:W-:Y:S01]  /*28c0*/  IMAD.MOV.U32 R172, RZ, RZ, R122 ;  /* 0x000000ffffac7224 */ /* 0x000fe200078e007a */
[----:B0-----:R-:W-:Y:S01]  /*28d0*/  MOV R16, R138 ;  /* 0x0000008a00107202 */ /* 0x001fe20000000f00 */
        /* <DEDUP_REMOVED lines=9> */
[----:B------:R0:W-:Y:S01]  /*2970*/  STL [R1+0x88], R58 ;  /* 0x0000883a01007387 */ /* 0x0001e20000100800 */
[----:B------:R-:W-:-:S02]  /*2980*/  IMAD.MOV.U32 R23, RZ, RZ, R131 ;  /* 0x000000ffff177224 */ /* 0x000fc400078e0083 */
[----:B------:R-:W-:Y:S01]  /*2990*/  IMAD.MOV.U32 R21, RZ, RZ, R133 ;  /* 0x000000ffff157224 */ /* 0x000fe200078e0085 */
[----:B------:R-:W-:Y:S01]  /*29a0*/  STL.64 [R1+0x828], R154 ;  /* 0x0008289a01007387 */ /* 0x000fe20000100a00 */
[----:B------:R-:W-:Y:S02]  /*29b0*/  IMAD.MOV.U32 R20, RZ, RZ, R134 ;  /* 0x000000ffff147224 */ /* 0x000fe400078e0086 */
[----:B------:R-:W-:Y:S01]  /*29c0*/  IMAD.MOV.U32 R18, RZ, RZ, R136 ;  /* 0x000000ffff127224 */ /* 0x000fe200078e0088 */
[----:B------:R-:W-:Y:S01]  /*29d0*/  STL.64 [R1+0x820], R152 ;  /* 0x0008209801007387 */ /* 0x000fe20000100a00 */
[----:B------:R-:W-:Y:S02]  /*29e0*/  IMAD.MOV.U32 R17, RZ, RZ, R137 ;  /* 0x000000ffff117224 */ /* 0x000fe400078e0089 */
[----:B------:R-:W-:Y:S02]  /*29f0*/  IMAD.MOV.U32 R15, RZ, RZ, R139 ;  /* 0x000000ffff0f7224 */ /* 0x000fe400078e008b */
[----:B------:R-:W-:-:S02]  /*2a00*/  IMAD.MOV.U32 R14, RZ, RZ, R140 ;  /* 0x000000ffff0e7224 */ /* 0x000fc400078e008c */
[----:B------:R-:W-:Y:S02]  /*2a10*/  IMAD.MOV.U32 R12, RZ, RZ, R142 ;  /* 0x000000ffff0c7224 */ /* 0x000fe400078e008e */
[----:B------:R-:W-:Y:S02]  /*2a20*/  IMAD.MOV.U32 R11, RZ, RZ, R143 ;  /* 0x000000ffff0b7224 */ /* 0x000fe400078e008f */
[----:B------:R-:W-:Y:S02]  /*2a30*/  IMAD.MOV.U32 R9, RZ, RZ, R145 ;  /* 0x000000ffff097224 */ /* 0x000fe400078e0091 */
[----:B------:R-:W-:Y:S02]  /*2a40*/  IMAD.MOV.U32 R8, RZ, RZ, R146 ;  /* 0x000000ffff087224 */ /* 0x000fe400078e0092 */
[----:B------:R-:W-:Y:S02]  /*2a50*/  IMAD.MOV.U32 R6, RZ, RZ, R148 ;  /* 0x000000ffff067224 */ /* 0x000fe400078e0094 */
[----:B------:R-:W-:-:S02]  /*2a60*/  IMAD.MOV.U32 R5, RZ, RZ, R149 ;  /* 0x000000ffff057224 */ /* 0x000fc400078e0095 */
[----:B------:R-:W-:Y:S02]  /*2a70*/  IMAD.MOV.U32 R2, RZ, RZ, R151 ;  /* 0x000000ffff027224 */ /* 0x000fe400078e0097 */
[----:B0-----:R-:W-:-:S06]  /*2a80*/  WARPGROUP.ARRIVE ;  /* 0x00000000000079c5 */ /* 0x001fcc0000000000 */
[----:B------:R-:W-:Y:S03]  /*2a90*/  HGMMA.64x256x8.F32.TF32 R24, R160, gdesc[UR8], RZ, !UPT, gsb0 ;  /* 0x07e00008a0187df0 */ /* 0x000fe6000c0028ff */
[----:B------:R-:W-:Y:S02]  /*2aa0*/  WARPGROUP.DEPBAR.LE gsb0, 0x0 ;  /* 0x00008000000079c5 */ /* 0x000fe40000010000 */
[----:B------:R-:W-:Y:S04]  /*2ab0*/  STL.64 [R1+0x818], R150 ;  /* 0x0008189601007387 */ /* 0x000fe80000100a00 */
        /* <DEDUP_REMOVED lines=60> */
[----:B------:R0:W-:Y:S04]  /*2e80*/  STL.64 [R1+0x630], R28 ;  /* 0x0006301c01007387 */ /* 0x0001e80000100a00 */
[----:B0-----:R-:W2:Y:S04]  /*2e90*/  LDL.LU R28, [R1] ;  /* 0x00000000011c7983 */ /* 0x001ea80000300800 */
[----:B------:R-:W2:Y:S04]  /*2ea0*/  LDL.LU R29, [R1+0x4] ;  /* 0x00000400011d7983 */ /* 0x000ea80000300800 */
        /* <DEDUP_REMOVED lines=32> */
[----:B------:R-:W2:Y:S01]  /*30b0*/  LDL.LU R62, [R1+0x88] ;  /* 0x00008800013e7983 */ /* 0x000ea20000300800 */
        /* <DEDUP_REMOVED lines=63> */
[----:B------:R-:W-:Y:S01]  /*34b0*/  UIADD3 UR8, UR6, 0x10, URZ ;  /* 0x0000001006087890 */ /* 0x000fe2000fffe03f */
[----:B------:R-:W-:Y:S01]  /*34c0*/  IMAD.MOV.U32 R111, RZ, RZ, R187 ;  /* 0x000000ffff6f7224 */ /* 0x000fe200078e00bb */
[----:B------:R-:W-:Y:S01]  /*34d0*/  UMOV UR11, 0xc0000040 ;  /* 0xc0000040000b7882 */ /* 0x000fe20000000000 */
[----:B------:R-:W-:-:S02]  /*34e0*/  IMAD.MOV.U32 R113, RZ, RZ, R185 ;  /* 0x000000ffff717224 */ /* 0x000fc400078e00b9 */
[----:B------:R-:W-:Y:S02]  /*34f0*/  IMAD.MOV.U32 R114, RZ, RZ, R184 ;  /* 0x000000ffff727224 */ /* 0x000fe400078e00b8 */
[----:B------:R-:W-:Y:S01]  /*3500*/  IMAD.MOV.U32 R116, RZ, RZ, R182 ;  /* 0x000000ffff747224 */ /* 0x000fe200078e00b6 */
[----:B------:R-:W-:Y:S01]  /*3510*/  UMOV UR10, UR8 ;  /* 0x00000008000a7c82 */ /* 0x000fe20008000000 */
[----:B------:R-:W-:Y:S02]  /*3520*/  IMAD.MOV.U32 R117, RZ, RZ, R181 ;  /* 0x000000ffff757224 */ /* 0x000fe400078e00b5 */
        /* <DEDUP_REMOVED lines=24> */
[----:B------:R-:W-:-:S06]  /*36b0*/  IMAD.MOV.U32 R155, RZ, RZ, R2 ;  /* 0x000000ffff9b7224 */ /* 0x000fcc00078e0002 */
[----:B--2---:R-:W-:-:S06]  /*36c0*/  WARPGROUP.ARRIVE ;  /* 0x00000000000079c5 */ /* 0x004fcc0000000000 */
[----:B------:R-:W-:Y:S03]  /*36d0*/  HGMMA.64x256x8.F32.TF32 R28, R156, gdesc[UR8], R28, gsb0 ;  /* 0x07e000089c1c7df0 */ /* 0x000fe6000800281c */
[----:B------:R-:W-:Y:S02]  /*36e0*/  WARPGROUP.DEPBAR.LE gsb0, 0x0 ;  /* 0x00008000000079c5 */ /* 0x000fe40000010000 */
[----:B------:R-:W-:Y:S04]  /*36f0*/  STL.64 [R1], R28 ;  /* 0x0000001c01007387 */ /* 0x000fe80000100a00 */
        /* <DEDUP_REMOVED lines=63> */
[----:B0-----:R-:W2:Y:S04]  /*3af0*/  LDL.LU.64 R154, [R1+0x828] ;  /* 0x00082800019a7983 */ /* 0x001ea80000300a00 */
[----:B------:R-:W2:Y:S04]  /*3b00*/  LDL.LU.64 R152, [R1+0x820] ;  /* 0x0008200001987983 */ /* 0x000ea80000300a00 */
        /* <DEDUP_REMOVED lines=61> */
[----:B------:R-:W2:Y:S02]  /*3ee0*/  LDL.LU.64 R28, [R1+0x630] ;  /* 0x00063000011c7983 */ /* 0x000ea40000300a00 */
[----:B--2---:R-:W-:-:S06]  /*3ef0*/  WARPGROUP.ARRIVE ;  /* 0x00000000000079c5 */ /* 0x004fcc0000000000 */
[----:B------:R-:W-:Y:S03]  /*3f00*/  HGMMA.64x256x8.F32.TF32 R24, R152, gdesc[UR8], R24, gsb0 ;  /* 0x07e0000898187df0 */ /* 0x000fe60008002818 */
        /* <DEDUP_REMOVED lines=63> */
[----:B------:R-:W-:Y:S04]  /*4300*/  LDS R156, [R0+0x400] ;  /* 0x00040000009c7984 */ /* 0x000fe80000000800 */
[----:B------:R-:W-:Y:S04]  /*4310*/  LDS R157, [R0+0x800] ;  /* 0x00080000009d7984 */ /* 0x000fe80000000800 */
[----:B0-----:R-:W2:Y:S04]  /*4320*/  LDL.LU.64 R28, [R1] ;  /* 0x00000000011c7983 */ /* 0x001ea80000300a00 */
        /* <DEDUP_REMOVED lines=62> */
[----:B------:R-:W2:Y:S01]  /*4710*/  LDL.LU.64 R154, [R1+0x1f8] ;  /* 0x0001f800019a7983 */ /* 0x000ea20000300a00 */
[----:B------:R-:W-:Y:S01]  /*4720*/  UIADD3 UR8, UR6, 0x20, URZ ;  /* 0x0000002006087890 */ /* 0x000fe2000fffe03f */
[----:B------:R-:W-:-:S02]  /*4730*/  UMOV UR11, 0xc0000040 ;  /* 0xc0000040000b7882 */ /* 0x000fc40000000000 */
[----:B------:R-:W-:Y:S04]  /*4740*/  LDS R158, [R3+0x400] ;  /* 0x00040000039e7984 */ /* 0x000fe80000000800 */
[----:B------:R-:W2:Y:S01]  /*4750*/  LDS R159, [R3+0x800] ;  /* 0x00080000039f7984 */ /* 0x000ea20000000800 */
[----:B------:R-:W-:Y:S01]  /*4760*/  UMOV UR10, UR8 ;  /* 0x00000008000a7c82 */ /* 0x000fe20008000000 */
[----:B--2---:R-:W-:-:S06]  /*4770*/  WARPGROUP.ARRIVE ;  /* 0x00000000000079c5 */ /* 0x004fcc0000000000 */
[----:B------:R-:W-:Y:S03]  /*4780*/  HGMMA.64x256x8.F32.TF32 R28, R156, gdesc[UR8], R28, gsb0 ;  /* 0x07e000089c1c7df0 */ /* 0x000fe6000800281c */
[----:B------:R-:W-:Y:S02]  /*4790*/  WARPGROUP.DEPBAR.LE gsb0, 0x0 ;  /* 0x00008000000079c5 */ /* 0x000fe40000010000 */
[----:B------:R-:W-:Y:S01]  /*47a0*/  STL.64 [R1], R28 ;  /* 0x0000001c01007387 */ /* 0x000fe20000100a00 */
[----:B------:R-:W-:Y:S01]  /*47b0*/  MOV R12, R150 ;  /* 0x00000096000c7202 */ /* 0x000fe20000000f00 */
[----:B------:R-:W-:Y:S01]  /*47c0*/  IMAD.MOV.U32 R11, RZ, RZ, R151 ;  /* 0x000000ffff0b7224 */ /* 0x000fe200078e0097 */
[----:B------:R-:W-:Y:S01]  /*47d0*/  MOV R14, R148 ;  /* 0x00000094000e7202 */ /* 0x000fe20000000f00 */
[----:B------:R-:W-:Y:S01]  /*47e0*/  STL.64 [R1+0x8], R30 ;  /* 0x0000081e01007387 */ /* 0x000fe20000100a00 */
[----:B------:R-:W-:Y:S01]  /*47f0*/  IMAD.MOV.U32 R13, RZ, RZ, R149 ;  /* 0x000000ffff0d7224 */ /* 0x000fe200078e0095 */
[----:B------:R-:W-:Y:S01]  /*4800*/  MOV R156, R146 ;  /* 0x00000092009c7202 */ /* 0x000fe20000000f00 */
[----:B------:R-:W-:Y:S01]  /*4810*/  IMAD.MOV.U32 R15, RZ, RZ, R147 ;  /* 0x000000ffff0f7224 */ /* 0x000fe200078e0093 */
[----:B------:R-:W-:Y:S01]  /*4820*/  STL.64 [R1+0x10], R32 ;  /* 0x0000102001007387 */ /* 0x000fe20000100a00 */
        /* <DEDUP_REMOVED lines=43> */
[----:B------:R0:W-:Y:S01]  /*4ae0*/  STL [R1+0x68], R54 ;  /* 0x0000683601007387 */ /* 0x0001e20000100800 */
[----:B------:R-:W-:Y:S01]  /*4af0*/  IMAD.MOV.U32 R195, RZ, RZ, R112 ;  /* 0x000000ffffc37224 */ /* 0x000fe200078e0070 */
[----:B------:R-:W-:Y:S01]  /*4b00*/  MOV R197, R110 ;  /* 0x0000006e00c57202 */ /* 0x000fe20000000f00 */
[----:B------:R-:W-:Y:S01]  /*4b10*/  IMAD.MOV.U32 R196, RZ, RZ, R111 ;  /* 0x000000ffffc47224 */ /* 0x000fe200078e006f */
[----:B------:R-:W2:Y:S01]  /*4b20*/  LDL.LU.64 R150, [R1+0x628] ;  /* 0x0006280001967983 */ /* 0x000ea20000300a00 */
        /* <DEDUP_REMOVED lines=76> */
[----:B------:R-:W-:Y:S01]  /*4ff0*/  MOV R7, R154 ;  /* 0x0000009a00077202 */ /* 0x000fe20000000f00 */
[----:B------:R-:W-:-:S02]  /*5000*/  IMAD.MOV.U32 R6, RZ, RZ, R155 ;  /* 0x000000ffff067224 */ /* 0x000fc400078e009b */
        /* <DEDUP_REMOVED lines=42> */
[----:B------:R-:W-:Y:S04]  /*52b0*/  LDS R152, [R0+0x4400] ;  /* 0x0044000000987984 */ /* 0x000fe80000000800 */
[----:B------:R-:W-:Y:S04]  /*52c0*/  LDS R153, [R0+0x4800] ;  /* 0x0048000000997984 */ /* 0x000fe80000000800 */
[----:B------:R-:W-:Y:S04]  /*52d0*/  LDS R154, [R3+0x4400] ;  /* 0x00440000039a7984 */ /* 0x000fe80000000800 */
[----:B------:R-:W2:Y:S02]  /*52e0*/  LDS R155, [R3+0x4800] ;  /* 0x00480000039b7984 */ /* 0x000ea40000000800 */
        /* <DEDUP_REMOVED lines=92> */
[----:B------:R-:W-:Y:S01]  /*58b0*/  MOV R143, R159 ;  /* 0x0000009f008f7202 */ /* 0x000fe20000000f00 */
[----:B------:R-:W-:Y:S01]  /*58c0*/  IMAD.MOV.U32 R144, RZ, RZ, R158 ;  /* 0x000000ffff907224 */ /* 0x000fe200078e009e */
[----:B------:R-:W-:Y:S01]  /*58d0*/  MOV R145, R157 ;  /* 0x0000009d00917202 */ /* 0x000fe20000000f00 */
[----:B------:R-:W-:Y:S01]  /*58e0*/  IMAD.MOV.U32 R146, RZ, RZ, R156 ;  /* 0x000000ffff927224 */ /* 0x000fe200078e009c */
[----:B------:R-:W-:Y:S04]  /*58f0*/  LDS R157, [R0+0x900] ;  /* 0x00090000009d7984 */ /* 0x000fe80000000800 */
[----:B------:R-:W-:Y:S04]  /*5900*/  LDS R156, [R0+0x500] ;  /* 0x00050000009c7984 */ /* 0x000fe80000000800 */
[----:B------:R-:W-:Y:S04]  /*5910*/  LDS R158, [R3+0x500] ;  /* 0x00050000039e7984 */ /* 0x000fe80000000800 */
[----:B------:R-:W2:Y:S01]  /*5920*/  LDS R159, [R3+0x900] ;  /* 0x00090000039f7984 */ /* 0x000ea20000000800 */
        /* <DEDUP_REMOVED lines=97> */
[----:B------:R-:W-:Y:S01]  /*5f40*/  UIADD3 UR6, UR6, 0x30, URZ ;  /* 0x0000003006067890 */ /* 0x000fe2000fffe03f */
[----:B------:R0:W5:Y:S01]  /*5f50*/  LDL.LU R172, [R1+0x438] ;  /* 0x0004380001ac7983 */ /* 0x0001620000300800 */
[----:B------:R-:W-:-:S03]  /*5f60*/  UMOV UR7, 0xc0000040 ;  /* 0xc000004000077882 */ /* 0x000fc60000000000 */
[----:B------:R0:W5:Y:S04]  /*5f70*/  LDL.LU R171, [R1+0x434] ;  /* 0x0004340001ab7983 */ /* 0x0001680000300800 */
        /* <DEDUP_REMOVED lines=14> */
[----:B------:R0:W5:Y:S01]  /*6060*/  LDL.LU R2, [R1+0x3f8] ;  /* 0x0003f80001027983 */ /* 0x0001620000300800 */
        /* <DEDUP_REMOVED lines=65> */
[----:B------:R-:W-:Y:S04]  /*6480*/  STL.64 [R1+0x1f0], R152 ;  /* 0x0001f09801007387 */ /* 0x000fe80000100a00 */
[----:B------:R-:W-:Y:S04]  /*6490*/  STL.64 [R1+0x1f8], R154 ;  /* 0x0001f89a01007387 */ /* 0x000fe80000100a00 */
[----:B-1----:R-:W2:Y:S04]  /*64a0*/  LDL.LU.64 R150, [R1+0x3f0] ;  /* 0x0003f00001967983 */ /* 0x002ea80000300a00 */
        /* <DEDUP_REMOVED lines=68> */
[----:B0-----:R-:W-:Y:S05]  /*68f0*/  @!P2 BRA `(.L_x_23) ;  /* 0x000000b40078a947 */ /* 0x001fea0003800000 */
[----:B------:R-:W-:Y:S05]  /*6900*/  @!P0 BRA `(.L_x_24) ;  /* 0x0000000000048947 */ /* 0x000fea0003800000 */
[----:B------:R-:W-:Y:S01]  /*6910*/  BPT.TRAP 0x1 ;  /* 0x000000040000795c */ /* 0x000fe20000300000 */
.L_x_24:
[----:B------:R-:W-:Y:S05]  /*6920*/  @P1 BRA `(.L_x_25) ;  /* 0x0000000000181947 */ /* 0x000fea0003800000 */
[----:B------:R-:W0:Y:S01]  /*6930*/  S2UR UR6, SR_CgaCtaId ;  /* 0x00000000000679c3 */ /* 0x000e220000008800 */
[----:B------:R-:W-:Y:S02]  /*6940*/  UMOV UR5, 0x400 ;  /* 0x0000040000057882 */ /* 0x000fe40000000000 */
[----:B0-----:R-:W-:-:S06]  /*6950*/  ULEA UR5, UR6, UR5, 0x18 ;  /* 0x0000000506057291 */ /* 0x001fcc000f8ec03f */
[----:B-----5:R-:W-:-:S04]  /*6960*/  LEA R0, R4, UR5, 0x3 ;  /* 0x0000000504007c11 */ /* 0x020fc8000f8e18ff */
[----:B------:R-:W0:Y:S02]  /*6970*/  SYNCS.PHASECHK.TRANS64.TRYWAIT P1, [R0+URZ], R5 ;  /* 0x00000005000075a7 */ /* 0x000e24000802017f */
[----:B0-----:R-:W-:Y:S05]  /*6980*/  @!P1 BRA `(.L_x_26) ;  /* 0x000001d400e09947 */ /* 0x001fea0003800000 */
.L_x_25:
[----:B------:R-:W1:Y:S01]  /*6990*/  S2UR UR6, SR_CgaCtaId ;  /* 0x00000000000679c3 */ /* 0x000e620000008800 */
[----:B-----5:R-:W-:Y:S01]  /*69a0*/  IMAD.SHL.U32 R173, R17, 0x2000, RZ ;  /* 0x0000200011ad7824 */ /* 0x020fe200078e00ff */
[----:B------:R-:W-:-:S04]  /*69b0*/  UMOV UR5, 0x400 ;  /* 0x0000040000057882 */ /* 0x000fc80000000000 */
[C---:B------:R-:W-:Y:S02]  /*69c0*/  LOP3.LUT R3, R173.reuse, R170, RZ, 0xfc, !PT ;  /* 0x000000aaad037212 */ /* 0x040fe400078efcff */
[----:B------:R-:W-:Y:S02]  /*69d0*/  LOP3.LUT R6, R173, R172, RZ, 0xfc, !PT ;  /* 0x000000acad067212 */ /* 0x000fe400078efcff */
[----:B0-----:R-:W-:Y:S01]  /*69e0*/  IADD3 R0, R21, R3, RZ ;  /* 0x0000000315007210 */ /* 0x001fe20007ffe0ff */
[----:B------:R-:W-:Y:S01]  /*69f0*/  IMAD.IADD R3, R19, 0x1, R3 ;  /* 0x0000000113037824 */ /* 0x000fe200078e0203 */
[----:B------:R-:W-:Y:S01]  /*6a00*/  LOP3.LUT R161, R173, R171, RZ, 0xfc, !PT ;  /* 0x000000abada17212 */ /* 0x000fe200078efcff */
[----:B-1----:R-:W-:-:S04]  /*6a10*/  ULEA UR9, UR6, UR5, 0x18 ;  /* 0x0000000506097291 */ /* 0x002fc8000f8ec03f */
[----:B------:R-:W-:Y:S02]  /*6a20*/  UIADD3 UR5, UR9, 0x18200, URZ ;  /* 0x0001820009057890 */ /* 0x000fe4000fffe03f */
[C---:B------:R-:W-:Y:S02]  /*6a30*/  LEA R5, R0.reuse, UR9, 0x2 ;  /* 0x0000000900057c11 */ /* 0x040fe4000f8e10ff */
[C---:B------:R-:W-:Y:S02]  /*6a40*/  LEA R4, R3.reuse, UR9, 0x2 ;  /* 0x0000000903047c11 */ /* 0x040fe4000f8e10ff */
[----:B------:R-:W-:Y:S01]  /*6a50*/  LEA R9, R0, UR5, 0x2 ;  /* 0x0000000500097c11 */ /* 0x000fe2000f8e10ff */
[----:B------:R-:W0:Y:S01]  /*6a60*/  LDS R11, [R5+0x18200] ;  /* 0x01820000050b7984 */ /* 0x000e220000000800 */
[----:B------:R-:W-:Y:S02]  /*6a70*/  LEA R8, R3, UR5, 0x2 ;  /* 0x0000000503087c11 */ /* 0x000fe4000f8e10ff */
[C---:B------:R-:W-:Y:S01]  /*6a80*/  IADD3 R9, R22.reuse, R9, RZ ;  /* 0x0000000916097210 */ /* 0x040fe20007ffe0ff */
[----:B------:R-:W-:Y:S01]  /*6a90*/  LDS R13, [R4+0x18200] ;  /* 0x01820000040d7984 */ /* 0x000fe20000000800 */
[----:B------:R-:W-:Y:S01]  /*6aa0*/  IADD3 R0, R21, R6, RZ ;  /* 0x0000000615007210 */ /* 0x000fe20007ffe0ff */
[----:B------:R-:W-:Y:S01]  /*6ab0*/  IMAD.IADD R8, R22, 0x1, R8 ;  /* 0x0000000116087824 */ /* 0x000fe200078e0208 */
[----:B------:R-:W-:Y:S01]  /*6ac0*/  LEA R161, R161, UR9, 0x2 ;  /* 0x00000009a1a17c11 */ /* 0x000fe2000f8e10ff */
[----:B------:R-:W1:Y:S01]  /*6ad0*/  LDS R12, [R9] ;  /* 0x00000000090c7984 */ /* 0x000e620000000800 */
[----:B------:R-:W-:Y:S01]  /*6ae0*/  IMAD.IADD R6, R19, 0x1, R6 ;  /* 0x0000000113067824 */ /* 0x000fe200078e0206 */
[----:B------:R-:W-:-:S02]  /*6af0*/  LEA R3, R0, UR9, 0x2 ;  /* 0x0000000900037c11 */ /* 0x000fc4000f8e10ff */
[----:B------:R-:W2:Y:S01]  /*6b00*/  LDS R14, [R8] ;  /* 0x00000000080e7984 */ /* 0x000ea20000000800 */
[----:B------:R-:W-:Y:S01]  /*6b10*/  LEA R7, R0, UR5, 0x2 ;  /* 0x0000000500077c11 */ /* 0x000fe2000f8e10ff */
[----:B------:R-:W-:Y:S01]  /*6b20*/  IMAD.IADD R163, R10, 0x1, R161 ;  /* 0x000000010aa37824 */ /* 0x000fe200078e02a1 */
[C---:B------:R-:W-:Y:S01]  /*6b30*/  LEA R0, R6.reuse, UR9, 0x2 ;  /* 0x0000000906007c11 */ /* 0x040fe2000f8e10ff */
[----:B------:R-:W-:Y:S01]  /*6b40*/  LDS R164, [R161+0x200] ;  /* 0x00020000a1a47984 */ /* 0x000fe20000000800 */
[----:B------:R-:W-:Y:S01]  /*6b50*/  LEA R6, R6, UR5, 0x2 ;  /* 0x0000000506067c11 */ /* 0x000fe2000f8e10ff */
[----:B------:R-:W-:Y:S01]  /*6b60*/  UMOV UR5, UR39 ;  /* 0x0000002700057c82 */ /* 0x000fe20008000000 */
[C---:B------:R-:W-:Y:S01]  /*6b70*/  IADD3 R7, R10.reuse, R7, RZ ;  /* 0x000000070a077210 */ /* 0x040fe20007ffe0ff */
[----:B------:R-:W-:Y:S01]  /*6b80*/  LDS R165, [R161+0x600] ;  /* 0x00060000a1a57984 */ /* 0x000fe20000000800 */
[----:B------:R-:W-:-:S03]  /*6b90*/  IADD3 R6, R10, R6, RZ ;  /* 0x000000060a067210 */ /* 0x000fc60007ffe0ff */
[----:B------:R-:W-:Y:S04]  /*6ba0*/  LDS R160, [R161+0x4200] ;  /* 0x00420000a1a07984 */ /* 0x000fe80000000800 */
[----:B------:R-:W-:Y:S04]  /*6bb0*/  LDS R166, [R163+0x200] ;  /* 0x00020000a3a67984 */ /* 0x000fe80000000800 */
[----:B------:R-:W-:Y:S04]  /*6bc0*/  LDS R167, [R163+0x600] ;  /* 0x00060000a3a77984 */ /* 0x000fe80000000800 */
[----:B------:R-:W-:Y:S04]  /*6bd0*/  LDS R162, [R163+0x4200] ;  /* 0x00420000a3a27984 */ /* 0x000fe80000000800 */
[----:B------:R-:W-:Y:S04]  /*6be0*/  LDS R161, [R161+0x4600] ;  /* 0x00460000a1a17984 */ /* 0x000fe80000000800 */
[----:B------:R-:W-:Y:S01]  /*6bf0*/  LDS R163, [R163+0x4600] ;  /* 0x00460000a3a37984 */ /* 0x000fe20000000800 */
[----:B------:R-:W-:-:S03]  /*6c00*/  NOP ;  /* 0x0000000000007918 */ /* 0x000fc60000000000 */
[----:B0-----:R-:W-:Y:S04]  /*6c10*/  STS [R3+0x18200], R11 ;  /* 0x0182000b03007388 */ /* 0x001fe80000000800 */
[----:B-1----:R-:W-:Y:S04]  /*6c20*/  STS [R7], R12 ;  /* 0x0000000c07007388 */ /* 0x002fe80000000800 */
[----:B------:R-:W-:Y:S04]  /*6c30*/  STS [R0+0x18200], R13 ;  /* 0x0182000d00007388 */ /* 0x000fe80000000800 */
[----:B--2---:R-:W-:Y:S04]  /*6c40*/  STS [R6], R14 ;  /* 0x0000000e06007388 */ /* 0x004fe80000000800 */
[----:B------:R-:W0:Y:S04]  /*6c50*/  LDS R14, [R5+0x19200] ;  /* 0x01920000050e7984 */ /* 0x000e280000000800 */
[----:B------:R-:W1:Y:S04]  /*6c60*/  LDS R13, [R9+0x1000] ;  /* 0x00100000090d7984 */ /* 0x000e680000000800 */
[----:B------:R-:W2:Y:S04]  /*6c70*/  LDS R12, [R4+0x19200] ;  /* 0x01920000040c7984 */ /* 0x000ea80000000800 */
[----:B------:R-:W3:Y:S01]  /*6c80*/  LDS R11, [R8+0x1000] ;  /* 0x00100000080b7984 */ /* 0x000ee20000000800 */
[----:B------:R-:W-:-:S03]  /*6c90*/  NOP ;  /* 0x0000000000007918 */ /* 0x000fc60000000000 */
[----:B0-----:R-:W-:Y:S04]  /*6ca0*/  STS [R3+0x19200], R14 ;  /* 0x0192000e03007388 */ /* 0x001fe80000000800 */
[----:B-1----:R-:W-:Y:S04]  /*6cb0*/  STS [R7+0x1000], R13 ;  /* 0x0010000d07007388 */ /* 0x002fe80000000800 */
[----:B--2---:R-:W-:Y:S04]  /*6cc0*/  STS [R0+0x19200], R12 ;  /* 0x0192000c00007388 */ /* 0x004fe80000000800 */
[----:B---3--:R-:W-:Y:S04]  /*6cd0*/  STS [R6+0x1000], R11 ;  /* 0x0010000b06007388 */ /* 0x008fe80000000800 */
        /* <DEDUP_REMOVED lines=44> */
[----:B---3--:R0:W-:Y:S04]  /*6fa0*/  STS [R6+0x6000], R11 ;  /* 0x0060000b06007388 */ /* 0x0081e80000000800 */
[----:B------:R-:W1:Y:S04]  /*6fb0*/  LDS R5, [R5+0x1f200] ;  /* 0x01f2000005057984 */ /* 0x000e680000000800 */
[----:B------:R-:W2:Y:S01]  /*6fc0*/  LDS R9, [R9+0x7000] ;  /* 0x0070000009097984 */ /* 0x000ea20000000800 */
[----:B0-----:R-:W0:Y:S03]  /*6fd0*/  LDC R11, c[0x0][0x28c] ;  /* 0x0000a300ff0b7b82 */ /* 0x001e260000000800 */
[----:B------:R-:W3:Y:S04]  /*6fe0*/  LDS R4, [R4+0x1f200] ;  /* 0x01f2000004047984 */ /* 0x000ee80000000800 */
[----:B------:R-:W4:Y:S01]  /*6ff0*/  LDS R8, [R8+0x7000] ;  /* 0x0070000008087984 */ /* 0x000f220000000800 */
[----:B------:R-:W-:Y:S01]  /*7000*/  NOP ;  /* 0x0000000000007918 */ /* 0x000fe20000000000 */
[----:B0-----:R-:W-:-:S02]  /*7010*/  ISETP.GE.AND P1, PT, R11, 0x41, PT ;  /* 0x000000410b00780c */ /* 0x001fc40003f26270 */
[----:B-1----:R0:W-:Y:S04]  /*7020*/  STS [R3+0x1f200], R5 ;  /* 0x01f2000503007388 */ /* 0x0021e80000000800 */
[----:B--2---:R0:W-:Y:S04]  /*7030*/  STS [R7+0x7000], R9 ;  /* 0x0070000907007388 */ /* 0x0041e80000000800 */
[----:B---3--:R0:W-:Y:S04]  /*7040*/  STS [R0+0x1f200], R4 ;  /* 0x01f2000400007388 */ /* 0x0081e80000000800 */
[----:B----4-:R0:W-:Y:S01]  /*7050*/  STS [R6+0x7000], R8 ;  /* 0x0070000806007388 */ /* 0x0101e20000000800 */
[----:B------:R-:W-:Y:S05]  /*7060*/  @!P1 BRA `(.L_x_27) ;  /* 0x0000005800889947 */ /* 0x000fea0003800000 */
[----:B------:R-:W-:Y:S01]  /*7070*/  R2UR UR7, R17 ;  /* 0x00000000110772ca */ /* 0x000fe200000e0000 */
[----:B------:R-:W-:Y:S01]  /*7080*/  UIADD3 UR6, UR41, -0x1, URZ ;  /* 0xffffffff29067890 */ /* 0x000fe2000fffe03f */
[----:B------:R-:W-:-:S13]  /*7090*/  UMOV UR5, UR39 ;  /* 0x0000002700057c82 */ /* 0x000fda0008000000 */
.L_x_36:
[----:B------:R-:W-:-:S04]  /*70a0*/  UIADD3 UR8, UR7, 0x1, URZ ;  /* 0x0000000107087890 */ /* 0x000fc8000fffe03f */
[----:B------:R-:W-:-:S04]  /*70b0*/  UISETP.NE.AND UP0, UPT, UR8, 0x3, UPT ;  /* 0x000000030800788c */ /* 0x000fc8000bf05270 */
[----:B------:R-:W-:Y:S02]  /*70c0*/  USEL UR9, URZ, 0x1, UP0 ;  /* 0x000000013f097887 */ /* 0x000fe40008000000 */
[----:B------:R-:W-:-:S04]  /*70d0*/  USEL UR8, UR8, URZ, UP0 ;  /* 0x0000003f08087287 */ /* 0x000fc80008000000 */
[----:B------:R-:W-:Y:S02]  /*70e0*/  LOP3.LUT R20, R20, UR9, RZ, 0x3c, !PT ;  /* 0x0000000914147c12 */ /* 0x000fe4000f8e3cff */
[----:B------:R-:W-:Y:S01]  /*70f0*/  IMAD.U32 R17, RZ, RZ, UR8 ;  /* 0x00000008ff117e24 */ /* 0x000fe2000f8e00ff */
[----:B------:R-:W-:Y:S06]  /*7100*/  @!P0 BRA `(.L_x_28) ;  /* 0x0000000000048947 */ /* 0x000fec0003800000 */
[----:B------:R-:W-:Y:S01]  /*7110*/  BPT.TRAP 0x1 ;  /* 0x000000040000795c */ /* 0x000fe20000300000 */
.L_x_28:
        /* <DEDUP_REMOVED lines=64> */
[----:B-1----:R-:W2:Y:S04]  /*7520*/  LDL.LU.64 R24, [R1] ;  /* 0x0000000001187983 */ /* 0x002ea80000300a00 */
        /* <DEDUP_REMOVED lines=63> */
[----:B------:R-:W1:Y:S01]  /*7920*/  S2UR UR8, SR_CgaCtaId ;  /* 0x00000000000879c3 */ /* 0x000e620000008800 */
[----:B------:R-:W-:Y:S01]  /*7930*/  UMOV UR9, 0x400 ;  /* 0x0000040000097882 */ /* 0x000fe20000000000 */
[----:B0-----:R-:W-:Y:S01]  /*7940*/  SHF.L.U32 R4, R20, 0x1f, RZ ;  /* 0x0000001f14047819 */ /* 0x001fe200000006ff */
[----:B------:R-:W0:Y:S01]  /*7950*/  S2R R3, SR_TID.X ;  /* 0x0000000000037919 */ /* 0x000e220000002100 */
[----:B------:R-:W-:Y:S01]  /*7960*/  ULEA UR10, UR7, UR4, 0xb ;  /* 0x00000004070a7291 */ /* 0x000fe2000f8e583f */
[----:B------:R-:W-:Y:S01]  /*7970*/  UMOV UR11, 0xc0000040 ;  /* 0xc0000040000b7882 */ /* 0x000fe20000000000 */
[----:B------:R-:W-:Y:S04]  /*7980*/  STL [R1+0x424], R172 ;  /* 0x000424ac01007387 */ /* 0x000fe80000100800 */
[----:B------:R-:W-:Y:S04]  /*7990*/  STL [R1+0x420], R171 ;  /* 0x000420ab01007387 */ /* 0x000fe80000100800 */
[----:B------:R-:W-:Y:S04]  /*79a0*/  STL [R1+0x41c], R170 ;  /* 0x00041caa01007387 */ /* 0x000fe80000100800 */
[----:B------:R-:W-:Y:S04]  /*79b0*/  STL [R1+0x418], R22 ;  /* 0x0004181601007387 */ /* 0x000fe80000100800 */
[----:B------:R-:W-:Y:S01]  /*79c0*/  STL [R1+0x414], R21 ;  /* 0x0004141501007387 */ /* 0x000fe20000100800 */
[----:B-1----:R-:W-:-:S03]  /*79d0*/  ULEA UR9, UR8, UR9, 0x18 ;  /* 0x0000000908097291 */ /* 0x002fc6000f8ec03f */
[----:B------:R-:W-:Y:S03]  /*79e0*/  STL [R1+0x410], R19 ;  /* 0x0004101301007387 */ /* 0x000fe60000100800 */
[----:B------:R-:W-:Y:S01]  /*79f0*/  LEA R5, R17, UR9, 0x3 ;  /* 0x0000000911057c11 */ /* 0x000fe2000f8e18ff */
[----:B------:R1:W-:Y:S03]  /*7a00*/  STL [R1+0x40c], R16 ;  /* 0x00040c1001007387 */ /* 0x0003e60000100800 */
[----:B------:R3:W4:Y:S01]  /*7a10*/  SYNCS.PHASECHK.TRANS64.TRYWAIT P1, [R5+URZ], R4 ;  /* 0x00000004050075a7 */ /* 0x000722000802017f */
[C---:B0-----:R-:W-:Y:S01]  /*7a20*/  SHF.L.U32 R23, R3.reuse, 0x4, RZ ;  /* 0x0000000403177819 */ /* 0x041fe200000006ff */
[----:B------:R0:W-:Y:S01]  /*7a30*/  STL [R1+0x408], R2 ;  /* 0x0004080201007387 */ /* 0x0001e20000100800 */
[----:B------:R-:W-:Y:S01]  /*7a40*/  SHF.R.U32.HI R18, RZ, 0x2, R3 ;  /* 0x00000002ff127819 */ /* 0x000fe20000011603 */
[----:B------:R-:W-:Y:S01]  /*7a50*/  IMAD.SHL.U32 R3, R3, 0x8, RZ ;  /* 0x0000000803037824 */ /* 0x000fe200078e00ff */
[----:B------:R-:W-:-:S02]  /*7a60*/  LOP3.LUT R23, R23, 0xe00, RZ, 0xc0, !PT ;  /* 0x00000e0017177812 */ /* 0x000fc400078ec0ff */
[C---:B------:R-:W-:Y:S02]  /*7a70*/  LOP3.LUT R168, R18.reuse, 0x4, RZ, 0xc0, !PT ;  /* 0x0000000412a87812 */ /* 0x040fe400078ec0ff */
[----:B------:R-:W-:Y:S02]  /*7a80*/  LOP3.LUT R169, R18, 0x3, RZ, 0xc0, !PT ;  /* 0x0000000312a97812 */ /* 0x000fe400078ec0ff */
[----:B------:R-:W-:-:S04]  /*7a90*/  LOP3.LUT R0, R23, R168, RZ, 0xfc, !PT ;  /* 0x000000a817007212 */ /* 0x000fc800078efcff */
[----:B------:R-:W-:-:S04]  /*7aa0*/  LOP3.LUT R0, R0, R169, RZ, 0xfc, !PT ;  /* 0x000000a900007212 */ /* 0x000fc800078efcff */
[----:B------:R-:W-:Y:S02]  /*7ab0*/  LOP3.LUT R3, R0, 0x18, R3, 0xf8, !PT ;  /* 0x0000001800037812 */ /* 0x000fe400078ef803 */
[----:B------:R-:W-:-:S05]  /*7ac0*/  MOV R0, UR7 ;  /* 0x0000000700007c02 */ /* 0x000fca0008000f00 */
[----:B------:R-:W-:-:S05]  /*7ad0*/  IMAD R0, R0, 0x2000, R3 ;  /* 0x0000200000007824 */ /* 0x000fca00078e0203 */
[----:B------:R-:W-:-:S04]  /*7ae0*/  LEA R0, R0, UR9, 0x2 ;  /* 0x0000000900007c11 */ /* 0x000fc8000f8e10ff */
[----:B------:R-:W-:Y:S01]  /*7af0*/  IADD3 R3, R10, R0, RZ ;  /* 0x000000000a037210 */ /* 0x000fe20007ffe0ff */
[----:B------:R-:W-:Y:S04]  /*7b00*/  LDS R156, [R0+0x300] ;  /* 0x00030000009c7984 */ /* 0x000fe80000000800 */
[----:B------:R-:W-:Y:S04]  /*7b10*/  LDS R157, [R0+0x700] ;  /* 0x00070000009d7984 */ /* 0x000fe80000000800 */
[----:B------:R-:W-:Y:S04]  /*7b20*/  LDS R152, [R0+0x4300] ;  /* 0x0043000000987984 */ /* 0x000fe80000000800 */
[----:B------:R-:W-:Y:S04]  /*7b30*/  LDS R153, [R0+0x4700] ;  /* 0x0047000000997984 */ /* 0x000fe80000000800 */
[----:B------:R-:W-:Y:S04]  /*7b40*/  LDS R158, [R3+0x300] ;  /* 0x00030000039e7984 */ /* 0x000fe80000000800 */
[----:B------:R-:W-:Y:S04]  /*7b50*/  LDS R159, [R3+0x700] ;  /* 0x00070000039f7984 */ /* 0x000fe80000000800 */
[----:B------:R-:W-:Y:S04]  /*7b60*/  LDS R154, [R3+0x4300] ;  /* 0x00430000039a7984 */ /* 0x000fe80000000800 */
[----:B------:R-:W3:Y:S01]  /*7b70*/  LDS R155, [R3+0x4700] ;  /* 0x00470000039b7984 */ /* 0x000ee20000000800 */
[----:B------:R-:W-:Y:S01]  /*7b80*/  @!PT LDS RZ, [RZ] ;  /* 0x00000000fffff984 */ /* 0x000fe20000000800 */
[----:B------:R-:W-:Y:S01]  /*7b90*/  @!PT LDS RZ, [RZ] ;  /* 0x00000000fffff984 */ /* 0x000fe20000000800 */
[----:B------:R-:W-:Y:S01]  /*7ba0*/  @!PT LDS RZ, [RZ] ;  /* 0x00000000fffff984 */ /* 0x000fe20000000800 */
[----:B------:R-:W-:Y:S01]  /*7bb0*/  @!PT LDS RZ, [RZ] ;  /* 0x00000000fffff984 */ /* 0x000fe20000000800 */
[----:B------:R1:W-:Y:S06]  /*7bc0*/  MEMBAR.ALL.CTA ;  /* 0x0000000000007992 */ /* 0x0003ec0000008000 */
[----:B-1----:R-:W1:Y:S02]  /*7bd0*/  FENCE.VIEW.ASYNC.S ;  /* 0x00000000000073c6 */ /* 0x002e640000000000 */
[----:B-1----:R-:W-:Y:S06]  /*7be0*/  BAR.SYNC.DEFER_BLOCKING 0x2, 0x100 ;  /* 0x0084000000007b1d */ /* 0x002fec0000010000 */
[----:B--2---:R-:W-:-:S06]  /*7bf0*/  WARPGROUP.ARRIVE ;  /* 0x00000000000079c5 */ /* 0x004fcc0000000000 */
[----:B------:R-:W-:Y:S03]  /*7c00*/  HGMMA.64x256x8.F32.TF32 R24, R164, gdesc[UR8], R24, gsb0 ;  /* 0x07e00008a4187df0 */ /* 0x000fe60008002818 */
[----:B------:R-:W-:Y:S02]  /*7c10*/  WARPGROUP.DEPBAR.LE gsb0, 0x0 ;  /* 0x00008000000079c5 */ /* 0x000fe40000010000 */
[----:B------:R-:W-:Y:S01]  /*7c20*/  STL.64 [R1], R24 ;  /* 0x0000001801007387 */ /* 0x000fe20000100a00 */
        /* <DEDUP_REMOVED lines=83> */
[----:B------:R1:W-:Y:S01]  /*8160*/  STL.64 [R1+0xa8], R66 ;  /* 0x0000a84201007387 */ /* 0x0003e20000100a00 */
[----:B------:R-:W-:Y:S01]  /*8170*/  MOV R222, R89 ;  /* 0x0000005900de7202 */ /* 0x000fe20000000f00 */
[----:B------:R-:W-:Y:S01]  /*8180*/  IMAD.MOV.U32 R225, RZ, RZ, R86 ;  /* 0x000000ffffe17224 */ /* 0x000fe200078e0056 */
[----:B------:R-:W-:Y:S01]  /*8190*/  MOV R224, R87 ;  /* 0x0000005700e07202 */ /* 0x000fe20000000f00 */
[----:B------:R-:W2:Y:S01]  /*81a0*/  LDL.LU.64 R150, [R1+0x620] ;  /* 0x0006200001967983 */ /* 0x000ea20000300a00 */
[----:B------:R-:W-:Y:S01]  /*81b0*/  IMAD.MOV.U32 R227, RZ, RZ, R84 ;  /* 0x000000ffffe37224 */ /* 0x000fe200078e0054 */
[----:B------:R-:W-:Y:S01]  /*81c0*/  MOV R226, R85 ;  /* 0x0000005500e27202 */ /* 0x000fe20000000f00 */
[----:B------:R-:W-:Y:S01]  /*81d0*/  IMAD.MOV.U32 R229, RZ, RZ, R82 ;  /* 0x000000ffffe57224 */ /* 0x000fe200078e0052 */
[----:B------:R-:W2:Y:S01]  /*81e0*/  LDL.LU.64 R148, [R1+0x618] ;  /* 0x0006180001947983 */ /* 0x000ea20000300a00 */
        /* <DEDUP_REMOVED lines=10> */
[----:B0-----:R-:W-:Y:S01]  /*8290*/  MOV R2, R75 ;  /* 0x0000004b00027202 */ /* 0x001fe20000000f00 */
        /* <DEDUP_REMOVED lines=66> */
[----:B------:R-:W-:Y:S01]  /*86c0*/  UMOV UR14, UR10 ;  /* 0x0000000a000e7c82 */ /* 0x000fe20008000000 */
[----:B------:R-:W-:-:S02]  /*86d0*/  UMOV UR15, UR11 ;  /* 0x0000000b000f7c82 */ /* 0x000fc40008000000 */
[----:B---3--:R-:W-:Y:S04]  /*86e0*/  STL.64 [R1+0x400], R154 ;  /* 0x0004009a01007387 */ /* 0x008fe80000100a00 */
[----:B------:R-:W-:Y:S01]  /*86f0*/  STL.64 [R1+0x3f8], R152 ;  /* 0x0003f89801007387 */ /* 0x000fe20000100a00 */
        /* <DEDUP_REMOVED lines=196> */
[----:B------:R0:W5:Y:S02]  /*9340*/  LDL.LU R171, [R1+0x420] ;  /* 0x0004200001ab7983 */ /* 0x0001640000300800 */
[----:B------:R-:W-:Y:S02]  /*9350*/  UMOV UR14, UR8 ;  /* 0x00000008000e7c82 */ /* 0x000fe40008000000 */
        /* <DEDUP_REMOVED lines=140> */
[----:B------:R0:W1:Y:S04]  /*9c20*/  LDS R156, [R0+0x400] ;  /* 0x00040000009c7984 */ /* 0x0000680000000800 */
[----:B------:R0:W2:Y:S04]  /*9c30*/  LDS R157, [R0+0x800] ;  /* 0x00080000009d7984 */ /* 0x0000a80000000800 */
[----:B------:R0:W3:Y:S04]  /*9c40*/  LDS R158, [R3+0x400] ;  /* 0x00040000039e7984 */ /* 0x0000e80000000800 */
[----:B------:R0:W0:Y:S04]  /*9c50*/  LDS R159, [R3+0x800] ;  /* 0x00080000039f7984 */ /* 0x0000280000000800 */
[----:B------:R0:W0:Y:S04]  /*9c60*/  LDS R152, [R0+0x4400] ;  /* 0x0044000000987984 */ /* 0x0000280000000800 */
[----:B------:R0:W0:Y:S04]  /*9c70*/  LDS R153, [R0+0x4800] ;  /* 0x0048000000997984 */ /* 0x0000280000000800 */
[----:B------:R0:W0:Y:S04]  /*9c80*/  LDS R154, [R3+0x4400] ;  /* 0x00440000039a7984 */ /* 0x0000280000000800 */
[----:B------:R0:W0:Y:S01]  /*9c90*/  LDS R155, [R3+0x4800] ;  /* 0x00480000039b7984 */ /* 0x0000220000000800 */
[----:B----4-:R-:W-:Y:S05]  /*9ca0*/  @!P0 BRA `(.L_x_29) ;  /* 0x0000000000048947 */ /* 0x010fea0003800000 */
[----:B------:R-:W-:Y:S01]  /*9cb0*/  BPT.TRAP 0x1 ;  /* 0x000000040000795c */ /* 0x000fe20000300000 */
.L_x_29:
[----:B------:R-:W-:Y:S02]  /*9cc0*/  UISETP.GT.U32.AND UP0, UPT, UR40, 0x1, UPT ;  /* 0x000000012800788c */ /* 0x000fe4000bf04070 */
[----:B------:R-:W-:-:S04]  /*9cd0*/  ULEA UR7, UR5, UR9, 0x3 ;  /* 0x0000000905077291 */ /* 0x000fc8000f8e183f */
[----:B------:R-:W-:Y:S01]  /*9ce0*/  UIADD3 UR7, UR7, 0x18, URZ ;  /* 0x0000001807077890 */ /* 0x000fe2000fffe03f */
[----:B------:R-:W-:-:S03]  /*9cf0*/  PLOP3.LUT P2, PT, PT, PT, UP0, 0x80, 0x0 ;  /* 0x000000000000781c */ /* 0x000fc60003f4f008 */
[----:B------:R-:W-:-:S09]  /*9d00*/  UPRMT UR7, URZ, 0x654, UR7 ;  /* 0x000006543f077896 */ /* 0x000fd20008000007 */
[----:B------:R-:W-:Y:S01]  /*9d10*/  SYNCS.ARRIVE.TRANS64.RED.A1T0 RZ, [UR7], RZ ;  /* 0x000000ffffff79a7 */ /* 0x000fe20008100407 */
[----:B------:R-:W-:Y:S05]  /*9d20*/  @P2 BRA `(.L_x_30) ;  /* 0x0000000000042947 */ /* 0x000fea0003800000 */
[----:B------:R-:W-:Y:S01]  /*9d30*/  BPT.TRAP 0x1 ;  /* 0x000000040000795c */ /* 0x000fe20000300000 */
.L_x_30:
[----:B0-----:R-:W-:Y:S04]  /*9d40*/  STL.64 [R1+0x400], R154 ;  /* 0x0004009a01007387 */ /* 0x001fe80000100a00 */
        /* <DEDUP_REMOVED lines=63> */
[----:B0-----:R-:W1:Y:S04]  /*a140*/  LDL.LU R28, [R1] ;  /* 0x00000000011c7983 */ /* 0x001e680000300800 */
[----:B------:R-:W1:Y:S04]  /*a150*/  LDL.LU R29, [R1+0x4] ;  /* 0x00000400011d7983 */ /* 0x000e680000300800 */
        /* <DEDUP_REMOVED lines=125> */
[----:B------:R-:W1:Y:S01]  /*a930*/  LDL.LU R155, [R1+0x1fc] ;  /* 0x0001fc00019b7983 */ /* 0x000e620000300800 */
[----:B------:R-:W-:Y:S01]  /*a940*/  UIADD3 UR8, UR10, 0x20, URZ ;  /* 0x000000200a087890 */ /* 0x000fe2000fffe03f */
[----:B------:R-:W-:-:S06]  /*a950*/  UMOV UR15, 0xc0000040 ;  /* 0xc0000040000f7882 */ /* 0x000fcc0000000000 */
[----:B------:R-:W-:Y:S01]  /*a960*/  UMOV UR14, UR8 ;  /* 0x00000008000e7c82 */ /* 0x000fe20008000000 */
[----:B-123--:R-:W-:-:S06]  /*a970*/  WARPGROUP.ARRIVE ;  /* 0x00000000000079c5 */ /* 0x00efcc0000000000 */
        /* <DEDUP_REMOVED lines=130> */
[----:B------:R-:W-:-:S04]  /*b1a0*/  UIADD3 UR5, UR5, 0x1, URZ ;  /* 0x0000000105057890 */ /* 0x000fc8000fffe03f */
[----:B------:R-:W-:-:S04]  /*b1b0*/  UISETP.NE.AND UP0, UPT, UR5, 0x3, UPT ;  /* 0x000000030500788c */ /* 0x000fc8000bf05270 */
[----:B------:R-:W-:Y:S01]  /*b1c0*/  USEL UR5, UR5, URZ, UP0 ;  /* 0x0000003f05057287 */ /* 0x000fe20008000000 */
[----:B--2---:R-:W-:-:S06]  /*b1d0*/  WARPGROUP.ARRIVE ;  /* 0x00000000000079c5 */ /* 0x004fcc0000000000 */
[----:B------:R-:W-:Y:S03]  /*b1e0*/  HGMMA.64x256x8.F32.TF32 R24, R152, gdesc[UR12], R24, gsb0 ;  /* 0x07e0000c98187df0 */ /* 0x000fe60008002818 */
[----:B------:R-:W-:Y:S02]  /*b1f0*/  WARPGROUP.DEPBAR.LE gsb0, 0x0 ;  /* 0x00008000000079c5 */ /* 0x000fe40000010000 */
[----:B------:R0:W1:Y:S04]  /*b200*/  LDS R156, [R0+0x500] ;  /* 0x00050000009c7984 */ /* 0x0000680000000800 */
[----:B------:R0:W2:Y:S04]  /*b210*/  LDS R157, [R0+0x900] ;  /* 0x00090000009d7984 */ /* 0x0000a80000000800 */
[----:B------:R0:W3:Y:S04]  /*b220*/  LDS R152, [R0+0x4500] ;  /* 0x0045000000987984 */ /* 0x0000e80000000800 */
[----:B------:R0:W4:Y:S04]  /*b230*/  LDS R153, [R0+0x4900] ;  /* 0x0049000000997984 */ /* 0x0001280000000800 */
[----:B------:R0:W0:Y:S04]  /*b240*/  LDS R158, [R3+0x500] ;  /* 0x00050000039e7984 */ /* 0x0000280000000800 */
[----:B------:R0:W0:Y:S04]  /*b250*/  LDS R159, [R3+0x900] ;  /* 0x00090000039f7984 */ /* 0x0000280000000800 */
[----:B------:R0:W0:Y:S04]  /*b260*/  LDS R154, [R3+0x4500] ;  /* 0x00450000039a7984 */ /* 0x0000280000000800 */
[----:B------:R0:W0:Y:S01]  /*b270*/  LDS R155, [R3+0x4900] ;  /* 0x00490000039b7984 */ /* 0x0000220000000800 */
[----:B------:R-:W-:Y:S05]  /*b280*/  @!P0 BRA `(.L_x_31) ;  /* 0x0000000000048947 */ /* 0x000fea0003800000 */
[----:B------:R-:W-:Y:S01]  /*b290*/  BPT.TRAP 0x1 ;  /* 0x000000040000795c */ /* 0x000fe20000300000 */
.L_x_31:
[----:B------:R-:W-:Y:S04]  /*b2a0*/  BSSY B0, `(.L_x_32) ;  /* 0x0000004000007945 */ /* 0x000fe80003800000 */
[----:B------:R-:W-:Y:S05]  /*b2b0*/  @P1 BRA `(.L_x_33) ;  /* 0x0000000000081947 */ /* 0x000fea0003800000 */
[----:B------:R-:W1:Y:S02]  /*b2c0*/  SYNCS.PHASECHK.TRANS64.TRYWAIT P1, [R5+URZ], R4 ;  /* 0x00000004050075a7 */ /* 0x000e64000802017f */
[----:B-1----:R-:W-:Y:S05]  /*b2d0*/  @!P1 BRA `(.L_x_34) ;  /* 0x0000018c00a09947 */ /* 0x002fea0003800000 */
.L_x_33:
[----:B------:R-:W-:Y:S05]  /*b2e0*/  BSYNC B0 ;  /* 0x0000000000007941 */ /* 0x000fea0003800000 */
.L_x_32:
[----:B0-----:R-:W-:Y:S01]  /*b2f0*/  IMAD.SHL.U32 R3, R17, 0x2000, RZ ;  /* 0x0000200011037824 */ /* 0x001fe200078e00ff */
[----:B------:R-:W-:Y:S01]  /*b300*/  MOV R0, UR9 ;  /* 0x0000000900007c02 */ /* 0x000fe20008000f00 */
[----:B------:R-:W-:Y:S02]  /*b310*/  UMOV UR7, 0xffffffff ;  /* 0xffffffff00077882 */ /* 0x000fe40000000000 */
[----:B------:R-:W-:Y:S01]  /*b320*/  IMAD.MOV.U32 R173, RZ, RZ, R3 ;  /* 0x000000ffffad7224 */ /* 0x000fe200078e0003 */
[C---:B-1---5:R-:W-:Y:S01]  /*b330*/  LOP3.LUT R4, R3.reuse, R170, RZ, 0xfc, !PT ;  /* 0x000000aa03047212 */ /* 0x062fe200078efcff */
[----:B------:R-:W-:Y:S01]  /*b340*/  VIADD R0, R0, 0x18200 ;  /* 0x0001820000007836 */ /* 0x000fe20000000000 */
[----:B------:R-:W-:Y:S02]  /*b350*/  LOP3.LUT R161, R3, R171, RZ, 0xfc, !PT ;  /* 0x000000ab03a17212 */ /* 0x000fe400078efcff */
[----:B------:R-:W-:Y:S01]  /*b360*/  IADD3 R9, R21, R4, RZ ;  /* 0x0000000415097210 */ /* 0x000fe20007ffe0ff */
[----:B------:R-:W-:Y:S01]  /*b370*/  IMAD.IADD R4, R19, 0x1, R4 ;  /* 0x0000000113047824 */ /* 0x000fe200078e0204 */
[----:B------:R-:W-:-:S02]  /*b380*/  LEA R161, R161, UR9, 0x2 ;  /* 0x00000009a1a17c11 */ /* 0x000fc4000f8e10ff */
[C---:B------:R-:W-:Y:S01]  /*b390*/  LEA R8, R9.reuse, R0, 0x2 ;  /* 0x0000000009087211 */ /* 0x040fe200078e10ff */
[----:B------:R-:W-:Y:S01]  /*b3a0*/  IMAD R6, R4, 0x4, R0 ;  /* 0x0000000404067824 */ /* 0x000fe200078e0200 */
[----:B------:R-:W-:Y:S01]  /*b3b0*/  IADD3 R163, R10, R161, RZ ;  /* 0x000000a10aa37210 */ /* 0x000fe20007ffe0ff */
[----:B------:R0:W1:Y:S01]  /*b3c0*/  LDS R164, [R161+0x200] ;  /* 0x00020000a1a47984 */ /* 0x0000620000000800 */
[----:B------:R-:W-:Y:S01]  /*b3d0*/  LEA R9, R9, UR9, 0x2 ;  /* 0x0000000909097c11 */ /* 0x000fe2000f8e10ff */
[----:B------:R-:W-:Y:S01]  /*b3e0*/  IMAD.IADD R8, R22, 0x1, R8 ;  /* 0x0000000116087824 */ /* 0x000fe200078e0208 */
[----:B------:R-:W-:Y:S01]  /*b3f0*/  LEA R7, R4, UR9, 0x2 ;  /* 0x0000000904077c11 */ /* 0x000fe2000f8e10ff */
[----:B------:R0:W0:Y:S01]  /*b400*/  LDS R165, [R161+0x600] ;  /* 0x00060000a1a57984 */ /* 0x0000220000000800 */
[----:B------:R-:W-:-:S03]  /*b410*/  IADD3 R6, R22, R6, RZ ;  /* 0x0000000616067210 */ /* 0x000fc60007ffe0ff */
[----:B------:R0:W0:Y:S04]  /*b420*/  LDS R160, [R161+0x4200] ;  /* 0x00420000a1a07984 */ /* 0x0000280000000800 */
[----:B------:R0:W0:Y:S04]  /*b430*/  LDS R166, [R163+0x200] ;  /* 0x00020000a3a67984 */ /* 0x0000280000000800 */
[----:B------:R0:W0:Y:S04]  /*b440*/  LDS R167, [R163+0x600] ;  /* 0x00060000a3a77984 */ /* 0x0000280000000800 */
[----:B------:R0:W0:Y:S04]  /*b450*/  LDS R162, [R163+0x4200] ;  /* 0x00420000a3a27984 */ /* 0x0000280000000800 */
[----:B------:R-:W0:Y:S04]  /*b460*/  LDS R161, [R161+0x4600] ;  /* 0x00460000a1a17984 */ /* 0x000e280000000800 */
[----:B------:R-:W0:Y:S04]  /*b470*/  LDS R163, [R163+0x4600] ;  /* 0x00460000a3a37984 */ /* 0x000e280000000800 */
[----:B------:R0:W0:Y:S04]  /*b480*/  LDS R4, [R9+0x18200] ;  /* 0x0182000009047984 */ /* 0x0000280000000800 */
[----:B------:R0:W0:Y:S04]  /*b490*/  LDS R13, [R7+0x18200] ;  /* 0x01820000070d7984 */ /* 0x0000280000000800 */
[----:B------:R0:W0:Y:S04]  /*b4a0*/  LDS R11, [R8] ;  /* 0x00000000080b7984 */ /* 0x0000280000000800 */
[----:B------:R0:W0:Y:S01]  /*b4b0*/  LDS R12, [R6] ;  /* 0x00000000060c7984 */ /* 0x0000220000000800 */
[----:B-1----:R-:W-:Y:S05]  /*b4c0*/  BRA.DIV UR7, `(.L_x_35) ;  /* 0x0000018e07387947 */ /* 0x002fea000b800000 */
[----:B------:R-:W-:Y:S01]  /*b4d0*/  LOP3.LUT R3, R3, R172, RZ, 0xfc, !PT ;  /* 0x000000ac03037212 */ /* 0x000fe200078efcff */
[----:B------:R-:W-:-:S03]  /*b4e0*/  NOP ;  /* 0x0000000000007918 */ /* 0x000fc60000000000 */
[----:B------:R-:W-:Y:S01]  /*b4f0*/  IADD3 R5, R21, R3, RZ ;  /* 0x0000000315057210 */ /* 0x000fe20007ffe0ff */
[----:B------:R-:W-:-:S04]  /*b500*/  IMAD.IADD R3, R19, 0x1, R3 ;  /* 0x0000000113037824 */ /* 0x000fc800078e0203 */
[C---:B------:R-:W-:Y:S01]  /*b510*/  IMAD R14, R5.reuse, 0x4, R0 ;  /* 0x00000004050e7824 */ /* 0x040fe200078e0200 */
[----:B------:R-:W-:Y:S02]  /*b520*/  LEA R5, R5, UR9, 0x2 ;  /* 0x0000000905057c11 */ /* 0x000fe4000f8e10ff */
[C---:B------:R-:W-:Y:S02]  /*b530*/  LEA R0, R3.reuse, R0, 0x2 ;  /* 0x0000000003007211 */ /* 0x040fe400078e10ff */
[----:B------:R-:W-:Y:S01]  /*b540*/  LEA R3, R3, UR9, 0x2 ;  /* 0x0000000903037c11 */ /* 0x000fe2000f8e10ff */
[----:B0-----:R0:W-:Y:S02]  /*b550*/  STS [R5+0x18200], R4 ;  /* 0x0182000405007388 */ /* 0x0011e40000000800 */
[C---:B------:R-:W-:Y:S01]  /*b560*/  IMAD.IADD R0, R10.reuse, 0x1, R0 ;  /* 0x000000010a007824 */ /* 0x040fe200078e0200 */
[----:B0-----:R-:W-:-:S05]  /*b570*/  IADD3 R4, R10, R14, RZ ;  /* 0x0000000e0a047210 */ /* 0x001fca0007ffe0ff */
[----:B------:R-:W-:Y:S04]  /*b580*/  STS [R4], R11 ;  /* 0x0000000b04007388 */ /* 0x000fe80000000800 */
[----:B------:R-:W-:Y:S04]  /*b590*/  STS [R3+0x18200], R13 ;  /* 0x0182000d03007388 */ /* 0x000fe80000000800 */
[----:B------:R-:W-:Y:S04]  /*b5a0*/  STS [R0], R12 ;  /* 0x0000000c00007388 */ /* 0x000fe80000000800 */
[----:B------:R-:W0:Y:S04]  /*b5b0*/  LDS R14, [R9+0x19200] ;  /* 0x01920000090e7984 */ /* 0x000e280000000800 */
[----:B------:R-:W1:Y:S04]  /*b5c0*/  LDS R13, [R8+0x1000] ;  /* 0x00100000080d7984 */ /* 0x000e680000000800 */
[----:B------:R-:W5:Y:S04]  /*b5d0*/  LDS R12, [R7+0x19200] ;  /* 0x01920000070c7984 */ /* 0x000f680000000800 */
[----:B------:R-:W2:Y:S01]  /*b5e0*/  LDS R11, [R6+0x1000] ;  /* 0x00100000060b7984 */ /* 0x000ea20000000800 */
[----:B------:R-:W-:-:S03]  /*b5f0*/  NOP ;  /* 0x0000000000007918 */ /* 0x000fc60000000000 */
[----:B0-----:R-:W-:Y:S04]  /*b600*/  STS [R5+0x19200], R14 ;  /* 0x0192000e05007388 */ /* 0x001fe80000000800 */
[----:B-1----:R-:W-:Y:S04]  /*b610*/  STS [R4+0x1000], R13 ;  /* 0x0010000d04007388 */ /* 0x002fe80000000800 */
[----:B-----5:R-:W-:Y:S04]  /*b620*/  STS [R3+0x19200], R12 ;  /* 0x0192000c03007388 */ /* 0x020fe80000000800 */
[----:B--2---:R-:W-:Y:S04]  /*b630*/  STS [R0+0x1000], R11 ;  /* 0x0010000b00007388 */ /* 0x004fe80000000800 */
[----:B------:R-:W0:Y:S04]  /*b640*/  LDS R14, [R9+0x1a200] ;  /* 0x01a20000090e7984 */ /* 0x000e280000000800 */
[----:B------:R-:W1:Y:S04]  /*b650*/  LDS R13, [R8+0x2000] ;  /* 0x00200000080d7984 */ /* 0x000e680000000800 */
[----:B------:R-:W2:Y:S04]  /*b660*/  LDS R12, [R7+0x1a200] ;  /* 0x01a20000070c7984 */ /* 0x000ea80000000800 */
[----:B------:R-:W5:Y:S01]  /*b670*/  LDS R11, [R6+0x2000] ;  /* 0x00200000060b7984 */ /* 0x000f620000000800 */
[----:B------:R-:W-:-:S03]  /*b680*/  NOP ;  /* 0x0000000000007918 */ /* 0x000fc60000000000 */
[----:B0-----:R-:W-:Y:S04]  /*b690*/  STS [R5+0x1a200], R14 ;  /* 0x01a2000e05007388 */ /* 0x001fe80000000800 */
[----:B-1----:R-:W-:Y:S04]  /*b6a0*/  STS [R4+0x2000], R13 ;  /* 0x0020000d04007388 */ /* 0x002fe80000000800 */
[----:B--2---:R-:W-:Y:S04]  /*b6b0*/  STS [R3+0x1a200], R12 ;  /* 0x01a2000c03007388 */ /* 0x004fe80000000800 */
[----:B-----5:R-:W-:Y:S04]  /*b6c0*/  STS [R0+0x2000], R11 ;  /* 0x0020000b00007388 */ /* 0x020fe80000000800 */
        /* <DEDUP_REMOVED lines=32> */
[----:B0-----:R0:W-:Y:S04]  /*b8d0*/  STS [R5+0x1e200], R14 ;  /* 0x01e2000e05007388 */ /* 0x0011e80000000800 */
[----:B-1----:R0:W-:Y:S04]  /*b8e0*/  STS [R4+0x6000], R13 ;  /* 0x0060000d04007388 */ /* 0x0021e80000000800 */
[----:B--2---:R0:W-:Y:S04]  /*b8f0*/  STS [R3+0x1e200], R12 ;  /* 0x01e2000c03007388 */ /* 0x0041e80000000800 */
[----:B-----5:R0:W-:Y:S04]  /*b900*/  STS [R0+0x6000], R11 ;  /* 0x0060000b00007388 */ /* 0x0201e80000000800 */
[----:B------:R-:W1:Y:S04]  /*b910*/  LDS R9, [R9+0x1f200] ;  /* 0x01f2000009097984 */ /* 0x000e680000000800 */
[----:B------:R-:W2:Y:S04]  /*b920*/  LDS R8, [R8+0x7000] ;  /* 0x0070000008087984 */ /* 0x000ea80000000800 */
[----:B------:R-:W0:Y:S04]  /*b930*/  LDS R7, [R7+0x1f200] ;  /* 0x01f2000007077984 */ /* 0x000e280000000800 */
[----:B------:R-:W0:Y:S01]  /*b940*/  LDS R6, [R6+0x7000] ;  /* 0x0070000006067984 */ /* 0x000e220000000800 */
[----:B------:R-:W-:Y:S01]  /*b950*/  NOP ;  /* 0x0000000000007918 */ /* 0x000fe20000000000 */
.L_x_600:
[----:B-1----:R-:W-:Y:S01]  /*b960*/  STS [R5+0x1f200], R9 ;  /* 0x01f2000905007388 */ /* 0x002fe20000000800 */
[----:B------:R-:W-:Y:S05]  /*b970*/  WARPSYNC.ALL ;  /* 0x0000000000007948 */ /* 0x000fea0003800000 */
[----:B--2---:R-:W-:Y:S04]  /*b980*/  STS [R4+0x7000], R8 ;  /* 0x0070000804007388 */ /* 0x004fe80000000800 */
[----:B0-----:R-:W-:Y:S04]  /*b990*/  STS [R3+0x1f200], R7 ;  /* 0x01f2000703007388 */ /* 0x001fe80000000800 */
[----:B------:R-:W-:Y:S04]  /*b9a0*/  STS [R0+0x7000], R6 ;  /* 0x0070000600007388 */ /* 0x000fe80000000800 */
[----:B------:R-:W-:Y:S04]  /*b9b0*/  STL.64 [R1+0x400], R154 ;  /* 0x0004009a01007387 */ /* 0x000fe80000100a00 */
[----:B---34-:R-:W-:Y:S04]  /*b9c0*/  STL.64 [R1+0x3f8], R152 ;  /* 0x0003f89801007387 */ /* 0x018fe80000100a00 */
        /* <DEDUP_REMOVED lines=127> */
[----:B------:R-:W-:-:S06]  /*c1c0*/  UMOV UR11, 0xc0000040 ;  /* 0xc0000040000b7882 */ /* 0x000fcc0000000000 */
[----:B------:R-:W-:Y:S01]  /*c1d0*/  UMOV UR10, UR8 ;  /* 0x00000008000a7c82 */ /* 0x000fe20008000000 */
        /* <DEDUP_REMOVED lines=131> */
[----:B------:R-:W-:Y:S01]  /*ca10*/  UISETP.GT.AND UP0, UPT, UR6, 0x2, UPT ;  /* 0x000000020600788c */ /* 0x000fe2000bf04270 */
[----:B------:R-:W-:Y:S01]  /*ca20*/  R2UR UR7, R17 ;  /* 0x00000000110772ca */ /* 0x000fe200000e0000 */
[----:B------:R-:W-:-:S04]  /*ca30*/  UIADD3 UR6, UR6, -0x1, URZ ;  /* 0xffffffff06067890 */ /* 0x000fc8000fffe03f */
[----:B------:R-:W-:Y:S01]  /*ca40*/  PLOP3.LUT P1, PT, PT, PT, UP0, 0x80, 0x0 ;  /* 0x000000000000781c */ /* 0x000fe20003f2f008 */
[----:B--2---:R-:W-:-:S06]  /*ca50*/  WARPGROUP.ARRIVE ;  /* 0x00000000000079c5 */ /* 0x004fcc0000000000 */
[----:B------:R-:W-:Y:S03]  /*ca60*/  HGMMA.64x256x8.F32.TF32 R24, R152, gdesc[UR8], R24, gsb0 ;  /* 0x07e0000898187df0 */ /* 0x000fe60008002818 */
[----:B------:R-:W-:-:S03]  /*ca70*/  WARPGROUP.DEPBAR.LE gsb0, 0x0 ;  /* 0x00008000000079c5 */ /* 0x000fc60000010000 */
[----:B------:R-:W-:Y:S05]  /*ca80*/  @P1 BRA `(.L_x_36) ;  /* 0xffffffa400841947 */ /* 0x000fea000383ffff */
.L_x_27:
        /* <DEDUP_REMOVED lines=128> */
[----:B------:R-:W-:-:S02]  /*d290*/  LOP3.LUT R23, R169, R23, R168, 0xfe, !PT ;  /* 0x00000017a9177212 */ /* 0x000fc400078efea8 */
[----:B0-----:R-:W-:Y:S01]  /*d2a0*/  LEA R4, R17, UR4, 0xb ;  /* 0x0000000411047c11 */ /* 0x001fe2000f8e58ff */
[----:B------:R-:W0:Y:S01]  /*d2b0*/  S2R R0, SR_TID.X ;  /* 0x0000000000007919 */ /* 0x000e220000002100 */
[----:B------:R-:W-:Y:S02]  /*d2c0*/  MOV R5, 0xc0000040 ;  /* 0xc000004000057802 */ /* 0x000fe40000000f00 */
[C---:B------:R-:W-:Y:S01]  /*d2d0*/  R2UR UR6, R4.reuse ;  /* 0x00000000040672ca */ /* 0x040fe200000e0000 */
[----:B------:R-:W-:Y:S01]  /*d2e0*/  STL [R1+0x414], R7 ;  /* 0x0004140701007387 */ /* 0x000fe20000100800 */
[C---:B------:R-:W-:Y:S02]  /*d2f0*/  R2UR UR7, R5.reuse ;  /* 0x00000000050772ca */ /* 0x040fe400000e0000 */
[----:B------:R-:W-:Y:S01]  /*d300*/  R2UR UR10, R4 ;  /* 0x00000000040a72ca */ /* 0x000fe200000e0000 */
[----:B------:R-:W-:Y:S01]  /*d310*/  STL [R1+0x410], R18 ;  /* 0x0004101201007387 */ /* 0x000fe20000100800 */
[----:B------:R-:W-:-:S03]  /*d320*/  R2UR UR11, R5 ;  /* 0x00000000050b72ca */ /* 0x000fc600000e0000 */
[----:B------:R-:W-:Y:S04]  /*d330*/  STL [R1+0x40c], R16 ;  /* 0x00040c1001007387 */ /* 0x000fe80000100800 */
[----:B------:R1:W-:Y:S01]  /*d340*/  STL [R1+0x408], R2 ;  /* 0x0004080201007387 */ /* 0x0003e20000100800 */
[----:B0-----:R-:W-:-:S04]  /*d350*/  SHF.L.U32 R0, R0, 0x3, RZ ;  /* 0x0000000300007819 */ /* 0x001fc800000006ff */
[----:B------:R-:W-:-:S05]  /*d360*/  LOP3.LUT R0, R23, 0x18, R0, 0xf8, !PT ;  /* 0x0000001817007812 */ /* 0x000fca00078ef800 */
[----:B------:R-:W-:-:S05]  /*d370*/  IMAD.IADD R0, R0, 0x1, R173 ;  /* 0x0000000100007824 */ /* 0x000fca00078e02ad */
[----:B------:R-:W-:-:S05]  /*d380*/  LEA R0, R0, UR9, 0x2 ;  /* 0x0000000900007c11 */ /* 0x000fca000f8e10ff */
[----:B------:R-:W-:Y:S01]  /*d390*/  IMAD.IADD R10, R10, 0x1, R0 ;  /* 0x000000010a0a7824 */ /* 0x000fe200078e0200 */
        /* <DEDUP_REMOVED lines=13> */
[----:B---3--:R-:W3:Y:S02]  /*d470*/  FENCE.VIEW.ASYNC.S ;  /* 0x00000000000073c6 */ /* 0x008ee40000000000 */
[----:B---3--:R-:W-:Y:S06]  /*d480*/  BAR.SYNC.DEFER_BLOCKING 0x2, 0x100 ;  /* 0x0084000000007b1d */ /* 0x008fec0000010000 */
        /* <DEDUP_REMOVED lines=75> */
[----:B------:R2:W-:Y:S01]  /*d940*/  STL [R1+0x90], R60 ;  /* 0x0000903c01007387 */ /* 0x0005e20000100800 */
[----:B------:R-:W-:Y:S01]  /*d950*/  IMAD.MOV.U32 R204, RZ, RZ, R96 ;  /* 0x000000ffffcc7224 */ /* 0x000fe200078e0060 */
[----:B------:R-:W-:Y:S01]  /*d960*/  MOV R203, R97 ;  /* 0x0000006100cb7202 */ /* 0x000fe20000000f00 */
[----:B------:R-:W-:Y:S01]  /*d970*/  IMAD.MOV.U32 R206, RZ, RZ, R94 ;  /* 0x000000ffffce7224 */ /* 0x000fe200078e005e */
[----:B------:R-:W3:Y:S01]  /*d980*/  LDL.LU.64 R150, [R1+0x610] ;  /* 0x0006100001967983 */ /* 0x000ee20000300a00 */
[----:B------:R-:W-:Y:S01]  /*d990*/  MOV R205, R95 ;  /* 0x0000005f00cd7202 */ /* 0x000fe20000000f00 */
[----:B------:R-:W-:Y:S01]  /*d9a0*/  IMAD.MOV.U32 R208, RZ, RZ, R92 ;  /* 0x000000ffffd07224 */ /* 0x000fe200078e005c */
[----:B------:R-:W-:Y:S01]  /*d9b0*/  MOV R207, R93 ;  /* 0x0000005d00cf7202 */ /* 0x000fe20000000f00 */
[----:B------:R-:W3:Y:S01]  /*d9c0*/  LDL.LU.64 R148, [R1+0x608] ;  /* 0x0006080001947983 */ /* 0x000ee20000300a00 */
        /* <DEDUP_REMOVED lines=34> */
[----:B-1----:R-:W-:Y:S01]  /*dbf0*/  IMAD.MOV.U32 R2, RZ, RZ, R64 ;  /* 0x000000ffff027224 */ /* 0x002fe200078e0040 */
[----:B------:R-:W3:Y:S01]  /*dc00*/  LDL.LU.64 R130, [R1+0x5c0] ;  /* 0x0005c00001827983 */ /* 0x000ee20000300a00 */
[----:B------:R-:W-:Y:S01]  /*dc10*/  MOV R235, R65 ;  /* 0x0000004100eb7202 */ /* 0x000fe20000000f00 */
[----:B------:R-:W-:Y:S01]  /*dc20*/  IMAD.MOV.U32 R18, RZ, RZ, R62 ;  /* 0x000000ffff127224 */ /* 0x000fe200078e003e */
[----:B------:R-:W-:Y:S01]  /*dc30*/  MOV R16, R63 ;  /* 0x0000003f00107202 */ /* 0x000fe20000000f00 */
[----:B------:R-:W3:Y:S01]  /*dc40*/  LDL.LU.64 R128, [R1+0x5b8] ;  /* 0x0005b80001807983 */ /* 0x000ee20000300a00 */
[----:B------:R-:W-:-:S03]  /*dc50*/  MOV R7, R61 ;  /* 0x0000003d00077202 */ /* 0x000fc60000000f00 */
[----:B------:R-:W3:Y:S04]  /*dc60*/  LDL.LU.64 R126, [R1+0x5b0] ;  /* 0x0005b000017e7983 */ /* 0x000ee80000300a00 */
        /* <DEDUP_REMOVED lines=32> */
[----:B--2---:R-:W3:Y:S04]  /*de70*/  LDL.LU.64 R60, [R1+0x4a8] ;  /* 0x0004a800013c7983 */ /* 0x004ee80000300a00 */
        /* <DEDUP_REMOVED lines=18> */
[----:B0-----:R-:W-:Y:S04]  /*dfa0*/  STL.64 [R1+0x400], R154 ;  /* 0x0004009a01007387 */ /* 0x001fe80000100a00 */
[----:B------:R-:W-:Y:S01]  /*dfb0*/  STL.64 [R1+0x3f8], R152 ;  /* 0x0003f89801007387 */ /* 0x000fe20000100a00 */
[----:B---3--:R-:W-:-:S06]  /*dfc0*/  WARPGROUP.ARRIVE ;  /* 0x00000000000079c5 */ /* 0x008fcc0000000000 */
        /* <DEDUP_REMOVED lines=97> */
[----:B------:R-:W-:-:S03]  /*e5e0*/  IMAD.MOV.U32 R65, RZ, RZ, R7 ;  /* 0x000000ffff417224 */ /* 0x000fc600078e0007 */
[----:B------:R-:W2:Y:S04]  /*e5f0*/  LDL.LU R61, [R1+0x84] ;  /* 0x00008400013d7983 */ /* 0x000ea80000300800 */
[----:B------:R-:W2:Y:S04]  /*e600*/  LDL.LU R62, [R1+0x88] ;  /* 0x00008800013e7983 */ /* 0x000ea80000300800 */
[----:B------:R-:W2:Y:S04]  /*e610*/  LDL.LU R63, [R1+0x8c] ;  /* 0x00008c00013f7983 */ /* 0x000ea80000300800 */
[----:B------:R-:W2:Y:S04]  /*e620*/  LDL.LU R64, [R1+0x90] ;  /* 0x0000900001407983 */ /* 0x000ea80000300800 */
[----:B------:R0:W3:Y:S01]  /*e630*/  LDL.LU R7, [R1+0x414] ;  /* 0x0004140001077983 */ /* 0x0000e20000300800 */
[----:B------:R-:W-:-:S02]  /*e640*/  MOV R154, R6 ;  /* 0x00000006009a7202 */ /* 0x000fc40000000f00 */
[----:B------:R-:W-:Y:S01]  /*e650*/  IADD3 R6, R4, 0x10, RZ ;  /* 0x0000001004067810 */ /* 0x000fe20007ffe0ff */
[----:B------:R-:W-:Y:S01]  /*e660*/  IMAD.MOV.U32 R67, RZ, RZ, R16 ;  /* 0x000000ffff437224 */ /* 0x000fe200078e0010 */
[----:B------:R-:W-:Y:S01]  /*e670*/  MOV R66, R18 ;  /* 0x0000001200427202 */ /* 0x000fe20000000f00 */
[----:B------:R-:W-:Y:S01]  /*e680*/  IMAD.MOV.U32 R69, RZ, RZ, R235 ;  /* 0x000000ffff457224 */ /* 0x000fe200078e00eb */
[----:B------:R-:W-:Y:S01]  /*e690*/  R2UR UR6, R6 ;  /* 0x00000000060672ca */ /* 0x000fe200000e0000 */
        /* <DEDUP_REMOVED lines=86> */
[----:B------:R0:W5:Y:S04]  /*ec00*/  LDL.LU R18, [R1+0x410] ;  /* 0x0004100001127983 */ /* 0x0001680000300800 */
[----:B------:R0:W5:Y:S04]  /*ec10*/  LDL.LU R16, [R1+0x40c] ;  /* 0x00040c0001107983 */ /* 0x0001680000300800 */
[----:B------:R0:W5:Y:S01]  /*ec20*/  LDL.LU R2, [R1+0x408] ;  /* 0x0004080001027983 */ /* 0x0001620000300800 */
[----:B---3--:R-:W-:-:S05]  /*ec30*/  IMAD.MOV.U32 R7, RZ, RZ, -0x3fffffc0 ;  /* 0xc0000040ff077424 */ /* 0x008fca00078e00ff */
[----:B------:R-:W-:Y:S01]  /*ec40*/  R2UR UR7, R7 ;  /* 0x00000000070772ca */ /* 0x000fe200000e0000 */
[----:B--2---:R-:W-:-:S12]  /*ec50*/  WARPGROUP.ARRIVE ;  /* 0x00000000000079c5 */ /* 0x004fd80000000000 */
        /* <DEDUP_REMOVED lines=130> */
[----:B------:R-:W-:-:S02]  /*f480*/  R2UR UR6, R6 ;  /* 0x00000000060672ca */ /* 0x000fc400000e0000 */
[----:B------:R-:W-:Y:S01]  /*f490*/  R2UR UR7, R7 ;  /* 0x00000000070772ca */ /* 0x000fe200000e0000 */
[----:B--2---:R-:W-:-:S12]  /*f4a0*/  WARPGROUP.ARRIVE ;  /* 0x00000000000079c5 */ /* 0x004fd80000000000 */
        /* <DEDUP_REMOVED lines=12> */
.L_x_37:
        /* <DEDUP_REMOVED lines=8> */
.L_x_38:
        /* <DEDUP_REMOVED lines=64> */
[----:B0-----:R-:W1:Y:S04]  /*f9f0*/  LDL.LU.64 R28, [R1] ;  /* 0x00000000011c7983 */ /* 0x001e680000300a00 */
[----:B------:R-:W1:Y:S04]  /*fa00*/  LDL.LU.64 R30, [R1+0x8] ;  /* 0x00000800011e7983 */ /* 0x000e680000300a00 */
        /* <DEDUP_REMOVED lines=61> */
[----:B------:R-:W1:Y:S01]  /*fde0*/  LDL.LU.64 R154, [R1+0x1f8] ;  /* 0x0001f800019a7983 */ /* 0x000e620000300a00 */
[----:B------:R-:W-:Y:S01]  /*fdf0*/  IMAD.MOV.U32 R7, RZ, RZ, -0x3fffffc0 ;  /* 0xc0000040ff077424 */ /* 0x000fe200078e00ff */
[----:B------:R-:W-:-:S04]  /*fe00*/  IADD3 R6, R4, 0x20, RZ ;  /* 0x0000002004067810 */ /* 0x000fc80007ffe0ff */
[----:B------:R-:W-:Y:S02]  /*fe10*/  R2UR UR6, R6 ;  /* 0x00000000060672ca */ /* 0x000fe400000e0000 */
[----:B------:R-:W-:Y:S01]  /*fe20*/  R2UR UR7, R7 ;  /* 0x00000000070772ca */ /* 0x000fe200000e0000 */
[----:B-1234-:R-:W-:-:S12]  /*fe30*/  WARPGROUP.ARRIVE ;  /* 0x00000000000079c5 */ /* 0x01efd80000000000 */
        /* <DEDUP_REMOVED lines=127> */
[----:B------:R-:W-:-:S03]  /*10630*/  IMAD.MOV.U32 R234, RZ, RZ, R63 ;  /* 0x000000ffffea7224 */ /* 0x000fc600078e003f */
        /* <DEDUP_REMOVED lines=117> */
[----:B------:R0:W-:Y:S01]  /*10d90*/  STL.64 [R1+0x208], R24 ;  /* 0x0002081801007387 */ /* 0x0001e20000100a00 */
[----:B------:R-:W-:Y:S01]  /*10da0*/  IMAD.MOV.U32 R5, RZ, RZ, -0x3fffffc0 ;  /* 0xc0000040ff057424 */ /* 0x000fe200078e00ff */
[----:B------:R-:W-:-:S02]  /*10db0*/  IADD3 R4, R4, 0x30, RZ ;  /* 0x0000003004047810 */ /* 0x000fc40007ffe0ff */
[----:B------:R-:W-:Y:S04]  /*10dc0*/  LDS R152, [R0+0x4500] ;  /* 0x0045000000987984 */ /* 0x000fe80000000800 */
[----:B------:R-:W-:Y:S04]  /*10dd0*/  LDS R153, [R0+0x4900] ;  /* 0x0049000000997984 */ /* 0x000fe80000000800 */
        /* <DEDUP_REMOVED lines=42> */
[----:B------:R-:W-:Y:S01]  /*11080*/  R2UR UR6, R4 ;  /* 0x00000000040672ca */ /* 0x000fe200000e0000 */
        /* <DEDUP_REMOVED lines=90> */
[----:B------:R-:W-:Y:S01]  /*11630*/  LDS R154, [R10+0x4500] ;  /* 0x004500000a9a7984 */ /* 0x000fe20000000800 */
[----:B------:R-:W-:-:S03]  /*11640*/  MOV R150, R8 ;  /* 0x0000000800967202 */ /* 0x000fc60000000f00 */
[----:B------:R-:W0:Y:S03]  /*11650*/  LDS R155, [R10+0x4900] ;  /* 0x004900000a9b7984 */ /* 0x000e260000000800 */
        /* <DEDUP_REMOVED lines=67> */
[----:B-1----:R-:W0:Y:S04]  /*11a90*/  LDL.LU.64 R150, [R1+0x400] ;  /* 0x0004000001967983 */ /* 0x002e280000300a00 */
[----:B------:R-:W0:Y:S04]  /*11aa0*/  LDL.LU.64 R148, [R1+0x3f8] ;  /* 0x0003f80001947983 */ /* 0x000e280000300a00 */
        /* <DEDUP_REMOVED lines=61> */
[----:B------:R-:W0:Y:S01]  /*11e80*/  LDL.LU.64 R24, [R1+0x208] ;  /* 0x0002080001187983 */ /* 0x000e220000300a00 */
[----:B------:R-:W-:-:S02]  /*11e90*/  R2UR UR6, R4 ;  /* 0x00000000040672ca */ /* 0x000fc400000e0000 */
[----:B------:R-:W-:Y:S01]  /*11ea0*/  R2UR UR7, R5 ;  /* 0x00000000050772ca */ /* 0x000fe200000e0000 */
[----:B0-----:R-:W-:-:S12]  /*11eb0*/  WARPGROUP.ARRIVE ;  /* 0x00000000000079c5 */ /* 0x001fd80000000000 */
[----:B------:R-:W-:Y:S03]  /*11ec0*/  HGMMA.64x256x8.F32.TF32 R24, R152, gdesc[UR4], R24, gsb0 ;  /* 0x07e0000498187df0 */ /* 0x000fe60008002818 */
[----:B------:R-:W-:Y:S02]  /*11ed0*/  WARPGROUP.DEPBAR.LE gsb0, 0x0 ;  /* 0x00008000000079c5 */ /* 0x000fe40000010000 */
.L_x_23:
[----:B------:R-:W-:Y:S05]  /*11ee0*/  @!P0 BRA `(.L_x_39) ;  /* 0x0000000000048947 */ /* 0x000fea0003800000 */
[----:B------:R-:W-:Y:S01]  /*11ef0*/  BPT.TRAP 0x1 ;  /* 0x000000040000795c */ /* 0x000fe20000300000 */
.L_x_39:
[----:B------:R-:W0:Y:S01]  /*11f00*/  S2UR UR7, SR_CgaCtaId ;  /* 0x00000000000779c3 */ /* 0x000e220000008800 */
[----:B------:R-:W-:Y:S02]  /*11f10*/  UIADD3 UR39, UR41, UR39, URZ ;  /* 0x0000002729277290 */ /* 0x000fe4000fffe03f */
[----:B------:R-:W-:Y:S02]  /*11f20*/  UISETP.GT.U32.AND UP0, UPT, UR40, 0x1, UPT ;  /* 0x000000012800788c */ /* 0x000fe4000bf04070 */
[----:B------:R-:W-:-:S04]  /*11f30*/  UIADD3 UR6, UR39, -0x1, URZ ;  /* 0xffffffff27067890 */ /* 0x000fc8000fffe03f */
[----:B------:R-:W-:Y:S01]  /*11f40*/  UIMAD.WIDE.U32 UR4, UR6, -0x55555555, URZ ;  /* 0xaaaaaaab060478a5 */ /* 0x000fe2000f8e003f */
[----:B------:R-:W-:-:S03]  /*11f50*/  PLOP3.LUT P0, PT, PT, PT, UP0, 0x80, 0x0 ;  /* 0x000000000000781c */ /* 0x000fc60003f0f008 */
[----:B------:R-:W-:-:S03]  /*11f60*/  USHF.R.U32.HI UR4, URZ, 0x1, UR5 ;  /* 0x000000013f047899 */ /* 0x000fc60008011605 */
[----:B------:R-:W-:Y:S01]  /*11f70*/  UMOV UR5, 0x400 ;  /* 0x0000040000057882 */ /* 0x000fe20000000000 */
[----:B------:R-:W-:Y:S02]  /*11f80*/  UIMAD UR6, UR4, -0x3, UR6 ;  /* 0xfffffffd040678a4 */ /* 0x000fe4000f8e0206 */
[----:B0-----:R-:W-:-:S04]  /*11f90*/  ULEA UR5, UR7, UR5, 0x18 ;  /* 0x0000000507057291 */ /* 0x001fc8000f8ec03f */
[----:B------:R-:W-:-:S04]  /*11fa0*/  ULEA UR6, UR6, UR5, 0x3 ;  /* 0x0000000506067291 */ /* 0x000fc8000f8e183f */
[----:B------:R-:W-:-:S04]  /*11fb0*/  UIADD3 UR6, UR6, 0x18, URZ ;  /* 0x0000001806067890 */ /* 0x000fc8000fffe03f */
[----:B------:R-:W-:-:S09]  /*11fc0*/  UPRMT UR6, URZ, 0x654, UR6 ;  /* 0x000006543f067896 */ /* 0x000fd20008000006 */
[----:B------:R-:W-:Y:S01]  /*11fd0*/  SYNCS.ARRIVE.TRANS64.RED.A1T0 RZ, [UR6], RZ ;  /* 0x000000ffffff79a7 */ /* 0x000fe20008100406 */
[----:B------:R-:W-:Y:S05]  /*11fe0*/  @P0 BRA `(.L_x_40) ;  /* 0x0000000000040947 */ /* 0x000fea0003800000 */
[----:B------:R-:W-:Y:S01]  /*11ff0*/  BPT.TRAP 0x1 ;  /* 0x000000040000795c */ /* 0x000fe20000300000 */
.L_x_40:
[----:B------:R-:W0:Y:S01]  /*12000*/  S2R R0, SR_TID.X ;  /* 0x0000000000007919 */ /* 0x000e220000002100 */
[----:B-----5:R-:W-:Y:S01]  /*12010*/  LOP3.LUT R18, R18, 0x7, RZ, 0xc0, !PT ;  /* 0x0000000712127812 */ /* 0x020fe200078ec0ff */
[----:B------:R-:W-:Y:S01]  /*12020*/  USHF.R.S32.HI UR10, URZ, 0x1f, UR43 ;  /* 0x0000001f3f0a7899 */ /* 0x000fe2000801142b */
[----:B------:R-:W-:Y:S01]  /*12030*/  MOV R19, 0x6540 ;  /* 0x0000654000137802 */ /* 0x000fe20000000f00 */
[----:B------:R-:W1:Y:S01]  /*12040*/  S2R R4, SR_TID.X ;  /* 0x0000000000047919 */ /* 0x000e620000002100 */
[----:B------:R-:W-:Y:S01]  /*12050*/  ULDC.64 UR8, c[0x0][0x5d0] ;  /* 0x0001740000087ab9 */ /* 0x000fe20000000a00 */
[----:B------:R-:W-:Y:S01]  /*12060*/  UIMAD.WIDE UR6, UR44, 0x100, URZ ;  /* 0x000001002c0678a5 */ /* 0x000fe2000f8e023f */
[----:B------:R-:W-:Y:S01]  /*12070*/  IMAD.U32 R6, RZ, RZ, UR8 ;  /* 0x00000008ff067e24 */ /* 0x000fe2000f8e00ff */
[----:B------:R-:W-:Y:S02]  /*12080*/  UIMAD UR4, UR10, UR8, URZ ;  /* 0x000000080a0472a4 */ /* 0x000fe4000f8e023f */
[----:B------:R-:W-:-:S02]  /*12090*/  USHF.L.U32 UR44, UR44, 0x8, URZ ;  /* 0x000000082c2c7899 */ /* 0x000fc4000800063f */
[----:B------:R-:W-:Y:S02]  /*120a0*/  UIMAD UR4, UR43, UR9, UR4 ;  /* 0x000000092b0472a4 */ /* 0x000fe4000f8e0204 */
[----:B------:R-:W-:Y:S01]  /*120b0*/  UISETP.GT.U32.AND UP0, UPT, UR39, 0x2, UPT ;  /* 0x000000022700788c */ /* 0x000fe2000bf04070 */
[----:B------:R-:W-:Y:S01]  /*120c0*/  ULDC UR9, c[0x0][0x284] ;  /* 0x0000a10000097ab9 */ /* 0x000fe20000000800 */
[----:B------:R-:W-:Y:S02]  /*120d0*/  UISETP.GE.U32.AND UP1, UPT, UR41, 0x3, UPT ;  /* 0x000000032900788c */ /* 0x000fe4000bf26070 */
[----:B------:R-:W-:-:S04]  /*120e0*/  UISETP.LT.U32.AND UP0, UPT, UR41, 0x3, UP0 ;  /* 0x000000032900788c */ /* 0x000fc80008701070 */
[----:B------:R-:W-:-:S04]  /*120f0*/  USEL UR8, URZ, 0x1, !UP0 ;  /* 0x000000013f087887 */ /* 0x000fc8000c000000 */
[----:B------:R-:W-:Y:S01]  /*12100*/  ULOP3.LUT UR38, UR38, UR8, URZ, 0x3c, !UPT ;  /* 0x0000000826267292 */ /* 0x000fe2000f8e3c3f */
[----:B0-----:R-:W-:-:S04]  /*12110*/  SHF.R.U32.HI R3, RZ, 0x7, R0 ;  /* 0x00000007ff037819 */ /* 0x001fc80000011600 */
[----:B------:R-:W-:Y:S02]  /*12120*/  LOP3.LUT R17, R3, 0x1, RZ, 0xc0, !PT ;  /* 0x0000000103117812 */ /* 0x000fe400078ec0ff */
[----:B-1----:R-:W-:Y:S02]  /*12130*/  LOP3.LUT R0, R4, 0x60, RZ, 0xc0, !PT ;  /* 0x0000006004007812 */ /* 0x002fe400078ec0ff */
[----:B------:R-:W-:Y:S02]  /*12140*/  SHF.L.U32 R3, R17, 0x6, RZ ;  /* 0x0000000611037819 */ /* 0x000fe400000006ff */
[----:B------:R-:W-:Y:S02]  /*12150*/  SHF.R.U32.HI R0, RZ, 0x1, R0 ;  /* 0x00000001ff007819 */ /* 0x000fe40000011600 */
[--C-:B------:R-:W-:Y:S02]  /*12160*/  LOP3.LUT R3, R3, 0x40, R18.reuse, 0xe2, !PT ;  /* 0x0000004003037812 */ /* 0x100fe400078ee212 */
[----:B------:R-:W-:-:S02]  /*12170*/  IADD3 R18, RZ, -R0, -R18 ;  /* 0x80000000ff127210 */ /* 0x000fc40007ffe812 */
[----:B------:R-:W-:Y:S01]  /*12180*/  LOP3.LUT R3, R3, UR6, R0, 0xfe, !PT ;  /* 0x0000000603037c12 */ /* 0x000fe2000f8efe00 */
[----:B------:R-:W-:Y:S02]  /*12190*/  IMAD.U32 R0, RZ, RZ, UR9 ;  /* 0x00000009ff007e24 */ /* 0x000fe4000f8e00ff */
[----:B------:R-:W-:Y:S02]  /*121a0*/  IMAD R17, R17, -0x40, R18 ;  /* 0xffffffc011117824 */ /* 0x000fe400078e0212 */
[----:B------:R-:W-:-:S03]  /*121b0*/  IMAD.SHL.U32 R18, R4, 0x2, RZ ;  /* 0x0000000204127824 */ /* 0x000fc600078e00ff */
[----:B------:R-:W-:Y:S02]  /*121c0*/  IADD3 R17, R0, -UR44, R17 ;  /* 0x8000002c00117c10 */ /* 0x000fe4000fffe011 */
[----:B------:R-:W-:Y:S02]  /*121d0*/  LOP3.LUT R18, R18, 0x6, RZ, 0xc0, !PT ;  /* 0x0000000612127812 */ /* 0x000fe400078ec0ff */
[----:B------:R-:W-:Y:S02]  /*121e0*/  LOP3.LUT R0, R4, 0x3, RZ, 0xc0, !PT ;  /* 0x0000000304007812 */ /* 0x000fe400078ec0ff */
[----:B------:R-:W-:Y:S01]  /*121f0*/  PRMT R18, R18, R19, UR42 ;  /* 0x0000002a12127e16 */ /* 0x000fe20008000013 */
[----:B------:R-:W-:Y:S01]  /*12200*/  USHF.L.U32 UR42, UR42, 0x8, URZ ;  /* 0x000000082a2a7899 */ /* 0x000fe2000800063f */
[----:B------:R-:W-:Y:S02]  /*12210*/  MOV R4, 0xfffffffe ;  /* 0xfffffffe00047802 */ /* 0x000fe40000000f00 */
[----:B------:R-:W-:-:S03]  /*12220*/  SHF.R.S32.HI R19, RZ, 0x1f, R18 ;  /* 0x0000001fff137819 */ /* 0x000fc60000011412 */
[----:B------:R-:W-:-:S05]  /*12230*/  IMAD.WIDE.U32 R6, R6, UR43, R18 ;  /* 0x0000002b06067c25 */ /* 0x000fca000f8e0012 */
[----:B------:R-:W-:Y:S01]  /*12240*/  IADD3 R7, R7, UR4, RZ ;  /* 0x0000000407077c10 */ /* 0x000fe2000fffe0ff */
[----:B------:R-:W-:Y:S02]  /*12250*/  ULDC UR4, c[0x0][0x288] ;  /* 0x0000a20000047ab9 */ /* 0x000fe40000000800 */
[----:B------:R-:W-:Y:S02]  /*12260*/  UISETP.GE.AND UP2, UPT, UR42, UR4, UPT ;  /* 0x000000042a00728c */ /* 0x000fe4000bf46270 */
[----:B------:R-:W-:Y:S01]  /*12270*/  IMAD R0, R0, R4, UR4 ;  /* 0x0000000400007e24 */ /* 0x000fe2000f8e0204 */
[----:B------:R-:W-:Y:S02]  /*12280*/  UIMAD.WIDE.U32 UR4, UR39, -0x55555555, URZ ;  /* 0xaaaaaaab270478a5 */ /* 0x000fe4000f8e003f */
[----:B------:R-:W-:Y:S01]  /*12290*/  UISETP.GE.OR UP2, UPT, UR44, UR9, UP2 ;  /* 0x000000092c00728c */ /* 0x000fe20009746670 */
[----:B------:R-:W-:Y:S01]  /*122a0*/  VIADD R0, R0, -UR42 ;  /* 0x8000002a00007c36 */ /* 0x000fe20008000000 */
[----:B------:R-:W-:Y:S01]  /*122b0*/  USHF.R.U32.HI UR4, URZ, 0x1, UR5 ;  /* 0x000000013f047899 */ /* 0x000fe20008011605 */
[----:B------:R-:W-:-:S03]  /*122c0*/  UMOV UR44, 0xffffffff ;  /* 0xffffffff002c7882 */ /* 0x000fc60000000000 */
[----:B------:R-:W-:Y:S01]  /*122d0*/  PLOP3.LUT P0, PT, PT, PT, UP2, 0x80, 0x0 ;  /* 0x000000000000781c */ /* 0x000fe20003f0f028 */
[----:B------:R-:W-:Y:S02]  /*122e0*/  UIMAD UR39, UR4, -0x3, UR39 ;  /* 0xfffffffd042778a4 */ /* 0x000fe4000f8e0227 */
[----:B------:R-:W-:-:S10]  /*122f0*/  @UP1 ULOP3.LUT UR38, UR38, 0x1, UR4, 0x78, !UPT ;  /* 0x0000000126261892 */ /* 0x000fd4000f8e7804 */
[----:B------:R-:W-:Y:S05]  /*12300*/  @P0 BRA `(.L_x_41) ;  /* 0x000000d4007c0947 */ /* 0x000fea0003800000 */
[----:B------:R-:W-:Y:S01]  /*12310*/  FSETP.NEU.AND P0, PT, R16, RZ, PT ;  /* 0x000000ff1000720b */ /* 0x000fe20003f0d000 */
[----:B------:R-:W-:Y:S01]  /*12320*/  ULDC.64 UR8, c[0x0][0x5c8] ;  /* 0x0001720000087ab9 */ /* 0x000fe20000000a00 */
[----:B------:R-:W-:Y:S01]  /*12330*/  ISETP.GT.AND P3, PT, R17, RZ, PT ;  /* 0x000000ff1100720c */ /* 0x000fe20003f64270 */
[----:B------:R-:W-:Y:S01]  /*12340*/  UIMAD UR4, UR7, UR8, URZ ;  /* 0x00000008070472a4 */ /* 0x000fe2000f8e023f */
[----:B------:R-:W-:Y:S01]  /*12350*/  MOV R10, UR9 ;  /* 0x00000009000a7c02 */ /* 0x000fe20008000f00 */
[C---:B------:R-:W-:Y:S01]  /*12360*/  IMAD.WIDE.U32 R6, R3.reuse, UR8, R6 ;  /* 0x0000000803067c25 */ /* 0x040fe2000f8e0006 */
[----:B------:R-:W-:Y:S01]  /*12370*/  BSSY B0, `(.L_x_41) ;  /* 0x0000d58000007945 */ /* 0x000fe20003800000 */
[----:B------:R-:W-:Y:S02]  /*12380*/  ISETP.GT.AND P1, PT, R0, RZ, P3 ;  /* 0x000000ff0000720c */ /* 0x000fe40001f24270 */
[----:B------:R-:W-:-:S04]  /*12390*/  IMAD R10, R3, R10, UR4 ;  /* 0x00000004030a7e24 */ /* 0x000fc8000f8e020a */
[----:B------:R-:W-:Y:S01]  /*123a0*/  IMAD.IADD R10, R7, 0x1, R10 ;  /* 0x00000001070a7824 */ /* 0x000fe200078e020a */
[----:B------:R-:W-:Y:S06]  /*123b0*/  @!P0 BRA `(.L_x_42) ;  /* 0x0000009400188947 */ /* 0x000fec0003800000 */
[----:B------:R-:W0:Y:S01]  /*123c0*/  LDC.64 R22, c[0x0][0x5b8] ;  /* 0x00016e00ff167b82 */ /* 0x000e220000000a00 */
[----:B------:R-:W2:Y:S01]  /*123d0*/  LDL.LU R11, [R1] ;  /* 0x00000000010b7983 */ /* 0x000ea20000300800 */
[----:B------:R-:W-:-:S06]  /*123e0*/  ULDC.64 UR4, c[0x0][0x5c0] ;  /* 0x0001700000047ab9 */ /* 0x000fcc0000000a00 */
[----:B------:R-:W1:Y:S08]  /*123f0*/  LDC.64 R14, c[0x0][0x5b0] ;  /* 0x00016c00ff0e7b82 */ /* 0x000e700000000a00 */
[----:B------:R-:W3:Y:S01]  /*12400*/  LDC.64 R12, c[0x0][0x5a8] ;  /* 0x00016a00ff0c7b82 */ /* 0x000ee20000000a00 */
[C---:B0-----:R-:W-:Y:S02]  /*12410*/  IMAD R157, R22.reuse, UR10, RZ ;  /* 0x0000000a169d7c24 */ /* 0x041fe4000f8e02ff */
[----:B------:R-:W-:-:S04]  /*12420*/  IMAD.WIDE.U32 R152, R22, UR43, R18 ;  /* 0x0000002b16987c25 */ /* 0x000fc8000f8e0012 */
[----:B------:R-:W-:Y:S02]  /*12430*/  IMAD R157, R23, UR43, R157 ;  /* 0x0000002b179d7c24 */ /* 0x000fe4000f8e029d */
[----:B-1----:R-:W-:Y:S02]  /*12440*/  IMAD R156, R14, UR7, RZ ;  /* 0x000000070e9c7c24 */ /* 0x002fe4000f8e02ff */
[----:B------:R-:W-:Y:S01]  /*12450*/  IMAD.MOV.U32 R20, RZ, RZ, R152 ;  /* 0x000000ffff147224 */ /* 0x000fe200078e0098 */
[----:B------:R-:W-:Y:S01]  /*12460*/  IADD3 R21, R153, R157, RZ ;  /* 0x0000009d99157210 */ /* 0x000fe20007ffe0ff */
[C---:B------:R-:W-:Y:S02]  /*12470*/  IMAD R156, R3.reuse, R15, R156 ;  /* 0x0000000f039c7224 */ /* 0x040fe400078e029c */
[----:B------:R-:W-:-:S05]  /*12480*/  IMAD.WIDE.U32 R4, R3, R14, R20 ;  /* 0x0000000e03047225 */ /* 0x000fca00078e0014 */
[----:B------:R-:W-:Y:S02]  /*12490*/  IADD3 R5, R5, R156, RZ ;  /* 0x0000009c05057210 */ /* 0x000fe40007ffe0ff */
[----:B---3--:R-:W-:-:S04]  /*124a0*/  LEA R8, P0, R4, R12, 0x2 ;  /* 0x0000000c04087211 */ /* 0x008fc800078010ff */
[----:B------:R-:W-:-:S05]  /*124b0*/  LEA.HI.X R9, R4, R13, R5, 0x2, P0 ;  /* 0x0000000d04097211 */ /* 0x000fca00000f1405 */
[----:B------:R-:W3:Y:S01]  /*124c0*/  @P1 LDG.E.LTC128B R23, desc[UR36][R8.64] ;  /* 0x0000002408171981 */ /* 0x000ee2000c1e1920 */
[C---:B------:R-:W-:Y:S01]  /*124d0*/  LEA R4, P0, R6.reuse, UR4, 0x2 ;  /* 0x0000000406047c11 */ /* 0x040fe2000f8010ff */
[----:B------:R-:W-:Y:S03]  /*124e0*/  BSSY B1, `(.L_x_43) ;  /* 0x000000e000017945 */ /* 0x000fe60003800000 */
[----:B------:R-:W-:Y:S01]  /*124f0*/  LEA.HI.X R5, R6, UR5, R10, 0x2, P0 ;  /* 0x0000000506057c11 */ /* 0x000fe200080f140a */
[----:B---3--:R-:W-:-:S04]  /*12500*/  FMUL R6, R23, R16 ;  /* 0x0000001017067220 */ /* 0x008fc80000400000 */
[----:B--2---:R-:W-:-:S05]  /*12510*/  FFMA R6, R11, R2, R6 ;  /* 0x000000020b067223 */ /* 0x004fca0000000006 */
[----:B------:R0:W-:Y:S02]  /*12520*/  @P1 STG.E desc[UR36][R4.64], R6 ;  /* 0x0000000604001986 */ /* 0x0001e4000c101924 */
[----:B0-----:R-:W-:-:S04]  /*12530*/  IMAD.WIDE.U32 R6, R3, R14, R18 ;  /* 0x0000000e03067225 */ /* 0x001fc800078e0012 */
[----:B------:R-:W-:Y:S02]  /*12540*/  IMAD.IADD R7, R156, 0x1, R7 ;  /* 0x000000019c077824 */ /* 0x000fe400078e0207 */
[----:B------:R-:W-:-:S05]  /*12550*/  IMAD.WIDE.U32 R6, R22, UR43, R6 ;  /* 0x0000002b16067c25 */ /* 0x000fca000f8e0006 */
[----:B------:R-:W-:Y:S02]  /*12560*/  IADD3 R7, R157, R7, RZ ;  /* 0x000000079d077210 */ /* 0x000fe40007ffe0ff */
[----:B------:R-:W-:-:S04]  /*12570*/  LEA R10, P0, R6, R12, 0x2 ;  /* 0x0000000c060a7211 */ /* 0x000fc800078010ff */
[----:B------:R-:W-:Y:S02]  /*12580*/  LEA.HI.X R11, R6, R13, R7, 0x2, P0 ;  /* 0x0000000d060b7211 */ /* 0x000fe400000f1407 */
[----:B------:R-:W-:-:S13]  /*12590*/  ISETP.GT.AND P0, PT, R0, 0x1, P3 ;  /* 0x000000010000780c */ /* 0x000fda0001f04270 */
[----:B------:R-:W-:Y:S05]  /*125a0*/  @!P0 BRA `(.L_x_44) ;  /* 0x0000000000048947 */ /* 0x000fea0003800000 */
[----:B------:R0:W5:Y:S02]  /*125b0*/  LDG.E.LTC128B R23, desc[UR36][R10.64+0x4] ;  /* 0x000004240a177981 */ /* 0x000164000c1e1920 */
.L_x_44:
[----:B------:R-:W-:Y:S05]  /*125c0*/  BSYNC B1 ;  /* 0x0000000000017941 */ /* 0x000fea0003800000 */
.L_x_43:
[----:B------:R-:W2:Y:S01]  /*125d0*/  LDL.LU R7, [R1+0x4] ;  /* 0x0000040001077983 */ /* 0x000ea20000300800 */
[----:B-----5:R-:W-:Y:S01]  /*125e0*/  FMUL R6, R23, R16 ;  /* 0x0000001017067220 */ /* 0x020fe20000400000 */
[C---:B------:R-:W-:Y:S01]  /*125f0*/  SHF.L.U64.HI R155, R14.reuse, 0x3, R15 ;  /* 0x000000030e9b7819 */ /* 0x040fe2000001020f */
[----:B------:R-:W-:Y:S01]  /*12600*/  IMAD.SHL.U32 R154, R14, 0x8, RZ ;  /* 0x000000080e9a7824 */ /* 0x000fe200078e00ff */
[----:B------:R-:W-:Y:S01]  /*12610*/  ISETP.GT.AND P1, PT, R17, 0x8, PT ;  /* 0x000000081100780c */ /* 0x000fe20003f24270 */
[----:B------:R-:W3:Y:S01]  /*12620*/  LDL.LU R159, [R1+0x8] ;  /* 0x00000800019f7983 */ /* 0x000ee20000300800 */
[----:B--2---:R-:W-:-:S05]  /*12630*/  FFMA R6, R7, R2, R6 ;  /* 0x0000000207067223 */ /* 0x004fca0000000006 */
[----:B------:R1:W-:Y:S01]  /*12640*/  @P0 STG.E desc[UR36][R4.64+0x4], R6 ;  /* 0x0000040604000986 */ /* 0x0003e2000c101924 */
[----:B------:R-:W-:Y:S01]  /*12650*/  ISETP.GT.AND P0, PT, R0, RZ, P1 ;  /* 0x000000ff0000720c */ /* 0x000fe20000f04270 */
[----:B-1----:R-:W-:-:S05]  /*12660*/  IMAD.WIDE.U32 R6, R3, R14, R154 ;  /* 0x0000000e03067225 */ /* 0x002fca00078e009a */
[----:B------:R-:W-:Y:S02]  /*12670*/  IADD3 R156, R156, R7, RZ ;  /* 0x000000079c9c7210 */ /* 0x000fe40007ffe0ff */
[----:B------:R-:W-:-:S05]  /*12680*/  IADD3 R7, P2, R152, R6, RZ ;  /* 0x0000000698077210 */ /* 0x000fca0007f5e0ff */
[----:B------:R-:W-:Y:S01]  /*12690*/  IMAD.X R9, R156, 0x1, R21, P2 ;  /* 0x000000019c097824 */ /* 0x000fe200010e0615 */
[----:B------:R-:W-:-:S04]  /*126a0*/  LEA R8, P2, R7, R12, 0x2 ;  /* 0x0000000c07087211 */ /* 0x000fc800078410ff */
[----:B------:R-:W-:-:S05]  /*126b0*/  LEA.HI.X R9, R7, R13, R9, 0x2, P2 ;  /* 0x0000000d07097211 */ /* 0x000fca00010f1409 */
[----:B------:R1:W2:Y:S01]  /*126c0*/  @P0 LDG.E.LTC128B R23, desc[UR36][R8.64] ;  /* 0x0000002408170981 */ /* 0x0002a2000c1e1920 */
[----:B------:R-:W-:Y:S01]  /*126d0*/  IADD3 R6, P2, R18, R6, RZ ;  /* 0x0000000612067210 */ /* 0x000fe20007f5e0ff */
[----:B------:R-:W-:Y:S01]  /*126e0*/  BSSY B1, `(.L_x_45) ;  /* 0x0000013000017945 */ /* 0x000fe20003800000 */
[----:B------:R-:W-:Y:S02]  /*126f0*/  MOV R158, UR8 ;  /* 0x00000008009e7c02 */ /* 0x000fe40008000f00 */
[----:B------:R-:W-:Y:S01]  /*12700*/  IADD3.X R7, R19, R156, RZ, P2, !PT ;  /* 0x0000009c13077210 */ /* 0x000fe200017fe4ff */
[----:B------:R-:W-:Y:S01]  /*12710*/  IMAD.U32 R156, RZ, RZ, UR9 ;  /* 0x00000009ff9c7e24 */ /* 0x000fe2000f8e00ff */
[----:B------:R-:W-:Y:S01]  /*12720*/  ISETP.GT.AND P4, PT, R0, 0x1, P1 ;  /* 0x000000010000780c */ /* 0x000fe20000f84270 */
[----:B------:R-:W-:Y:S02]  /*12730*/  IMAD.SHL.U32 R158, R158, 0x20, RZ ;  /* 0x000000209e9e7824 */ /* 0x000fe400078e00ff */
[----:B------:R-:W-:-:S04]  /*12740*/  IMAD.WIDE.U32 R6, R22, UR43, R6 ;  /* 0x0000002b16067c25 */ /* 0x000fc8000f8e0006 */
[----:B------:R-:W-:Y:S01]  /*12750*/  IMAD.IADD R7, R157, 0x1, R7 ;  /* 0x000000019d077824 */ /* 0x000fe200078e0207 */
[----:B-1----:R-:W-:-:S04]  /*12760*/  LEA R8, P2, R6, R12, 0x2 ;  /* 0x0000000c06087211 */ /* 0x002fc800078410ff */
[----:B------:R-:W-:Y:S02]  /*12770*/  LEA.HI.X R9, R6, R13, R7, 0x2, P2 ;  /* 0x0000000d06097211 */ /* 0x000fe400010f1407 */
[----:B------:R-:W-:-:S04]  /*12780*/  MOV R6, UR8 ;  /* 0x0000000800067c02 */ /* 0x000fc80008000f00 */
[----:B------:R-:W-:Y:S01]  /*12790*/  SHF.L.U64.HI R156, R6, 0x5, R156 ;  /* 0x00000005069c7819 */ /* 0x000fe2000001029c */
[----:B--2---:R-:W-:-:S04]  /*127a0*/  FMUL R6, R23, R16 ;  /* 0x0000001017067220 */ /* 0x004fc80000400000 */
[----:B---3--:R-:W-:Y:S01]  /*127b0*/  FFMA R159, R159, R2, R6 ;  /* 0x000000029f9f7223 */ /* 0x008fe20000000006 */
[----:B------:R-:W-:-:S04]  /*127c0*/  IADD3 R6, P2, R158, R4, RZ ;  /* 0x000000049e067210 */ /* 0x000fc80007f5e0ff */
[----:B------:R-:W-:-:S05]  /*127d0*/  IADD3.X R7, R156, R5, RZ, P2, !PT ;  /* 0x000000059c077210 */ /* 0x000fca00017fe4ff */
[----:B------:R1:W-:Y:S01]  /*127e0*/  @P0 STG.E desc[UR36][R6.64], R159 ;  /* 0x0000009f06000986 */ /* 0x0003e2000c101924 */
[----:B------:R-:W-:Y:S05]  /*127f0*/  @!P4 BRA `(.L_x_46) ;  /* 0x000000000004c947 */ /* 0x000fea0003800000 */
[----:B------:R2:W5:Y:S02]  /*12800*/  LDG.E.LTC128B R23, desc[UR36][R8.64+0x4] ;  /* 0x0000042408177981 */ /* 0x000564000c1e1920 */
.L_x_46:
[----:B------:R-:W-:Y:S05]  /*12810*/  BSYNC B1 ;  /* 0x0000000000017941 */ /* 0x000fea0003800000 */
.L_x_45:
[----:B------:R-:W3:Y:S01]  /*12820*/  LDL.LU R160, [R1+0xc] ;  /* 0x00000c0001a07983 */ /* 0x000ee20000300800 */
[----:B-1---5:R-:W-:Y:S01]  /*12830*/  FMUL R159, R23, R16 ;  /* 0x00000010179f7220 */ /* 0x022fe20000400000 */
[----:B------:R-:W-:Y:S01]  /*12840*/  ISETP.GT.AND P0, PT, R0, 0x8, P3 ;  /* 0x000000080000780c */ /* 0x000fe20001f04270 */
[----:B------:R-:W-:Y:S02]  /*12850*/  BSSY B1, `(.L_x_47) ;  /* 0x0000005000017945 */ /* 0x000fe40003800000 */
[----:B---3--:R-:W-:-:S05]  /*12860*/  FFMA R159, R160, R2, R159 ;  /* 0x00000002a09f7223 */ /* 0x008fca000000009f */
[----:B------:R1:W-:Y:S05]  /*12870*/  @P4 STG.E desc[UR36][R6.64+0x4], R159 ;  /* 0x0000049f06004986 */ /* 0x0003ea000c101924 */
[----:B------:R-:W-:Y:S05]  /*12880*/  @!P0 BRA `(.L_x_48) ;  /* 0x0000000000048947 */ /* 0x000fea0003800000 */
[----:B------:R3:W5:Y:S02]  /*12890*/  LDG.E.LTC128B R23, desc[UR36][R10.64+0x20] ;  /* 0x000020240a177981 */ /* 0x000764000c1e1920 */
.L_x_48:
[----:B------:R-:W-:Y:S05]  /*128a0*/  BSYNC B1 ;  /* 0x0000000000017941 */ /* 0x000fea0003800000 */
.L_x_47:
[----:B------:R-:W4:Y:S01]  /*128b0*/  LDL.LU R160, [R1+0x10] ;  /* 0x0000100001a07983 */ /* 0x000f220000300800 */
[----:B-1---5:R-:W-:Y:S01]  /*128c0*/  FMUL R159, R23, R16 ;  /* 0x00000010179f7220 */ /* 0x022fe20000400000 */
[----:B------:R-:W-:Y:S01]  /*128d0*/  ISETP.GT.AND P2, PT, R0, 0x9, P3 ;  /* 0x000000090000780c */ /* 0x000fe20001f44270 */
[----:B------:R-:W-:Y:S02]  /*128e0*/  BSSY B1, `(.L_x_49) ;  /* 0x0000005000017945 */ /* 0x000fe40003800000 */
[----:B----4-:R-:W-:-:S05]  /*128f0*/  FFMA R159, R160, R2, R159 ;  /* 0x00000002a09f7223 */ /* 0x010fca000000009f */
[----:B------:R1:W-:Y:S05]  /*12900*/  @P0 STG.E desc[UR36][R4.64+0x20], R159 ;  /* 0x0000209f04000986 */ /* 0x0003ea000c101924 */
[----:B------:R-:W-:Y:S05]  /*12910*/  @!P2 BRA `(.L_x_50) ;  /* 0x000000000004a947 */ /* 0x000fea0003800000 */
[----:B------:R4:W5:Y:S02]  /*12920*/  LDG.E.LTC128B R23, desc[UR36][R10.64+0x24] ;  /* 0x000024240a177981 */ /* 0x000964000c1e1920 */
.L_x_50:
[----:B------:R-:W-:Y:S05]  /*12930*/  BSYNC B1 ;  /* 0x0000000000017941 */ /* 0x000fea0003800000 */
.L_x_49:
[----:B------:R-:W2:Y:S01]  /*12940*/  LDL.LU R160, [R1+0x14] ;  /* 0x0000140001a07983 */ /* 0x000ea20000300800 */
[----:B-1---5:R-:W-:Y:S01]  /*12950*/  FMUL R159, R23, R16 ;  /* 0x00000010179f7220 */ /* 0x022fe20000400000 */
[----:B------:R-:W-:Y:S01]  /*12960*/  ISETP.GT.AND P0, PT, R0, 0x8, P1 ;  /* 0x000000080000780c */ /* 0x000fe20000f04270 */
[----:B------:R-:W-:Y:S02]  /*12970*/  BSSY B1, `(.L_x_51) ;  /* 0x0000005000017945 */ /* 0x000fe40003800000 */
[----:B--2---:R-:W-:-:S05]  /*12980*/  FFMA R159, R160, R2, R159 ;  /* 0x00000002a09f7223 */ /* 0x004fca000000009f */
[----:B------:R1:W-:Y:S05]  /*12990*/  @P2 STG.E desc[UR36][R4.64+0x24], R159 ;  /* 0x0000249f04002986 */ /* 0x0003ea000c101924 */
[----:B------:R-:W-:Y:S05]  /*129a0*/  @!P0 BRA `(.L_x_52) ;  /* 0x0000000000048947 */ /* 0x000fea0003800000 */
[----:B------:R2:W5:Y:S02]  /*129b0*/  LDG.E.LTC128B R23, desc[UR36][R8.64+0x20] ;  /* 0x0000202408177981 */ /* 0x000564000c1e1920 */
.L_x_52:
[----:B------:R-:W-:Y:S05]  /*129c0*/  BSYNC B1 ;  /* 0x0000000000017941 */ /* 0x000fea0003800000 */
.L_x_51:
        /* <DEDUP_REMOVED lines=8> */
.L_x_54:
[----:B------:R-:W-:Y:S05]  /*12a50*/  BSYNC B1 ;  /* 0x0000000000017941 */ /* 0x000fea0003800000 */
.L_x_53:
        /* <DEDUP_REMOVED lines=8> */
.L_x_56:
[----:B------:R-:W-:Y:S05]  /*12ae0*/  BSYNC B1 ;  /* 0x0000000000017941 */ /* 0x000fea0003800000 */
.L_x_55:
        /* <DEDUP_REMOVED lines=8> */
.L_x_58:
[----:B------:R-:W-:Y:S05]  /*12b70*/  BSYNC B1 ;  /* 0x0000000000017941 */ /* 0x000fea0003800000 */
.L_x_57:
        /* <DEDUP_REMOVED lines=8> */
.L_x_60:
[----:B------:R-:W-:Y:S05]  /*12c00*/  BSYNC B1 ;  /* 0x0000000000017941 */ /* 0x000fea0003800000 */
.L_x_59:
        /* <DEDUP_REMOVED lines=8> */
.L_x_62:
[----:B------:R-:W-:Y:S05]  /*12c90*/  BSYNC B1 ;  /* 0x0000000000017941 */ /* 0x000fea0003800000 */
.L_x_61:
        /* <DEDUP_REMOVED lines=8> */
.L_x_64:
[----:B------:R-:W-:Y:S05]  /*12d20*/  BSYNC B1 ;  /* 0x0000000000017941 */ /* 0x000fea0003800000 */
.L_x_63:
        /* <DEDUP_REMOVED lines=8> */
.L_x_66:
[----:B------:R-:W-:Y:S05]  /*12db0*/  BSYNC B1 ;  /* 0x0000000000017941 */ /* 0x000fea0003800000 */
.L_x_65:
        /* <DEDUP_REMOVED lines=8> */
.L_x_68:
[----:B------:R-:W-:Y:S05]  /*12e40*/  BSYNC B1 ;  /* 0x0000000000017941 */ /* 0x000fea0003800000 */
.L_x_67:
        /* <DEDUP_REMOVED lines=8> */
.L_x_70:
[----:B------:R-:W-:Y:S05]  /*12ed0*/  BSYNC B1 ;  /* 0x0000000000017941 */ /* 0x000fea0003800000 */
.L_x_69:
        /* <DEDUP_REMOVED lines=8> */
.L_x_72:
[----:B------:R-:W-:Y:S05]  /*12f60*/  BSYNC B1 ;  /* 0x0000000000017941 */ /* 0x000fea0003800000 */
.L_x_71:
        /* <DEDUP_REMOVED lines=8> */
.L_x_74:
[----:B------:R-:W-:Y:S05]  /*12ff0*/  BSYNC B1 ;  /* 0x0000000000017941 */ /* 0x000fea0003800000 */
.L_x_73:
        /* <DEDUP_REMOVED lines=8> */
.L_x_76:
[----:B------:R-:W-:Y:S05]  /*13080*/  BSYNC B1 ;  /* 0x0000000000017941 */ /* 0x000fea0003800000 */
.L_x_75:
        /* <DEDUP_REMOVED lines=8> */
.L_x_78:
[----:B------:R-:W-:Y:S05]  /*13110*/  BSYNC B1 ;  /* 0x0000000000017941 */ /* 0x000fea0003800000 */
.L_x_77:
        /* <DEDUP_REMOVED lines=8> */
.L_x_80:
[----:B------:R-:W-:Y:S05]  /*131a0*/  BSYNC B1 ;  /* 0x0000000000017941 */ /* 0x000fea0003800000 */
.L_x_79:
        /* <DEDUP_REMOVED lines=8> */
.L_x_82:
[----:B------:R-:W-:Y:S05]  /*13230*/  BSYNC B1 ;  /* 0x0000000000017941 */ /* 0x000fea0003800000 */
.L_x_81:
        /* <DEDUP_REMOVED lines=8> */
.L_x_84:
[----:B------:R-:W-:Y:S05]  /*132c0*/  BSYNC B1 ;  /* 0x0000000000017941 */ /* 0x000fea0003800000 */
.L_x_83:
        /* <DEDUP_REMOVED lines=8> */
.L_x_86:
[----:B------:R-:W-:Y:S05]  /*13350*/  BSYNC B1 ;  /* 0x0000000000017941 */ /* 0x000fea0003800000 */
.L_x_85:
        /* <DEDUP_REMOVED lines=8> */
.L_x_88:
[----:B------:R-:W-:Y:S05]  /*133e0*/  BSYNC B1 ;  /* 0x0000000000017941 */ /* 0x000fea0003800000 */
.L_x_87:
        /* <DEDUP_REMOVED lines=8> */
.L_x_90:
[----:B------:R-:W-:Y:S05]  /*13470*/  BSYNC B1 ;  /* 0x0000000000017941 */ /* 0x000fea0003800000 */
.L_x_89:
        /* <DEDUP_REMOVED lines=8> */
.L_x_92:
[----:B------:R-:W-:Y:S05]  /*13500*/  BSYNC B1 ;  /* 0x0000000000017941 */ /* 0x000fea0003800000 */
.L_x_91:
        /* <DEDUP_REMOVED lines=8> */
.L_x_94:
[----:B------:R-:W-:Y:S05]  /*13590*/  BSYNC B1 ;  /* 0x0000000000017941 */ /* 0x000fea0003800000 */
.L_x_93:
        /* <DEDUP_REMOVED lines=8> */
.L_x_96:
[----:B------:R-:W-:Y:S05]  /*13620*/  BSYNC B1 ;  /* 0x0000000000017941 */ /* 0x000fea0003800000 */
.L_x_95:
        /* <DEDUP_REMOVED lines=8> */
.L_x_98:
[----:B------:R-:W-:Y:S05]  /*136b0*/  BSYNC B1 ;  /* 0x0000000000017941 */ /* 0x000fea0003800000 */
.L_x_97:
        /* <DEDUP_REMOVED lines=8> */
.L_x_100:
[----:B------:R-:W-:Y:S05]  /*13740*/  BSYNC B1 ;  /* 0x0000000000017941 */ /* 0x000fea0003800000 */
.L_x_99:
        /* <DEDUP_REMOVED lines=8> */
.L_x_102:
[----:B------:R-:W-:Y:S05]  /*137d0*/  BSYNC B1 ;  /* 0x0000000000017941 */ /* 0x000fea0003800000 */
.L_x_101:
        /* <DEDUP_REMOVED lines=8> */
.L_x_104:
[----:B------:R-:W-:Y:S05]  /*13860*/  BSYNC B1 ;  /* 0x0000000000017941 */ /* 0x000fea0003800000 */
.L_x_103:
        /* <DEDUP_REMOVED lines=8> */
.L_x_106:
[----:B------:R-:W-:Y:S05]  /*138f0*/  BSYNC B1 ;  /* 0x0000000000017941 */ /* 0x000fea0003800000 */
.L_x_105:
        /* <DEDUP_REMOVED lines=8> */
.L_x_108:
[----:B------:R-:W-:Y:S05]  /*13980*/  BSYNC B1 ;  /* 0x0000000000017941 */ /* 0x000fea0003800000 */
.L_x_107:
        /* <DEDUP_REMOVED lines=8> */
.L_x_110:
[----:B------:R-:W-:Y:S05]  /*13a10*/  BSYNC B1 ;  /* 0x0000000000017941 */ /* 0x000fea0003800000 */
.L_x_109:
        /* <DEDUP_REMOVED lines=8> */
.L_x_112:
[----:B------:R-:W-:Y:S05]  /*13aa0*/  BSYNC B1 ;  /* 0x0000000000017941 */ /* 0x000fea0003800000 */
.L_x_111:
        /* <DEDUP_REMOVED lines=8> */
.L_x_114:
[----:B------:R-:W-:Y:S05]  /*13b30*/  BSYNC B1 ;  /* 0x0000000000017941 */ /* 0x000fea0003800000 */
.L_x_113:
        /* <DEDUP_REMOVED lines=8> */
.L_x_116:
[----:B------:R-:W-:Y:S05]  /*13bc0*/  BSYNC B1 ;  /* 0x0000000000017941 */ /* 0x000fea0003800000 */
.L_x_115:
        /* <DEDUP_REMOVED lines=8> */
.L_x_118:
[----:B------:R-:W-:Y:S05]  /*13c50*/  BSYNC B1 ;  /* 0x0000000000017941 */ /* 0x000fea0003800000 */
.L_x_117:
        /* <DEDUP_REMOVED lines=8> */
.L_x_120:
[----:B------:R-:W-:Y:S05]  /*13ce0*/  BSYNC B1 ;  /* 0x0000000000017941 */ /* 0x000fea0003800000 */
.L_x_119:
        /* <DEDUP_REMOVED lines=8> */
.L_x_122:
[----:B------:R-:W-:Y:S05]  /*13d70*/  BSYNC B1 ;  /* 0x0000000000017941 */ /* 0x000fea0003800000 */
.L_x_121:
        /* <DEDUP_REMOVED lines=8> */
.L_x_124:
[----:B------:R-:W-:Y:S05]  /*13e00*/  BSYNC B1 ;  /* 0x0000000000017941 */ /* 0x000fea0003800000 */
.L_x_123:
        /* <DEDUP_REMOVED lines=8> */
.L_x_126:
[----:B------:R-:W-:Y:S05]  /*13e90*/  BSYNC B1 ;  /* 0x0000000000017941 */ /* 0x000fea0003800000 */
.L_x_125:
        /* <DEDUP_REMOVED lines=8> */
.L_x_128:
[----:B------:R-:W-:Y:S05]  /*13f20*/  BSYNC B1 ;  /* 0x0000000000017941 */ /* 0x000fea0003800000 */
.L_x_127:
        /* <DEDUP_REMOVED lines=8> */
.L_x_130:
[----:B------:R-:W-:Y:S05]  /*13fb0*/  BSYNC B1 ;  /* 0x0000000000017941 */ /* 0x000fea0003800000 */
.L_x_129:
        /* <DEDUP_REMOVED lines=8> */
.L_x_132:
[----:B------:R-:W-:Y:S05]  /*14040*/  BSYNC B1 ;  /* 0x0000000000017941 */ /* 0x000fea0003800000 */
.L_x_131:
        /* <DEDUP_REMOVED lines=8> */
.L_x_134:
[----:B------:R-:W-:Y:S05]  /*140d0*/  BSYNC B1 ;  /* 0x0000000000017941 */ /* 0x000fea0003800000 */
.L_x_133:
        /* <DEDUP_REMOVED lines=8> */
.L_x_136:
[----:B------:R-:W-:Y:S05]  /*14160*/  BSYNC B1 ;  /* 0x0000000000017941 */ /* 0x000fea0003800000 */
.L_x_135:
        /* <DEDUP_REMOVED lines=8> */
.L_x_138:
[----:B------:R-:W-:Y:S05]  /*141f0*/  BSYNC B1 ;  /* 0x0000000000017941 */ /* 0x000fea0003800000 */
.L_x_137:
        /* <DEDUP_REMOVED lines=8> */
.L_x_140:
[----:B------:R-:W-:Y:S05]  /*14280*/  BSYNC B1 ;  /* 0x0000000000017941 */ /* 0x000fea0003800000 */
.L_x_139:
        /* <DEDUP_REMOVED lines=8> */
.L_x_142:
[----:B------:R-:W-:Y:S05]  /*14310*/  BSYNC B1 ;  /* 0x0000000000017941 */ /* 0x000fea0003800000 */
.L_x_141:
        /* <DEDUP_REMOVED lines=8> */
.L_x_144:
[----:B------:R-:W-:Y:S05]  /*143a0*/  BSYNC B1 ;  /* 0x0000000000017941 */ /* 0x000fea0003800000 */
.L_x_143:
        /* <DEDUP_REMOVED lines=8> */
.L_x_146:
[----:B------:R-:W-:Y:S05]  /*14430*/  BSYNC B1 ;  /* 0x0000000000017941 */ /* 0x000fea0003800000 */
.L_x_145:
        /* <DEDUP_REMOVED lines=8> */
.L_x_148:
[----:B------:R-:W-:Y:S05]  /*144c0*/  BSYNC B1 ;  /* 0x0000000000017941 */ /* 0x000fea0003800000 */
.L_x_147:
        /* <DEDUP_REMOVED lines=8> */
.L_x_150:
[----:B------:R-:W-:Y:S05]  /*14550*/  BSYNC B1 ;  /* 0x0000000000017941 */ /* 0x000fea0003800000 */
.L_x_149:
        /* <DEDUP_REMOVED lines=8> */
.L_x_152:
[----:B------:R-:W-:Y:S05]  /*145e0*/  BSYNC B1 ;  /* 0x0000000000017941 */ /* 0x000fea0003800000 */
.L_x_151:
        /* <DEDUP_REMOVED lines=8> */
.L_x_154:
[----:B------:R-:W-:Y:S05]  /*14670*/  BSYNC B1 ;  /* 0x0000000000017941 */ /* 0x000fea0003800000 */
.L_x_153:
        /* <DEDUP_REMOVED lines=8> */
.L_x_156:
[----:B------:R-:W-:Y:S05]  /*14700*/  BSYNC B1 ;  /* 0x0000000000017941 */ /* 0x000fea0003800000 */
.L_x_155:
        /* <DEDUP_REMOVED lines=8> */
.L_x_158:
[----:B------:R-:W-:Y:S05]  /*14790*/  BSYNC B1 ;  /* 0x0000000000017941 */ /* 0x000fea0003800000 */
.L_x_157:
        /* <DEDUP_REMOVED lines=8> */
.L_x_160:
[----:B------:R-:W-:Y:S05]  /*14820*/  BSYNC B1 ;  /* 0x0000000000017941 */ /* 0x000fea0003800000 */
.L_x_159:
        /* <DEDUP_REMOVED lines=8> */
.L_x_162:
[----:B------:R-:W-:Y:S05]  /*148b0*/  BSYNC B1 ;  /* 0x0000000000017941 */ /* 0x000fea0003800000 */
.L_x_161:
        /* <DEDUP_REMOVED lines=8> */
.L_x_164:
[----:B------:R-:W-:Y:S05]  /*14940*/  BSYNC B1 ;  /* 0x0000000000017941 */ /* 0x000fea0003800000 */
.L_x_163:
        /* <DEDUP_REMOVED lines=8> */
.L_x_166:
[----:B------:R-:W-:Y:S05]  /*149d0*/  BSYNC B1 ;  /* 0x0000000000017941 */ /* 0x000fea0003800000 */
.L_x_165:
        /* <DEDUP_REMOVED lines=8> */
.L_x_168:
[----:B------:R-:W-:Y:S05]  /*14a60*/  BSYNC B1 ;  /* 0x0000000000017941 */ /* 0x000fea0003800000 */
.L_x_167:
        /* <DEDUP_REMOVED lines=8> */
.L_x_170:
[----:B------:R-:W-:Y:S05]  /*14af0*/  BSYNC B1 ;  /* 0x0000000000017941 */ /* 0x000fea0003800000 */
.L_x_169:
        /* <DEDUP_REMOVED lines=8> */
.L_x_172:
[----:B------:R-:W-:Y:S05]  /*14b80*/  BSYNC B1 ;  /* 0x0000000000017941 */ /* 0x000fea0003800000 */
.L_x_171:
        /* <DEDUP_REMOVED lines=8> */
.L_x_174:
[----:B------:R-:W-:Y:S05]  /*14c10*/  BSYNC B1 ;  /* 0x0000000000017941 */ /* 0x000fea0003800000 */
.L_x_173:
        /* <DEDUP_REMOVED lines=8> */
.L_x_176:
[----:B------:R-:W-:Y:S05]  /*14ca0*/  BSYNC B1 ;  /* 0x0000000000017941 */ /* 0x000fea0003800000 */
.L_x_175:
        /* <DEDUP_REMOVED lines=8> */
.L_x_178:
[----:B------:R-:W-:Y:S05]  /*14d30*/  BSYNC B1 ;  /* 0x0000000000017941 */ /* 0x000fea0003800000 */
.L_x_177:
        /* <DEDUP_REMOVED lines=8> */
.L_x_180:
[----:B------:R-:W-:Y:S05]  /*14dc0*/  BSYNC B1 ;  /* 0x0000000000017941 */ /* 0x000fea0003800000 */
.L_x_179:
        /* <DEDUP_REMOVED lines=8> */
.L_x_182:
[----:B------:R-:W-:Y:S05]  /*14e50*/  BSYNC B1 ;  /* 0x0000000000017941 */ /* 0x000fea0003800000 */
.L_x_181:
        /* <DEDUP_REMOVED lines=8> */
.L_x_184:
[----:B------:R-:W-:Y:S05]  /*14ee0*/  BSYNC B1 ;  /* 0x0000000000017941 */ /* 0x000fea0003800000 */
.L_x_183:
        /* <DEDUP_REMOVED lines=8> */
.L_x_186:
[----:B------:R-:W-:Y:S05]  /*14f70*/  BSYNC B1 ;  /* 0x0000000000017941 */ /* 0x000fea0003800000 */
.L_x_185:
        /* <DEDUP_REMOVED lines=8> */
.L_x_188:
[----:B------:R-:W-:Y:S05]  /*15000*/  BSYNC B1 ;  /* 0x0000000000017941 */ /* 0x000fea0003800000 */
.L_x_187:
        /* <DEDUP_REMOVED lines=8> */
.L_x_190:
[----:B------:R-:W-:Y:S05]  /*15090*/  BSYNC B1 ;  /* 0x0000000000017941 */ /* 0x000fea0003800000 */
.L_x_189:
        /* <DEDUP_REMOVED lines=8> */
.L_x_192:
[----:B------:R-:W-:Y:S05]  /*15120*/  BSYNC B1 ;  /* 0x0000000000017941 */ /* 0x000fea0003800000 */
.L_x_191:
        /* <DEDUP_REMOVED lines=8> */
.L_x_194:
[----:B------:R-:W-:Y:S05]  /*151b0*/  BSYNC B1 ;  /* 0x0000000000017941 */ /* 0x000fea0003800000 */
.L_x_193:
        /* <DEDUP_REMOVED lines=8> */
.L_x_196:
[----:B------:R-:W-:Y:S05]  /*15240*/  BSYNC B1 ;  /* 0x0000000000017941 */ /* 0x000fea0003800000 */
.L_x_195:
        /* <DEDUP_REMOVED lines=8> */
.L_x_198:
[----:B------:R-:W-:Y:S05]  /*152d0*/  BSYNC B1 ;  /* 0x0000000000017941 */ /* 0x000fea0003800000 */
.L_x_197:
        /* <DEDUP_REMOVED lines=8> */
.L_x_200:
[----:B------:R-:W-:Y:S05]  /*15360*/  BSYNC B1 ;  /* 0x0000000000017941 */ /* 0x000fea0003800000 */
.L_x_199:
        /* <DEDUP_REMOVED lines=8> */
.L_x_202:
[----:B------:R-:W-:Y:S05]  /*153f0*/  BSYNC B1 ;  /* 0x0000000000017941 */ /* 0x000fea0003800000 */
.L_x_201:
        /* <DEDUP_REMOVED lines=8> */
.L_x_204:
[----:B------:R-:W-:Y:S05]  /*15480*/  BSYNC B1 ;  /* 0x0000000000017941 */ /* 0x000fea0003800000 */
.L_x_203:
        /* <DEDUP_REMOVED lines=8> */
.L_x_206:
[----:B------:R-:W-:Y:S05]  /*15510*/  BSYNC B1 ;  /* 0x0000000000017941 */ /* 0x000fea0003800000 */
.L_x_205:
        /* <DEDUP_REMOVED lines=8> */
.L_x_208:
[----:B------:R-:W-:Y:S05]  /*155a0*/  BSYNC B1 ;  /* 0x0000000000017941 */ /* 0x000fea0003800000 */
.L_x_207:
        /* <DEDUP_REMOVED lines=8> */
.L_x_210:
[----:B------:R-:W-:Y:S05]  /*15630*/  BSYNC B1 ;  /* 0x0000000000017941 */ /* 0x000fea0003800000 */
.L_x_209:
        /* <DEDUP_REMOVED lines=8> */
.L_x_212:
[----:B------:R-:W-:Y:S05]  /*156c0*/  BSYNC B1 ;  /* 0x0000000000017941 */ /* 0x000fea0003800000 */
.L_x_211:
        /* <DEDUP_REMOVED lines=8> */
.L_x_214:
[----:B------:R-:W-:Y:S05]  /*15750*/  BSYNC B1 ;  /* 0x0000000000017941 */ /* 0x000fea0003800000 */
.L_x_213:
        /* <DEDUP_REMOVED lines=8> */
.L_x_216:
[----:B------:R-:W-:Y:S05]  /*157e0*/  BSYNC B1 ;  /* 0x0000000000017941 */ /* 0x000fea0003800000 */
.L_x_215:
        /* <DEDUP_REMOVED lines=8> */
.L_x_218:
[----:B------:R-:W-:Y:S05]  /*15870*/  BSYNC B1 ;  /* 0x0000000000017941 */ /* 0x000fea0003800000 */
.L_x_217:
        /* <DEDUP_REMOVED lines=8> */
.L_x_220:
[----:B------:R-:W-:Y:S05]  /*15900*/  BSYNC B1 ;  /* 0x0000000000017941 */ /* 0x000fea0003800000 */
.L_x_219:
        /* <DEDUP_REMOVED lines=8> */
.L_x_222:
[----:B------:R-:W-:Y:S05]  /*15990*/  BSYNC B1 ;  /* 0x0000000000017941 */ /* 0x000fea0003800000 */
.L_x_221:
        /* <DEDUP_REMOVED lines=8> */
.L_x_224:
[----:B------:R-:W-:Y:S05]  /*15a20*/  BSYNC B1 ;  /* 0x0000000000017941 */ /* 0x000fea0003800000 */
.L_x_223:
        /* <DEDUP_REMOVED lines=8> */
.L_x_226:
[----:B------:R-:W-:Y:S05]  /*15ab0*/  BSYNC B1 ;  /* 0x0000000000017941 */ /* 0x000fea0003800000 */
.L_x_225:
        /* <DEDUP_REMOVED lines=8> */
.L_x_228:
[----:B------:R-:W-:Y:S05]  /*15b40*/  BSYNC B1 ;  /* 0x0000000000017941 */ /* 0x000fea0003800000 */
.L_x_227:
        /* <DEDUP_REMOVED lines=8> */
.L_x_230:
[----:B------:R-:W-:Y:S05]  /*15bd0*/  BSYNC B1 ;  /* 0x0000000000017941 */ /* 0x000fea0003800000 */
.L_x_229:
        /* <DEDUP_REMOVED lines=8> */
.L_x_232:
[----:B------:R-:W-:Y:S05]  /*15c60*/  BSYNC B1 ;  /* 0x0000000000017941 */ /* 0x000fea0003800000 */
.L_x_231:
        /* <DEDUP_REMOVED lines=8> */
.L_x_234:
[----:B------:R-:W-:Y:S05]  /*15cf0*/  BSYNC B1 ;  /* 0x0000000000017941 */ /* 0x000fea0003800000 */
.L_x_233:
        /* <DEDUP_REMOVED lines=8> */
.L_x_236:
[----:B------:R-:W-:Y:S05]  /*15d80*/  BSYNC B1 ;  /* 0x0000000000017941 */ /* 0x000fea0003800000 */
.L_x_235:
        /* <DEDUP_REMOVED lines=8> */
.L_x_238:
[----:B------:R-:W-:Y:S05]  /*15e10*/  BSYNC B1 ;  /* 0x0000000000017941 */ /* 0x000fea0003800000 */
.L_x_237:
        /* <DEDUP_REMOVED lines=8> */
.L_x_240:
[----:B------:R-:W-:Y:S05]  /*15ea0*/  BSYNC B1 ;  /* 0x0000000000017941 */ /* 0x000fea0003800000 */
.L_x_239:
        /* <DEDUP_REMOVED lines=8> */
.L_x_242:
[----:B------:R-:W-:Y:S05]  /*15f30*/  BSYNC B1 ;  /* 0x0000000000017941 */ /* 0x000fea0003800000 */
.L_x_241:
        /* <DEDUP_REMOVED lines=8> */
.L_x_244:
[----:B------:R-:W-:Y:S05]  /*15fc0*/  BSYNC B1 ;  /* 0x0000000000017941 */ /* 0x000fea0003800000 */
.L_x_243:
        /* <DEDUP_REMOVED lines=8> */
.L_x_246:
[----:B------:R-:W-:Y:S05]  /*16050*/  BSYNC B1 ;  /* 0x0000000000017941 */ /* 0x000fea0003800000 */
.L_x_245:
        /* <DEDUP_REMOVED lines=8> */
.L_x_248:
[----:B------:R-:W-:Y:S05]  /*160e0*/  BSYNC B1 ;  /* 0x0000000000017941 */ /* 0x000fea0003800000 */
.L_x_247:
        /* <DEDUP_REMOVED lines=8> */
.L_x_250:
[----:B------:R-:W-:Y:S05]  /*16170*/  BSYNC B1 ;  /* 0x0000000000017941 */ /* 0x000fea0003800000 */
.L_x_249:
        /* <DEDUP_REMOVED lines=8> */
.L_x_252:
[----:B------:R-:W-:Y:S05]  /*16200*/  BSYNC B1 ;  /* 0x0000000000017941 */ /* 0x000fea0003800000 */
.L_x_251:
        /* <DEDUP_REMOVED lines=8> */
.L_x_254:
[----:B------:R-:W-:Y:S05]  /*16290*/  BSYNC B1 ;  /* 0x0000000000017941 */ /* 0x000fea0003800000 */
.L_x_253:
        /* <DEDUP_REMOVED lines=8> */
.L_x_256:
[----:B------:R-:W-:Y:S05]  /*16320*/  BSYNC B1 ;  /* 0x0000000000017941 */ /* 0x000fea0003800000 */
.L_x_255:
        /* <DEDUP_REMOVED lines=8> */
.L_x_258:
[----:B------:R-:W-:Y:S05]  /*163b0*/  BSYNC B1 ;  /* 0x0000000000017941 */ /* 0x000fea0003800000 */
.L_x_257:
        /* <DEDUP_REMOVED lines=8> */
.L_x_260:
[----:B------:R-:W-:Y:S05]  /*16440*/  BSYNC B1 ;  /* 0x0000000000017941 */ /* 0x000fea0003800000 */
.L_x_259:
        /* <DEDUP_REMOVED lines=8> */
.L_x_262:
[----:B------:R-:W-:Y:S05]  /*164d0*/  BSYNC B1 ;  /* 0x0000000000017941 */ /* 0x000fea0003800000 */
.L_x_261:
        /* <DEDUP_REMOVED lines=8> */
.L_x_264:
[----:B------:R-:W-:Y:S05]  /*16560*/  BSYNC B1 ;  /* 0x0000000000017941 */ /* 0x000fea0003800000 */
.L_x_263:
        /* <DEDUP_REMOVED lines=8> */
.L_x_266:
[----:B------:R-:W-:Y:S05]  /*165f0*/  BSYNC B1 ;  /* 0x0000000000017941 */ /* 0x000fea0003800000 */
.L_x_265:
        /* <DEDUP_REMOVED lines=8> */
.L_x_268:
[----:B------:R-:W-:Y:S05]  /*16680*/  BSYNC B1 ;  /* 0x0000000000017941 */ /* 0x000fea0003800000 */
.L_x_267:
        /* <DEDUP_REMOVED lines=8> */
.L_x_270:
[----:B------:R-:W-:Y:S05]  /*16710*/  BSYNC B1 ;  /* 0x0000000000017941 */ /* 0x000fea0003800000 */
.L_x_269:
        /* <DEDUP_REMOVED lines=8> */
.L_x_272:
[----:B------:R-:W-:Y:S05]  /*167a0*/  BSYNC B1 ;  /* 0x0000000000017941 */ /* 0x000fea0003800000 */
.L_x_271:
        /* <DEDUP_REMOVED lines=8> */
.L_x_274:
[----:B------:R-:W-:Y:S05]  /*16830*/  BSYNC B1 ;  /* 0x0000000000017941 */ /* 0x000fea0003800000 */
.L_x_273:
        /* <DEDUP_REMOVED lines=8> */
.L_x_276:
[----:B------:R-:W-:Y:S05]  /*168c0*/  BSYNC B1 ;  /* 0x0000000000017941 */ /* 0x000fea0003800000 */
.L_x_275:
        /* <DEDUP_REMOVED lines=8> */
.L_x_278:
[----:B------:R-:W-:Y:S05]  /*16950*/  BSYNC B1 ;  /* 0x0000000000017941 */ /* 0x000fea0003800000 */
.L_x_277:
        /* <DEDUP_REMOVED lines=8> */
.L_x_280:
[----:B------:R-:W-:Y:S05]  /*169e0*/  BSYNC B1 ;  /* 0x0000000000017941 */ /* 0x000fea0003800000 */
.L_x_279:
        /* <DEDUP_REMOVED lines=8> */
.L_x_282:
[----:B------:R-:W-:Y:S05]  /*16a70*/  BSYNC B1 ;  /* 0x0000000000017941 */ /* 0x000fea0003800000 */
.L_x_281:
        /* <DEDUP_REMOVED lines=8> */
.L_x_284:
[----:B------:R-:W-:Y:S05]  /*16b00*/  BSYNC B1 ;  /* 0x0000000000017941 */ /* 0x000fea0003800000 */
.L_x_283:
        /* <DEDUP_REMOVED lines=8> */
.L_x_286:
[----:B------:R-:W-:Y:S05]  /*16b90*/  BSYNC B1 ;  /* 0x0000000000017941 */ /* 0x000fea0003800000 */
.L_x_285:
        /* <DEDUP_REMOVED lines=8> */
.L_x_288:
[----:B------:R-:W-:Y:S05]  /*16c20*/  BSYNC B1 ;  /* 0x0000000000017941 */ /* 0x000fea0003800000 */
.L_x_287:
[----:B------:R-:W3:Y:S01]  /*16c30*/  LDL.LU R160, [R1+0x1f0] ;  /* 0x0001f00001a07983 */ /* 0x000ee20000300800 */
[----:B-1---5:R-:W-:Y:S01]  /*16c40*/  FMUL R159, R23, R16 ;  /* 0x00000010179f7220 */ /* 0x022fe20000400000 */
[----:B------:R-:W-:Y:S01]  /*16c50*/  ISETP.GT.AND P3, PT, R0, 0xf9, P3 ;  /* 0x000000f90000780c */ /* 0x000fe20001f64270 */
[----:B------:R-:W-:Y:S01]  /*16c60*/  BSSY B1, `(.L_x_289) ;  /* 0x0000006000017945 */ /* 0x000fe20003800000 */
[----:B------:R-:W-:Y:S01]  /*16c70*/  IADD3 R161, P0, R3, 0x80, RZ ;  /* 0x0000008003a17810 */ /* 0x000fe20007f1e0ff */
[----:B---3--:R-:W-:-:S05]  /*16c80*/  FFMA R159, R160, R2, R159 ;  /* 0x00000002a09f7223 */ /* 0x008fca000000009f */
[----:B------:R1:W-:Y:S05]  /*16c90*/  @P4 STG.E desc[UR36][R4.64+0x3e0], R159 ;  /* 0x0003e09f04004986 */ /* 0x0003ea000c101924 */
[----:B------:R-:W-:Y:S05]  /*16ca0*/  @!P3 BRA `(.L_x_290) ;  /* 0x000000000004b947 */ /* 0x000fea0003800000 */
[----:B------:R3:W5:Y:S02]  /*16cb0*/  LDG.E.LTC128B R23, desc[UR36][R10.64+0x3e4] ;  /* 0x0003e4240a177981 */ /* 0x000764000c1e1920 */
.L_x_290:
[----:B------:R-:W-:Y:S05]  /*16cc0*/  BSYNC B1 ;  /* 0x0000000000017941 */ /* 0x000fea0003800000 */
.L_x_289:
[----:B0-234-:R-:W2:Y:S01]  /*16cd0*/  LDL.LU R10, [R1+0x1f4] ;  /* 0x0001f400010a7983 */ /* 0x01dea20000300800 */
[----:B-----5:R-:W-:Y:S01]  /*16ce0*/  FMUL R3, R23, R16 ;  /* 0x0000001017037220 */ /* 0x020fe20000400000 */
[----:B------:R-:W-:Y:S01]  /*16cf0*/  ISETP.GT.AND P2, PT, R0, 0xf8, P1 ;  /* 0x000000f80000780c */ /* 0x000fe20000f44270 */
[----:B------:R-:W-:Y:S01]  /*16d00*/  IMAD.X R11, RZ, RZ, UR7, P0 ;  /* 0x00000007ff0b7e24 */ /* 0x000fe200080e06ff */
[----:B------:R-:W-:Y:S01]  /*16d10*/  BSSY B1, `(.L_x_291) ;  /* 0x0000006000017945 */ /* 0x000fe20003800000 */
[----:B--2---:R-:W-:Y:S02]  /*16d20*/  FFMA R3, R10, R2, R3 ;  /* 0x000000020a037223 */ /* 0x004fe40000000003 */
[----:B------:R-:W-:-:S03]  /*16d30*/  IMAD R10, R11, R14, RZ ;  /* 0x0000000e0b0a7224 */ /* 0x000fc600078e02ff */
[----:B------:R0:W-:Y:S05]  /*16d40*/  @P3 STG.E desc[UR36][R4.64+0x3e4], R3 ;  /* 0x0003e40304003986 */ /* 0x0001ea000c101924 */
[----:B------:R-:W-:Y:S05]  /*16d50*/  @!P2 BRA `(.L_x_292) ;  /* 0x000000000004a947 */ /* 0x000fea0003800000 */
[----:B------:R2:W5:Y:S02]  /*16d60*/  LDG.E.LTC128B R23, desc[UR36][R8.64+0x3e0] ;  /* 0x0003e02408177981 */ /* 0x000564000c1e1920 */
.L_x_292:
[----:B------:R-:W-:Y:S05]  /*16d70*/  BSYNC B1 ;  /* 0x0000000000017941 */ /* 0x000fea0003800000 */
.L_x_291:
[----:B------:R-:W3:Y:S01]  /*16d80*/  LDL.LU R11, [R1+0x1f8] ;  /* 0x0001f800010b7983 */ /* 0x000ee20000300800 */
[----:B0----5:R-:W-:Y:S01]  /*16d90*/  FMUL R3, R23, R16 ;  /* 0x0000001017037220 */ /* 0x021fe20000400000 */
[C---:B------:R-:W-:Y:S01]  /*16da0*/  ISETP.GT.AND P1, PT, R0.reuse, 0xf9, P1 ;  /* 0x000000f90000780c */ /* 0x040fe20000f24270 */
[----:B------:R-:W-:Y:S01]  /*16db0*/  IMAD R163, R161, R15, R10 ;  /* 0x0000000fa1a37224 */ /* 0x000fe200078e020a */
[----:B------:R-:W-:Y:S01]  /*16dc0*/  ISETP.GT.AND P0, PT, R17, 0x80, PT ;  /* 0x000000801100780c */ /* 0x000fe20003f04270 */
[----:B------:R-:W-:Y:S03]  /*16dd0*/  BSSY B1, `(.L_x_293) ;  /* 0x0000008000017945 */ /* 0x000fe60003800000 */
[----:B------:R-:W-:Y:S01]  /*16de0*/  ISETP.GT.AND P3, PT, R0, RZ, P0 ;  /* 0x000000ff0000720c */ /* 0x000fe20000764270 */
[----:B---3--:R-:W-:Y:S01]  /*16df0*/  FFMA R3, R11, R2, R3 ;  /* 0x000000020b037223 */ /* 0x008fe20000000003 */
[----:B------:R-:W-:-:S04]  /*16e00*/  IMAD.WIDE.U32 R10, R161, R14, R20 ;  /* 0x0000000ea10a7225 */ /* 0x000fc800078e0014 */
[----:B------:R0:W-:Y:S01]  /*16e10*/  @P2 STG.E desc[UR36][R6.64+0x3e0], R3 ;  /* 0x0003e00306002986 */ /* 0x0001e2000c101924 */
[----:B------:R-:W-:Y:S01]  /*16e20*/  IADD3 R15, R11, R163, RZ ;  /* 0x000000a30b0f7210 */ /* 0x000fe20007ffe0ff */
[----:B------:R-:W-:Y:S06]  /*16e30*/  @!P1 BRA `(.L_x_294) ;  /* 0x0000000000049947 */ /* 0x000fec0003800000 */
[----:B------:R3:W5:Y:S02]  /*16e40*/  LDG.E.LTC128B R23, desc[UR36][R8.64+0x3e4] ;  /* 0x0003e42408177981 */ /* 0x000764000c1e1920 */
.L_x_294:
[----:B------:R-:W-:Y:S05]  /*16e50*/  BSYNC B1 ;  /* 0x0000000000017941 */ /* 0x000fea0003800000 */
.L_x_293:
[----:B-1----:R-:W4:Y:S01]  /*16e60*/  LDL.LU R159, [R1+0x1fc] ;  /* 0x0001fc00019f7983 */ /* 0x002f220000300800 */
[----:B0----5:R-:W-:Y:S01]  /*16e70*/  FMUL R3, R23, R16 ;  /* 0x0000001017037220 */ /* 0x021fe20000400000 */
[----:B--23--:R-:W-:-:S04]  /*16e80*/  LEA R8, P2, R10, R12, 0x2 ;  /* 0x0000000c0a087211 */ /* 0x00cfc800078410ff */
[----:B------:R-:W-:Y:S01]  /*16e90*/  LEA.HI.X R9, R10, R13, R15, 0x2, P2 ;  /* 0x0000000d0a097211 */ /* 0x000fe200010f140f */
[----:B----4-:R-:W-:Y:S01]  /*16ea0*/  FFMA R3, R159, R2, R3 ;  /* 0x000000029f037223 */ /* 0x010fe20000000003 */
[----:B------:R-:W-:-:S04]  /*16eb0*/  IMAD.MOV.U32 R159, RZ, RZ, R23 ;  /* 0x000000ffff9f7224 */ /* 0x000fc800078e0017 */
[----:B------:R0:W-:Y:S04]  /*16ec0*/  @P1 STG.E desc[UR36][R6.64+0x3e4], R3 ;  /* 0x0003e40306001986 */ /* 0x0001e8000c101924 */
[----:B------:R1:W2:Y:S01]  /*16ed0*/  @P3 LDG.E.LTC128B R159, desc[UR36][R8.64] ;  /* 0x00000024089f3981 */ /* 0x0002a2000c1e1920 */
[CC--:B------:R-:W-:Y:S01]  /*16ee0*/  IMAD.WIDE.U32 R10, R161.reuse, R14.reuse, R18 ;  /* 0x0000000ea10a7225 */ /* 0x0c0fe200078e0012 */
[----:B------:R-:W-:Y:S01]  /*16ef0*/  ISETP.GT.AND P2, PT, R0, 0x1, P0 ;  /* 0x000000010000780c */ /* 0x000fe20000744270 */
[----:B------:R-:W-:Y:S02]  /*16f00*/  BSSY B1, `(.L_x_295) ;  /* 0x0000016000017945 */ /* 0x000fe40003800000 */
[----:B------:R-:W-:Y:S01]  /*16f10*/  IMAD.WIDE.U32 R14, R161, R14, R154 ;  /* 0x0000000ea10e7225 */ /* 0x000fe200078e009a */
[----:B------:R-:W-:-:S02]  /*16f20*/  MOV R161, UR8 ;  /* 0x0000000800a17c02 */ /* 0x000fc40008000f00 */
[----:B------:R-:W-:Y:S01]  /*16f30*/  IADD3 R11, R163, R11, RZ ;  /* 0x0000000ba30b7210 */ /* 0x000fe20007ffe0ff */
[----:B------:R-:W-:Y:S02]  /*16f40*/  IMAD.U32 R155, RZ, RZ, UR8 ;  /* 0x00000008ff9b7e24 */ /* 0x000fe4000f8e00ff */
[----:B------:R-:W-:Y:S02]  /*16f50*/  IMAD.U32 R154, RZ, RZ, UR9 ;  /* 0x00000009ff9a7e24 */ /* 0x000fe4000f8e00ff */
[----:B------:R-:W-:Y:S01]  /*16f60*/  IMAD.WIDE.U32 R10, R22, UR43, R10 ;  /* 0x0000002b160a7c25 */ /* 0x000fe2000f8e000a */
[----:B------:R-:W-:Y:S02]  /*16f70*/  SHF.L.U32 R155, R155, 0x9, RZ ;  /* 0x000000099b9b7819 */ /* 0x000fe400000006ff */
[----:B------:R-:W-:Y:S01]  /*16f80*/  SHF.L.U64.HI R161, R161, 0x9, R154 ;  /* 0x00000009a1a17819 */ /* 0x000fe2000001029a */
[----:B0-----:R-:W-:Y:S01]  /*16f90*/  IMAD.IADD R7, R157, 0x1, R11 ;  /* 0x000000019d077824 */ /* 0x001fe200078e020b */
[----:B-1----:R-:W-:Y:S01]  /*16fa0*/  IADD3 R8, P1, R155, R4, RZ ;  /* 0x000000049b087210 */ /* 0x002fe20007f3e0ff */
[----:B------:R-:W-:Y:S01]  /*16fb0*/  IMAD.IADD R15, R163, 0x1, R15 ;  /* 0x00000001a30f7824 */ /* 0x000fe200078e020f */
[----:B------:R-:W-:-:S02]  /*16fc0*/  LEA R6, P5, R10, R12, 0x2 ;  /* 0x0000000c0a067211 */ /* 0x000fc400078a10ff */
[----:B------:R-:W-:Y:S02]  /*16fd0*/  IADD3.X R9, R161, R5, RZ, P1, !PT ;  /* 0x00000005a1097210 */ /* 0x000fe40000ffe4ff */
[-C--:B------:R-:W-:Y:S02]  /*16fe0*/  IADD3 R154, P4, R152, R14.reuse, RZ ;  /* 0x0000000e989a7210 */ /* 0x080fe40007f9e0ff */
[----:B------:R-:W-:Y:S02]  /*16ff0*/  IADD3 R152, P6, R18, R14, RZ ;  /* 0x0000000e12987210 */ /* 0x000fe40007fde0ff */
[----:B------:R-:W-:Y:S01]  /*17000*/  LEA.HI.X R7, R10, R13, R7, 0x2, P5 ;  /* 0x0000000d0a077211 */ /* 0x000fe200028f1407 */
[----:B--2---:R-:W-:-:S04]  /*17010*/  FMUL R3, R159, R16 ;  /* 0x000000109f037220 */ /* 0x004fc80000400000 */
[----:B------:R-:W-:-:S05]  /*17020*/  FFMA R3, R24, R2, R3 ;  /* 0x0000000218037223 */ /* 0x000fca0000000003 */
[----:B------:R0:W-:Y:S01]  /*17030*/  @P3 STG.E desc[UR36][R8.64], R3 ;  /* 0x0000000308003986 */ /* 0x0001e2000c101924 */
[----:B------:R-:W-:Y:S05]  /*17040*/  @!P2 BRA `(.L_x_296) ;  /* 0x000000000004a947 */ /* 0x000fea0003800000 */
[----:B------:R1:W5:Y:S02]  /*17050*/  LDG.E.LTC128B R159, desc[UR36][R6.64+0x4] ;  /* 0x00000424069f7981 */ /* 0x000364000c1e1920 */
.L_x_296:
[----:B------:R-:W-:Y:S05]  /*17060*/  BSYNC B1 ;  /* 0x0000000000017941 */ /* 0x000fea0003800000 */
.L_x_295:
[----:B-----5:R-:W-:Y:S01]  /*17070*/  FMUL R10, R159, R16 ;  /* 0x000000109f0a7220 */ /* 0x020fe20000400000 */
[----:B------:R-:W-:Y:S01]  /*17080*/  ISETP.GT.AND P1, PT, R17, 0x88, PT ;  /* 0x000000881100780c */ /* 0x000fe20003f24270 */
[----:B------:R-:W-:Y:S01]  /*17090*/  IMAD.X R153, R19, 0x1, R15, P6 ;  /* 0x0000000113997824 */ /* 0x000fe200030e060f */
[----:B------:R-:W-:Y:S01]  /*170a0*/  IADD3.X R20, R15, R21, RZ, P4, !PT ;  /* 0x000000150f147210 */ /* 0x000fe200027fe4ff */
[----:B------:R-:W-:Y:S01]  /*170b0*/  FFMA R25, R25, R2, R10 ;  /* 0x0000000219197223 */ /* 0x000fe2000000000a */
[----:B------:R-:W-:Y:S01]  /*170c0*/  ISETP.GT.AND P4, PT, R0, RZ, P1 ;  /* 0x000000ff0000720c */ /* 0x000fe20000f84270 */
[----:B------:R-:W-:Y:S01]  /*170d0*/  IMAD.WIDE.U32 R22, R22, UR43, R152 ;  /* 0x0000002b16167c25 */ /* 0x000fe2000f8e0098 */
[----:B------:R-:W-:Y:S01]  /*170e0*/  LEA R10, P5, R154, R12, 0x2 ;  /* 0x0000000c9a0a7211 */ /* 0x000fe200078a10ff */
[----:B------:R-:W-:Y:S01]  /*170f0*/  BSSY B1, `(.L_x_297) ;  /* 0x0000007000017945 */ /* 0x000fe20003800000 */
[----:B------:R2:W-:Y:S01]  /*17100*/  @P2 STG.E desc[UR36][R8.64+0x4], R25 ;  /* 0x0000041908002986 */ /* 0x0005e2000c101924 */
[----:B------:R-:W-:-:S02]  /*17110*/  IADD3 R14, P3, R8, R158, RZ ;  /* 0x0000009e080e7210 */ /* 0x000fc40007f7e0ff */
[----:B------:R-:W-:Y:S02]  /*17120*/  LEA.HI.X R11, R154, R13, R20, 0x2, P5 ;  /* 0x0000000d9a0b7211 */ /* 0x000fe400028f1414 */
[----:B------:R-:W-:-:S04]  /*17130*/  IADD3 R157, R157, R23, RZ ;  /* 0x000000179d9d7210 */ /* 0x000fc80007ffe0ff */
[----:B------:R-:W-:Y:S05]  /*17140*/  @!P4 BRA `(.L_x_298) ;  /* 0x000000000004c947 */ /* 0x000fea0003800000 */
[----:B------:R3:W5:Y:S02]  /*17150*/  LDG.E.LTC128B R159, desc[UR36][R10.64] ;  /* 0x000000240a9f7981 */ /* 0x000764000c1e1920 */
.L_x_298:
[----:B------:R-:W-:Y:S05]  /*17160*/  BSYNC B1 ;  /* 0x0000000000017941 */ /* 0x000fea0003800000 */
.L_x_297:
[----:B0----5:R-:W-:Y:S01]  /*17170*/  FMUL R3, R159, R16 ;  /* 0x000000109f037220 */ /* 0x021fe20000400000 */
[----:B------:R-:W-:Y:S01]  /*17180*/  IMAD.X R15, R9, 0x1, R156, P3 ;  /* 0x00000001090f7824 */ /* 0x000fe200018e069c */
[----:B------:R-:W-:Y:S01]  /*17190*/  ISETP.GT.AND P5, PT, R0, 0x1, P1 ;  /* 0x000000010000780c */ /* 0x000fe20000fa4270 */
[----:B------:R-:W-:Y:S01]  /*171a0*/  BSSY B1, `(.L_x_299) ;  /* 0x0000007000017945 */ /* 0x000fe20003800000 */
[----:B------:R-:W-:Y:S01]  /*171b0*/  FFMA R3, R26, R2, R3 ;  /* 0x000000021a037223 */ /* 0x000fe20000000003 */
[----:B------:R-:W-:-:S04]  /*171c0*/  LEA R12, P2, R22, R12, 0x2 ;  /* 0x0000000c160c7211 */ /* 0x000fc800078410ff */
[----:B------:R0:W-:Y:S01]  /*171d0*/  @P4 STG.E desc[UR36][R14.64], R3 ;  /* 0x000000030e004986 */ /* 0x0001e2000c101924 */
[----:B------:R-:W-:-:S05]  /*171e0*/  LEA.HI.X R13, R22, R13, R157, 0x2, P2 ;  /* 0x0000000d160d7211 */ /* 0x000fca00010f149d */
[----:B------:R-:W-:Y:S05]  /*171f0*/  @!P5 BRA `(.L_x_300) ;  /* 0x000000000004d947 */ /* 0x000fea0003800000 */
[----:B------:R4:W5:Y:S02]  /*17200*/  LDG.E.LTC128B R159, desc[UR36][R12.64+0x4] ;  /* 0x000004240c9f7981 */ /* 0x000964000c1e1920 */
.L_x_300:
[----:B------:R-:W-:Y:S05]  /*17210*/  BSYNC B1 ;  /* 0x0000000000017941 */ /* 0x000fea0003800000 */
.L_x_299:
[----:B---3-5:R-:W-:Y:S01]  /*17220*/  FMUL R10, R159, R16 ;  /* 0x000000109f0a7220 */ /* 0x028fe20000400000 */
[----:B------:R-:W-:Y:S01]  /*17230*/  ISETP.GT.AND P2, PT, R0, 0x8, P0 ;  /* 0x000000080000780c */ /* 0x000fe20000744270 */
[----:B------:R-:W-:Y:S02]  /*17240*/  BSSY B1, `(.L_x_301) ;  /* 0x0000005000017945 */ /* 0x000fe40003800000 */
[----:B------:R-:W-:-:S05]  /*17250*/  FFMA R27, R27, R2, R10 ;  /* 0x000000021b1b7223 */ /* 0x000fca000000000a */
[----:B------:R3:W-:Y:S05]  /*17260*/  @P5 STG.E desc[UR36][R14.64+0x4], R27 ;  /* 0x0000041b0e005986 */ /* 0x0007ea000c101924 */
[----:B------:R-:W-:Y:S05]  /*17270*/  @!P2 BRA `(.L_x_302) ;  /* 0x000000000004a947 */ /* 0x000fea0003800000 */
[----:B------:R0:W5:Y:S02]  /*17280*/  LDG.E.LTC128B R159, desc[UR36][R6.64+0x20] ;  /* 0x00002024069f7981 */ /* 0x000164000c1e1920 */
.L_x_302:
[----:B------:R-:W-:Y:S05]  /*17290*/  BSYNC B1 ;  /* 0x0000000000017941 */ /* 0x000fea0003800000 */
.L_x_301:
[----:B0----5:R-:W-:Y:S01]  /*172a0*/  FMUL R3, R159, R16 ;  /* 0x000000109f037220 */ /* 0x021fe20000400000 */
[----:B------:R-:W-:Y:S01]  /*172b0*/  ISETP.GT.AND P4, PT, R0, 0x9, P0 ;  /* 0x000000090000780c */ /* 0x000fe20000784270 */
[----:B------:R-:W-:Y:S02]  /*172c0*/  BSSY B1, `(.L_x_303) ;  /* 0x0000005000017945 */ /* 0x000fe40003800000 */
[----:B------:R-:W-:-:S05]  /*172d0*/  FFMA R3, R28, R2, R3 ;  /* 0x000000021c037223 */ /* 0x000fca0000000003 */
[----:B------:R0:W-:Y:S05]  /*172e0*/  @P2 STG.E desc[UR36][R8.64+0x20], R3 ;  /* 0x0000200308002986 */ /* 0x0001ea000c101924 */
[----:B------:R-:W-:Y:S05]  /*172f0*/  @!P4 BRA `(.L_x_304) ;  /* 0x000000000004c947 */ /* 0x000fea0003800000 */
[----:B------:R0:W5:Y:S02]  /*17300*/  LDG.E.LTC128B R159, desc[UR36][R6.64+0x24] ;  /* 0x00002424069f7981 */ /* 0x000164000c1e1920 */
.L_x_304:
[----:B------:R-:W-:Y:S05]  /*17310*/  BSYNC B1 ;  /* 0x0000000000017941 */ /* 0x000fea0003800000 */
.L_x_303:
[----:B---3-5:R-:W-:Y:S01]  /*17320*/  FMUL R14, R159, R16 ;  /* 0x000000109f0e7220 */ /* 0x028fe20000400000 */
[----:B------:R-:W-:Y:S01]  /*17330*/  ISETP.GT.AND P2, PT, R0, 0x8, P1 ;  /* 0x000000080000780c */ /* 0x000fe20000f44270 */
[----:B------:R-:W-:Y:S01]  /*17340*/  BSSY B1, `(.L_x_305) ;  /* 0x0000006000017945 */ /* 0x000fe20003800000 */
[----:B------:R-:W-:Y:S01]  /*17350*/  IADD3 R10, P3, R158, R8, RZ ;  /* 0x000000089e0a7210 */ /* 0x000fe20007f7e0ff */
[----:B------:R-:W-:-:S05]  /*17360*/  FFMA R29, R29, R2, R14 ;  /* 0x000000021d1d7223 */ /* 0x000fca000000000e */
[----:B------:R3:W-:Y:S05]  /*17370*/  @P4 STG.E desc[UR36][R8.64+0x24], R29 ;  /* 0x0000241d08004986 */ /* 0x0007ea000c101924 */
[----:B------:R-:W-:Y:S05]  /*17380*/  @!P2 BRA `(.L_x_306) ;  /* 0x000000000004a947 */ /* 0x000fea0003800000 */
[----:B------:R0:W5:Y:S02]  /*17390*/  LDG.E.LTC128B R159, desc[UR36][R12.64+0x20] ;  /* 0x000020240c9f7981 */ /* 0x000164000c1e1920 */
.L_x_306:
[----:B------:R-:W-:Y:S05]  /*173a0*/  BSYNC B1 ;  /* 0x0000000000017941 */ /* 0x000fea0003800000 */
.L_x_305:
[----:B0----5:R-:W-:Y:S01]  /*173b0*/  FMUL R3, R159, R16 ;  /* 0x000000109f037220 */ /* 0x021fe20000400000 */
[----:B------:R-:W-:Y:S01]  /*173c0*/  IADD3.X R11, R156, R9, RZ, P3, !PT ;  /* 0x000000099c0b7210 */ /* 0x000fe20001ffe4ff */
[----:B------:R-:W-:Y:S01]  /*173d0*/  BSSY B1, `(.L_x_307) ;  /* 0x0000008000017945 */ /* 0x000fe20003800000 */
[----:B------:R-:W-:Y:S01]  /*173e0*/  ISETP.GT.AND P4, PT, R0, 0x9, P1 ;  /* 0x000000090000780c */ /* 0x000fe20000f84270 */
[----:B------:R-:W-:Y:S01]  /*173f0*/  FFMA R15, R30, R2, R3 ;  /* 0x000000021e0f7223 */ /* 0x000fe20000000003 */
[----:B------:R-:W-:Y:S01]  /*17400*/  IADD3 R158, P6, P5, R158, R4, R155 ;  /* 0x000000049e9e7210 */ /* 0x000fe20007dde09b */
[----:B------:R-:W-:-:S03]  /*17410*/  IMAD.MOV.U32 R3, RZ, RZ, R159 ;  /* 0x000000ffff037224 */ /* 0x000fc600078e009f */
[----:B------:R0:W-:Y:S07]  /*17420*/  @P2 STG.E desc[UR36][R10.64+0x20], R15 ;  /* 0x0000200f0a002986 */ /* 0x0001ee000c101924 */
[----:B------:R-:W-:Y:S05]  /*17430*/  @!P4 BRA `(.L_x_308) ;  /* 0x000000000004c947 */ /* 0x000fea0003800000 */
[----:B------:R0:W5:Y:S02]  /*17440*/  LDG.E.LTC128B R3, desc[UR36][R12.64+0x24] ;  /* 0x000024240c037981 */ /* 0x000164000c1e1920 */
.L_x_308:
[----:B------:R-:W-:Y:S05]  /*17450*/  BSYNC B1 ;  /* 0x0000000000017941 */ /* 0x000fea0003800000 */
.L_x_307:
[----:B-----5:R-:W-:Y:S01]  /*17460*/  FMUL R4, R3, R16 ;  /* 0x0000001003047220 */ /* 0x020fe20000400000 */
[----:B------:R-:W-:Y:S01]  /*17470*/  IADD3.X R159, R156, R5, R161, P6, P5 ;  /* 0x000000059c9f7210 */ /* 0x000fe200037ea4a1 */
[----:B------:R-:W-:Y:S01]  /*17480*/  BSSY B1, `(.L_x_309) ;  /* 0x0000006000017945 */ /* 0x000fe20003800000 */
[----:B------:R-:W-:Y:S01]  /*17490*/  ISETP.GT.AND P2, PT, R0, 0x10, P0 ;  /* 0x000000100000780c */ /* 0x000fe20000744270 */
[----:B------:R-:W-:-:S05]  /*174a0*/  FFMA R31, R31, R2, R4 ;  /* 0x000000021f1f7223 */ /* 0x000fca0000000004 */
[----:B------:R0:W-:Y:S07]  /*174b0*/  @P4 STG.E desc[UR36][R158.64+0x24], R31 ;  /* 0x0000241f9e004986 */ /* 0x0001ee000c101924 */
[----:B------:R-:W-:Y:S05]  /*174c0*/  @!P2 BRA `(.L_x_310) ;  /* 0x000000000004a947 */ /* 0x000fea0003800000 */
[----:B------:R0:W5:Y:S02]  /*174d0*/  LDG.E.LTC128B R3, desc[UR36][R6.64+0x40] ;  /* 0x0000402406037981 */ /* 0x000164000c1e1920 */
.L_x_310:
[----:B------:R-:W-:Y:S05]  /*174e0*/  BSYNC B1 ;  /* 0x0000000000017941 */ /* 0x000fea0003800000 */
.L_x_309:
[----:B-----5:R-:W-:Y:S01]  /*174f0*/  FMUL R5, R3, R16 ;  /* 0x0000001003057220 */ /* 0x020fe20000400000 */
[----:B------:R-:W-:Y:S01]  /*17500*/  ISETP.GT.AND P3, PT, R0, 0x11, P0 ;  /* 0x000000110000780c */ /* 0x000fe20000764270 */
[----:B------:R-:W-:Y:S02]  /*17510*/  BSSY B1, `(.L_x_311) ;  /* 0x0000005000017945 */ /* 0x000fe40003800000 */
[----:B------:R-:W-:-:S05]  /*17520*/  FFMA R5, R32, R2, R5 ;  /* 0x0000000220057223 */ /* 0x000fca0000000005 */
[----:B------:R0:W-:Y:S05]  /*17530*/  @P2 STG.E desc[UR36][R8.64+0x40], R5 ;  /* 0x0000400508002986 */ /* 0x0001ea000c101924 */
[----:B------:R-:W-:Y:S05]  /*17540*/  @!P3 BRA `(.L_x_312) ;  /* 0x000000000004b947 */ /* 0x000fea0003800000 */
[----:B------:R0:W5:Y:S02]  /*17550*/  LDG.E.LTC128B R3, desc[UR36][R6.64+0x44] ;  /* 0x0000442406037981 */ /* 0x000164000c1e1920 */
.L_x_312:
[----:B------:R-:W-:Y:S05]  /*17560*/  BSYNC B1 ;  /* 0x0000000000017941 */ /* 0x000fea0003800000 */
.L_x_311:
[----:B-----5:R-:W-:Y:S01]  /*17570*/  FMUL R4, R3, R16 ;  /* 0x0000001003047220 */ /* 0x020fe20000400000 */
[----:B------:R-:W-:Y:S01]  /*17580*/  ISETP.GT.AND P2, PT, R0, 0x10, P1 ;  /* 0x000000100000780c */ /* 0x000fe20000f44270 */
[----:B------:R-:W-:Y:S02]  /*17590*/  BSSY B1, `(.L_x_313) ;  /* 0x0000005000017945 */ /* 0x000fe40003800000 */
[----:B------:R-:W-:-:S05]  /*175a0*/  FFMA R33, R33, R2, R4 ;  /* 0x0000000221217223 */ /* 0x000fca0000000004 */
[----:B------:R0:W-:Y:S05]  /*175b0*/  @P3 STG.E desc[UR36][R8.64+0x44], R33 ;  /* 0x0000442108003986 */ /* 0x0001ea000c101924 */
[----:B------:R-:W-:Y:S05]  /*175c0*/  @!P2 BRA `(.L_x_314) ;  /* 0x000000000004a947 */ /* 0x000fea0003800000 */
[----:B------:R0:W5:Y:S02]  /*175d0*/  LDG.E.LTC128B R3, desc[UR36][R12.64+0x40] ;  /* 0x000040240c037981 */ /* 0x000164000c1e1920 */
.L_x_314:
[----:B------:R-:W-:Y:S05]  /*175e0*/  BSYNC B1 ;  /* 0x0000000000017941 */ /* 0x000fea0003800000 */
.L_x_313:
[----:B0----5:R-:W-:Y:S01]  /*175f0*/  FMUL R5, R3, R16 ;  /* 0x0000001003057220 */ /* 0x021fe20000400000 */
[----:B------:R-:W-:Y:S01]  /*17600*/  @P2 MOV R4, R158 ;  /* 0x0000009e00042202 */ /* 0x000fe20000000f00 */
[----:B------:R-:W-:Y:S01]  /*17610*/  BSSY B1, `(.L_x_315) ;  /* 0x0000007000017945 */ /* 0x000fe20003800000 */
[----:B------:R-:W-:Y:S01]  /*17620*/  ISETP.GT.AND P3, PT, R0, 0x11, P1 ;  /* 0x000000110000780c */ /* 0x000fe20000f64270 */
[----:B------:R-:W-:Y:S01]  /*17630*/  FFMA R11, R34, R2, R5 ;  /* 0x00000002220b7223 */ /* 0x000fe20000000005 */
[----:B------:R-:W-:-:S05]  /*17640*/  @P2 IMAD.MOV.U32 R5, RZ, RZ, R159 ;  /* 0x000000ffff052224 */ /* 0x000fca00078e009f */
[----:B------:R0:W-:Y:S06]  /*17650*/  @P2 STG.E desc[UR36][R4.64+0x40], R11 ;  /* 0x0000400b04002986 */ /* 0x0001ec000c101924 */
[----:B------:R-:W-:Y:S05]  /*17660*/  @!P3 BRA `(.L_x_316) ;  /* 0x000000000004b947 */ /* 0x000fea0003800000 */
[----:B------:R0:W5:Y:S02]  /*17670*/  LDG.E.LTC128B R3, desc[UR36][R12.64+0x44] ;  /* 0x000044240c037981 */ /* 0x000164000c1e1920 */
.L_x_316:
[----:B------:R-:W-:Y:S05]  /*17680*/  BSYNC B1 ;  /* 0x0000000000017941 */ /* 0x000fea0003800000 */
.L_x_315:
[----:B0----5:R-:W-:Y:S01]  /*17690*/  FMUL R4, R3, R16 ;  /* 0x0000001003047220 */ /* 0x021fe20000400000 */
[----:B------:R-:W-:Y:S01]  /*176a0*/  @P3 IMAD.MOV.U32 R5, RZ, RZ, R159 ;  /* 0x000000ffff053224 */ /* 0x000fe200078e009f */
[----:B------:R-:W-:Y:S01]  /*176b0*/  ISETP.GT.AND P2, PT, R0, 0x18, P0 ;  /* 0x000000180000780c */ /* 0x000fe20000744270 */
[----:B------:R-:W-:Y:S01]  /*176c0*/  BSSY B1, `(.L_x_317) ;  /* 0x0000006000017945 */ /* 0x000fe20003800000 */
[----:B------:R-:W-:Y:S01]  /*176d0*/  FFMA R35, R35, R2, R4 ;  /* 0x0000000223237223 */ /* 0x000fe20000000004 */
[----:B------:R-:W-:-:S05]  /*176e0*/  @P3 MOV R4, R158 ;  /* 0x0000009e00043202 */ /* 0x000fca0000000f00 */
[----:B------:R0:W-:Y:S05]  /*176f0*/  @P3 STG.E desc[UR36][R4.64+0x44], R35 ;  /* 0x0000442304003986 */ /* 0x0001ea000c101924 */
[----:B------:R-:W-:Y:S05]  /*17700*/  @!P2 BRA `(.L_x_318) ;  /* 0x000000000004a947 */ /* 0x000fea0003800000 */
[----:B------:R0:W5:Y:S02]  /*17710*/  LDG.E.LTC128B R3, desc[UR36][R6.64+0x60] ;  /* 0x0000602406037981 */ /* 0x000164000c1e1920 */
.L_x_318:
[----:B------:R-:W-:Y:S05]  /*17720*/  BSYNC B1 ;  /* 0x0000000000017941 */ /* 0x000fea0003800000 */
.L_x_317:
[----:B0----5:R-:W-:Y:S01]  /*17730*/  FMUL R5, R3, R16 ;  /* 0x0000001003057220 */ /* 0x021fe20000400000 */
[----:B------:R-:W-:Y:S01]  /*17740*/  ISETP.GT.AND P3, PT, R0, 0x19, P0 ;  /* 0x000000190000780c */ /* 0x000fe20000764270 */
[----:B------:R-:W-:Y:S02]  /*17750*/  BSSY B1, `(.L_x_319) ;  /* 0x0000005000017945 */ /* 0x000fe40003800000 */
[----:B------:R-:W-:-:S05]  /*17760*/  FFMA R5, R36, R2, R5 ;  /* 0x0000000224057223 */ /* 0x000fca0000000005 */
[----:B------:R0:W-:Y:S05]  /*17770*/  @P2 STG.E desc[UR36][R8.64+0x60], R5 ;  /* 0x0000600508002986 */ /* 0x0001ea000c101924 */
[----:B------:R-:W-:Y:S05]  /*17780*/  @!P3 BRA `(.L_x_320) ;  /* 0x000000000004b947 */ /* 0x000fea0003800000 */
[----:B------:R0:W5:Y:S02]  /*17790*/  LDG.E.LTC128B R3, desc[UR36][R6.64+0x64] ;  /* 0x0000642406037981 */ /* 0x000164000c1e1920 */
.L_x_320:
[----:B------:R-:W-:Y:S05]  /*177a0*/  BSYNC B1 ;  /* 0x0000000000017941 */ /* 0x000fea0003800000 */
.L_x_319:
[----:B-----5:R-:W-:Y:S01]  /*177b0*/  FMUL R4, R3, R16 ;  /* 0x0000001003047220 */ /* 0x020fe20000400000 */
[----:B------:R-:W-:Y:S01]  /*177c0*/  ISETP.GT.AND P2, PT, R0, 0x18, P1 ;  /* 0x000000180000780c */ /* 0x000fe20000f44270 */
[----:B------:R-:W-:Y:S02]  /*177d0*/  BSSY B1, `(.L_x_321) ;  /* 0x0000005000017945 */ /* 0x000fe40003800000 */
[----:B------:R-:W-:-:S05]  /*177e0*/  FFMA R37, R37, R2, R4 ;  /* 0x0000000225257223 */ /* 0x000fca0000000004 */
[----:B------:R0:W-:Y:S05]  /*177f0*/  @P3 STG.E desc[UR36][R8.64+0x64], R37 ;  /* 0x0000642508003986 */ /* 0x0001ea000c101924 */
[----:B------:R-:W-:Y:S05]  /*17800*/  @!P2 BRA `(.L_x_322) ;  /* 0x000000000004a947 */ /* 0x000fea0003800000 */
[----:B------:R0:W5:Y:S02]  /*17810*/  LDG.E.LTC128B R3, desc[UR36][R12.64+0x60] ;  /* 0x000060240c037981 */ /* 0x000164000c1e1920 */
.L_x_322:
[----:B------:R-:W-:Y:S05]  /*17820*/  BSYNC B1 ;  /* 0x0000000000017941 */ /* 0x000fea0003800000 */
.L_x_321:
        /* <DEDUP_REMOVED lines=9> */
.L_x_324:
[----:B------:R-:W-:Y:S05]  /*178c0*/  BSYNC B1 ;  /* 0x0000000000017941 */ /* 0x000fea0003800000 */
.L_x_323:
        /* <DEDUP_REMOVED lines=9> */
.L_x_326:
[----:B------:R-:W-:Y:S05]  /*17960*/  BSYNC B1 ;  /* 0x0000000000017941 */ /* 0x000fea0003800000 */
.L_x_325:
[----:B0----5:R-:W-:Y:S01]  /*17970*/  FMUL R5, R3, R16 ;  /* 0x0000001003057220 */ /* 0x021fe20000400000 */
[----:B------:R-:W-:Y:S01]  /*17980*/  ISETP.GT.AND P3, PT, R0, 0x21, P0 ;  /* 0x000000210000780c */ /* 0x000fe20000764270 */
[----:B------:R-:W-:Y:S02]  /*17990*/  BSSY B1, `(.L_x_327) ;  /* 0x0000005000017945 */ /* 0x000fe40003800000 */
[----:B------:R-:W-:-:S05]  /*179a0*/  FFMA R5, R40, R2, R5 ;  /* 0x0000000228057223 */ /* 0x000fca0000000005 */
[----:B------:R0:W-:Y:S05]  /*179b0*/  @P2 STG.E desc[UR36][R8.64+0x80], R5 ;  /* 0x0000800508002986 */ /* 0x0001ea000c101924 */
[----:B------:R-:W-:Y:S05]  /*179c0*/  @!P3 BRA `(.L_x_328) ;  /* 0x000000000004b947 */ /* 0x000fea0003800000 */
[----:B------:R0:W5:Y:S02]  /*179d0*/  LDG.E.LTC128B R3, desc[UR36][R6.64+0x84] ;  /* 0x0000842406037981 */ /* 0x000164000c1e1920 */
.L_x_328:
[----:B------:R-:W-:Y:S05]  /*179e0*/  BSYNC B1 ;  /* 0x0000000000017941 */ /* 0x000fea0003800000 */
.L_x_327:
[----:B-----5:R-:W-:Y:S01]  /*179f0*/  FMUL R4, R3, R16 ;  /* 0x0000001003047220 */ /* 0x020fe20000400000 */
[----:B------:R-:W-:Y:S01]  /*17a00*/  ISETP.GT.AND P2, PT, R0, 0x20, P1 ;  /* 0x000000200000780c */ /* 0x000fe20000f44270 */
[----:B------:R-:W-:Y:S02]  /*17a10*/  BSSY B1, `(.L_x_329) ;  /* 0x0000005000017945 */ /* 0x000fe40003800000 */
[----:B------:R-:W-:-:S05]  /*17a20*/  FFMA R41, R41, R2, R4 ;  /* 0x0000000229297223 */ /* 0x000fca0000000004 */
[----:B------:R0:W-:Y:S05]  /*17a30*/  @P3 STG.E desc[UR36][R8.64+0x84], R41 ;  /* 0x0000842908003986 */ /* 0x0001ea000c101924 */
[----:B------:R-:W-:Y:S05]  /*17a40*/  @!P2 BRA `(.L_x_330) ;  /* 0x000000000004a947 */ /* 0x000fea0003800000 */
[----:B------:R0:W5:Y:S02]  /*17a50*/  LDG.E.LTC128B R3, desc[UR36][R12.64+0x80] ;  /* 0x000080240c037981 */ /* 0x000164000c1e1920 */
.L_x_330:
[----:B------:R-:W-:Y:S05]  /*17a60*/  BSYNC B1 ;  /* 0x0000000000017941 */ /* 0x000fea0003800000 */
.L_x_329:
        /* <DEDUP_REMOVED lines=9> */
.L_x_332:
[----:B------:R-:W-:Y:S05]  /*17b00*/  BSYNC B1 ;  /* 0x0000000000017941 */ /* 0x000fea0003800000 */
.L_x_331:
        /* <DEDUP_REMOVED lines=9> */
.L_x_334:
[----:B------:R-:W-:Y:S05]  /*17ba0*/  BSYNC B1 ;  /* 0x0000000000017941 */ /* 0x000fea0003800000 */
.L_x_333:
[----:B0----5:R-:W-:Y:S01]  /*17bb0*/  FMUL R5, R3, R16 ;  /* 0x0000001003057220 */ /* 0x021fe20000400000 */
[----:B------:R-:W-:Y:S01]  /*17bc0*/  ISETP.GT.AND P3, PT, R0, 0x29, P0 ;  /* 0x000000290000780c */ /* 0x000fe20000764270 */
[----:B------:R-:W-:Y:S02]  /*17bd0*/  BSSY B1, `(.L_x_335) ;  /* 0x0000005000017945 */ /* 0x000fe40003800000 */
[----:B------:R-:W-:-:S05]  /*17be0*/  FFMA R5, R44, R2, R5 ;  /* 0x000000022c057223 */ /* 0x000fca0000000005 */
[----:B------:R0:W-:Y:S05]  /*17bf0*/  @P2 STG.E desc[UR36][R8.64+0xa0], R5 ;  /* 0x0000a00508002986 */ /* 0x0001ea000c101924 */
[----:B------:R-:W-:Y:S05]  /*17c00*/  @!P3 BRA `(.L_x_336) ;  /* 0x000000000004b947 */ /* 0x000fea0003800000 */
[----:B------:R0:W5:Y:S02]  /*17c10*/  LDG.E.LTC128B R3, desc[UR36][R6.64+0xa4] ;  /* 0x0000a42406037981 */ /* 0x000164000c1e1920 */
.L_x_336:
[----:B------:R-:W-:Y:S05]  /*17c20*/  BSYNC B1 ;  /* 0x0000000000017941 */ /* 0x000fea0003800000 */
.L_x_335:
[----:B-----5:R-:W-:Y:S01]  /*17c30*/  FMUL R4, R3, R16 ;  /* 0x0000001003047220 */ /* 0x020fe20000400000 */
[----:B------:R-:W-:Y:S01]  /*17c40*/  ISETP.GT.AND P2, PT, R0, 0x28, P1 ;  /* 0x000000280000780c */ /* 0x000fe20000f44270 */
[----:B------:R-:W-:Y:S02]  /*17c50*/  BSSY B1, `(.L_x_337) ;  /* 0x0000005000017945 */ /* 0x000fe40003800000 */
[----:B------:R-:W-:-:S05]  /*17c60*/  FFMA R45, R45, R2, R4 ;  /* 0x000000022d2d7223 */ /* 0x000fca0000000004 */
[----:B------:R0:W-:Y:S05]  /*17c70*/  @P3 STG.E desc[UR36][R8.64+0xa4], R45 ;  /* 0x0000a42d08003986 */ /* 0x0001ea000c101924 */
[----:B------:R-:W-:Y:S05]  /*17c80*/  @!P2 BRA `(.L_x_338) ;  /* 0x000000000004a947 */ /* 0x000fea0003800000 */
[----:B------:R0:W5:Y:S02]  /*17c90*/  LDG.E.LTC128B R3, desc[UR36][R12.64+0xa0] ;  /* 0x0000a0240c037981 */ /* 0x000164000c1e1920 */
.L_x_338:
[----:B------:R-:W-:Y:S05]  /*17ca0*/  BSYNC B1 ;  /* 0x0000000000017941 */ /* 0x000fea0003800000 */
.L_x_337:
        /* <DEDUP_REMOVED lines=9> */
.L_x_340:
[----:B------:R-:W-:Y:S05]  /*17d40*/  BSYNC B1 ;  /* 0x0000000000017941 */ /* 0x000fea0003800000 */
.L_x_339:
        /* <DEDUP_REMOVED lines=9> */
.L_x_342:
[----:B------:R-:W-:Y:S05]  /*17de0*/  BSYNC B1 ;  /* 0x0000000000017941 */ /* 0x000fea0003800000 */
.L_x_341:
[----:B0----5:R-:W-:Y:S01]  /*17df0*/  FMUL R5, R3, R16 ;  /* 0x0000001003057220 */ /* 0x021fe20000400000 */
[----:B------:R-:W-:Y:S01]  /*17e00*/  ISETP.GT.AND P3, PT, R0, 0x31, P0 ;  /* 0x000000310000780c */ /* 0x000fe20000764270 */
[----:B------:R-:W-:Y:S02]  /*17e10*/  BSSY B1, `(.L_x_343) ;  /* 0x0000005000017945 */ /* 0x000fe40003800000 */
[----:B------:R-:W-:-:S05]  /*17e20*/  FFMA R5, R48, R2, R5 ;  /* 0x0000000230057223 */ /* 0x000fca0000000005 */
[----:B------:R0:W-:Y:S05]  /*17e30*/  @P2 STG.E desc[UR36][R8.64+0xc0], R5 ;  /* 0x0000c00508002986 */ /* 0x0001ea000c101924 */
[----:B------:R-:W-:Y:S05]  /*17e40*/  @!P3 BRA `(.L_x_344) ;  /* 0x000000000004b947 */ /* 0x000fea0003800000 */
[----:B------:R0:W5:Y:S02]  /*17e50*/  LDG.E.LTC128B R3, desc[UR36][R6.64+0xc4] ;  /* 0x0000c42406037981 */ /* 0x000164000c1e1920 */
.L_x_344:
[----:B------:R-:W-:Y:S05]  /*17e60*/  BSYNC B1 ;  /* 0x0000000000017941 */ /* 0x000fea0003800000 */
.L_x_343:
[----:B-----5:R-:W-:Y:S01]  /*17e70*/  FMUL R4, R3, R16 ;  /* 0x0000001003047220 */ /* 0x020fe20000400000 */
[----:B------:R-:W-:Y:S01]  /*17e80*/  ISETP.GT.AND P2, PT, R0, 0x30, P1 ;  /* 0x000000300000780c */ /* 0x000fe20000f44270 */
[----:B------:R-:W-:Y:S02]  /*17e90*/  BSSY B1, `(.L_x_345) ;  /* 0x0000005000017945 */ /* 0x000fe40003800000 */
[----:B------:R-:W-:-:S05]  /*17ea0*/  FFMA R49, R49, R2, R4 ;  /* 0x0000000231317223 */ /* 0x000fca0000000004 */
[----:B------:R0:W-:Y:S05]  /*17eb0*/  @P3 STG.E desc[UR36][R8.64+0xc4], R49 ;  /* 0x0000c43108003986 */ /* 0x0001ea000c101924 */
[----:B------:R-:W-:Y:S05]  /*17ec0*/  @!P2 BRA `(.L_x_346) ;  /* 0x000000000004a947 */ /* 0x000fea0003800000 */
[----:B------:R0:W5:Y:S02]  /*17ed0*/  LDG.E.LTC128B R3, desc[UR36][R12.64+0xc0] ;  /* 0x0000c0240c037981 */ /* 0x000164000c1e1920 */
.L_x_346:
[----:B------:R-:W-:Y:S05]  /*17ee0*/  BSYNC B1 ;  /* 0x0000000000017941 */ /* 0x000fea0003800000 */
.L_x_345:
        /* <DEDUP_REMOVED lines=9> */
.L_x_348:
[----:B------:R-:W-:Y:S05]  /*17f80*/  BSYNC B1 ;  /* 0x0000000000017941 */ /* 0x000fea0003800000 */
.L_x_347:
        /* <DEDUP_REMOVED lines=9> */
.L_x_350:
[----:B------:R-:W-:Y:S05]  /*18020*/  BSYNC B1 ;  /* 0x0000000000017941 */ /* 0x000fea0003800000 */
.L_x_349:
[----:B0----5:R-:W-:Y:S01]  /*18030*/  FMUL R5, R3, R16 ;  /* 0x0000001003057220 */ /* 0x021fe20000400000 */
[----:B------:R-:W-:Y:S01]  /*18040*/  ISETP.GT.AND P3, PT, R0, 0x39, P0 ;  /* 0x000000390000780c */ /* 0x000fe20000764270 */
[----:B------:R-:W-:Y:S02]  /*18050*/  BSSY B1, `(.L_x_351) ;  /* 0x0000005000017945 */ /* 0x000fe40003800000 */
[----:B------:R-:W-:-:S05]  /*18060*/  FFMA R5, R52, R2, R5 ;  /* 0x0000000234057223 */ /* 0x000fca0000000005 */
[----:B------:R0:W-:Y:S05]  /*18070*/  @P2 STG.E desc[UR36][R8.64+0xe0], R5 ;  /* 0x0000e00508002986 */ /* 0x0001ea000c101924 */
[----:B------:R-:W-:Y:S05]  /*18080*/  @!P3 BRA `(.L_x_352) ;  /* 0x000000000004b947 */ /* 0x000fea0003800000 */
[----:B------:R0:W5:Y:S02]  /*18090*/  LDG.E.LTC128B R3, desc[UR36][R6.64+0xe4] ;  /* 0x0000e42406037981 */ /* 0x000164000c1e1920 */
.L_x_352:
[----:B------:R-:W-:Y:S05]  /*180a0*/  BSYNC B1 ;  /* 0x0000000000017941 */ /* 0x000fea0003800000 */
.L_x_351:
[----:B-----5:R-:W-:Y:S01]  /*180b0*/  FMUL R4, R3, R16 ;  /* 0x0000001003047220 */ /* 0x020fe20000400000 */
[----:B------:R-:W-:Y:S01]  /*180c0*/  ISETP.GT.AND P2, PT, R0, 0x38, P1 ;  /* 0x000000380000780c */ /* 0x000fe20000f44270 */
[----:B------:R-:W-:Y:S02]  /*180d0*/  BSSY B1, `(.L_x_353) ;  /* 0x0000005000017945 */ /* 0x000fe40003800000 */
[----:B------:R-:W-:-:S05]  /*180e0*/  FFMA R53, R53, R2, R4 ;  /* 0x0000000235357223 */ /* 0x000fca0000000004 */
[----:B------:R0:W-:Y:S05]  /*180f0*/  @P3 STG.E desc[UR36][R8.64+0xe4], R53 ;  /* 0x0000e43508003986 */ /* 0x0001ea000c101924 */
[----:B------:R-:W-:Y:S05]  /*18100*/  @!P2 BRA `(.L_x_354) ;  /* 0x000000000004a947 */ /* 0x000fea0003800000 */
[----:B------:R0:W5:Y:S02]  /*18110*/  LDG.E.LTC128B R3, desc[UR36][R12.64+0xe0] ;  /* 0x0000e0240c037981 */ /* 0x000164000c1e1920 */
.L_x_354:
[----:B------:R-:W-:Y:S05]  /*18120*/  BSYNC B1 ;  /* 0x0000000000017941 */ /* 0x000fea0003800000 */
.L_x_353:
        /* <DEDUP_REMOVED lines=9> */
.L_x_356:
[----:B------:R-:W-:Y:S05]  /*181c0*/  BSYNC B1 ;  /* 0x0000000000017941 */ /* 0x000fea0003800000 */
.L_x_355:
        /* <DEDUP_REMOVED lines=9> */
.L_x_358:
[----:B------:R-:W-:Y:S05]  /*18260*/  BSYNC B1 ;  /* 0x0000000000017941 */ /* 0x000fea0003800000 */
.L_x_357:
[----:B0----5:R-:W-:Y:S01]  /*18270*/  FMUL R5, R3, R16 ;  /* 0x0000001003057220 */ /* 0x021fe20000400000 */
[----:B------:R-:W-:Y:S01]  /*18280*/  ISETP.GT.AND P3, PT, R0, 0x41, P0 ;  /* 0x000000410000780c */ /* 0x000fe20000764270 */
[----:B------:R-:W-:Y:S02]  /*18290*/  BSSY B1, `(.L_x_359) ;  /* 0x0000005000017945 */ /* 0x000fe40003800000 */
[----:B------:R-:W-:-:S05]  /*182a0*/  FFMA R5, R56, R2, R5 ;  /* 0x0000000238057223 */ /* 0x000fca0000000005 */
[----:B------:R0:W-:Y:S05]  /*182b0*/  @P2 STG.E desc[UR36][R8.64+0x100], R5 ;  /* 0x0001000508002986 */ /* 0x0001ea000c101924 */
[----:B------:R-:W-:Y:S05]  /*182c0*/  @!P3 BRA `(.L_x_360) ;  /* 0x000000000004b947 */ /* 0x000fea0003800000 */
[----:B------:R0:W5:Y:S02]  /*182d0*/  LDG.E.LTC128B R3, desc[UR36][R6.64+0x104] ;  /* 0x0001042406037981 */ /* 0x000164000c1e1920 */
.L_x_360:
[----:B------:R-:W-:Y:S05]  /*182e0*/  BSYNC B1 ;  /* 0x0000000000017941 */ /* 0x000fea0003800000 */
.L_x_359:
[----:B-----5:R-:W-:Y:S01]  /*182f0*/  FMUL R4, R3, R16 ;  /* 0x0000001003047220 */ /* 0x020fe20000400000 */
[----:B------:R-:W-:Y:S01]  /*18300*/  ISETP.GT.AND P2, PT, R0, 0x40, P1 ;  /* 0x000000400000780c */ /* 0x000fe20000f44270 */
[----:B------:R-:W-:Y:S02]  /*18310*/  BSSY B1, `(.L_x_361) ;  /* 0x0000005000017945 */ /* 0x000fe40003800000 */
[----:B------:R-:W-:-:S05]  /*18320*/  FFMA R57, R57, R2, R4 ;  /* 0x0000000239397223 */ /* 0x000fca0000000004 */
[----:B------:R0:W-:Y:S05]  /*18330*/  @P3 STG.E desc[UR36][R8.64+0x104], R57 ;  /* 0x0001043908003986 */ /* 0x0001ea000c101924 */
[----:B------:R-:W-:Y:S05]  /*18340*/  @!P2 BRA `(.L_x_362) ;  /* 0x000000000004a947 */ /* 0x000fea0003800000 */
[----:B------:R0:W5:Y:S02]  /*18350*/  LDG.E.LTC128B R3, desc[UR36][R12.64+0x100] ;  /* 0x000100240c037981 */ /* 0x000164000c1e1920 */
.L_x_362:
[----:B------:R-:W-:Y:S05]  /*18360*/  BSYNC B1 ;  /* 0x0000000000017941 */ /* 0x000fea0003800000 */
.L_x_361:
        /* <DEDUP_REMOVED lines=9> */
.L_x_364:
[----:B------:R-:W-:Y:S05]  /*18400*/  BSYNC B1 ;  /* 0x0000000000017941 */ /* 0x000fea0003800000 */
.L_x_363:
        /* <DEDUP_REMOVED lines=9> */
.L_x_366:
[----:B------:R-:W-:Y:S05]  /*184a0*/  BSYNC B1 ;  /* 0x0000000000017941 */ /* 0x000fea0003800000 */
.L_x_365:
[----:B0----5:R-:W-:Y:S01]  /*184b0*/  FMUL R5, R3, R16 ;  /* 0x0000001003057220 */ /* 0x021fe20000400000 */
[----:B------:R-:W-:Y:S01]  /*184c0*/  ISETP.GT.AND P3, PT, R0, 0x49, P0 ;  /* 0x000000490000780c */ /* 0x000fe20000764270 */
[----:B------:R-:W-:Y:S02]  /*184d0*/  BSSY B1, `(.L_x_367) ;  /* 0x0000005000017945 */ /* 0x000fe40003800000 */
[----:B------:R-:W-:-:S05]  /*184e0*/  FFMA R5, R60, R2, R5 ;  /* 0x000000023c057223 */ /* 0x000fca0000000005 */
[----:B------:R0:W-:Y:S05]  /*184f0*/  @P2 STG.E desc[UR36][R8.64+0x120], R5 ;  /* 0x0001200508002986 */ /* 0x0001ea000c101924 */
[----:B------:R-:W-:Y:S05]  /*18500*/  @!P3 BRA `(.L_x_368) ;  /* 0x000000000004b947 */ /* 0x000fea0003800000 */
[----:B------:R0:W5:Y:S02]  /*18510*/  LDG.E.LTC128B R3, desc[UR36][R6.64+0x124] ;  /* 0x0001242406037981 */ /* 0x000164000c1e1920 */
.L_x_368:
[----:B------:R-:W-:Y:S05]  /*18520*/  BSYNC B1 ;  /* 0x0000000000017941 */ /* 0x000fea0003800000 */
.L_x_367:
[----:B-----5:R-:W-:Y:S01]  /*18530*/  FMUL R4, R3, R16 ;  /* 0x0000001003047220 */ /* 0x020fe20000400000 */
[----:B------:R-:W-:Y:S01]  /*18540*/  ISETP.GT.AND P2, PT, R0, 0x48, P1 ;  /* 0x000000480000780c */ /* 0x000fe20000f44270 */
[----:B------:R-:W-:Y:S02]  /*18550*/  BSSY B1, `(.L_x_369) ;  /* 0x0000005000017945 */ /* 0x000fe40003800000 */
[----:B------:R-:W-:-:S05]  /*18560*/  FFMA R61, R61, R2, R4 ;  /* 0x000000023d3d7223 */ /* 0x000fca0000000004 */
[----:B------:R0:W-:Y:S05]  /*18570*/  @P3 STG.E desc[UR36][R8.64+0x124], R61 ;  /* 0x0001243d08003986 */ /* 0x0001ea000c101924 */
[----:B------:R-:W-:Y:S05]  /*18580*/  @!P2 BRA `(.L_x_370) ;  /* 0x000000000004a947 */ /* 0x000fea0003800000 */
[----:B------:R0:W5:Y:S02]  /*18590*/  LDG.E.LTC128B R3, desc[UR36][R12.64+0x120] ;  /* 0x000120240c037981 */ /* 0x000164000c1e1920 */
.L_x_370:
[----:B------:R-:W-:Y:S05]  /*185a0*/  BSYNC B1 ;  /* 0x0000000000017941 */ /* 0x000fea0003800000 */
.L_x_369:
        /* <DEDUP_REMOVED lines=9> */
.L_x_372:
[----:B------:R-:W-:Y:S05]  /*18640*/  BSYNC B1 ;  /* 0x0000000000017941 */ /* 0x000fea0003800000 */
.L_x_371:
        /* <DEDUP_REMOVED lines=9> */
.L_x_374:
[----:B------:R-:W-:Y:S05]  /*186e0*/  BSYNC B1 ;  /* 0x0000000000017941 */ /* 0x000fea0003800000 */
.L_x_373:
[----:B0----5:R-:W-:Y:S01]  /*186f0*/  FMUL R5, R3, R16 ;  /* 0x0000001003057220 */ /* 0x021fe20000400000 */
[----:B------:R-:W-:Y:S01]  /*18700*/  ISETP.GT.AND P3, PT, R0, 0x51, P0 ;  /* 0x000000510000780c */ /* 0x000fe20000764270 */
[----:B------:R-:W-:Y:S02]  /*18710*/  BSSY B1, `(.L_x_375) ;  /* 0x0000005000017945 */ /* 0x000fe40003800000 */
[----:B------:R-:W-:-:S05]  /*18720*/  FFMA R5, R64, R2, R5 ;  /* 0x0000000240057223 */ /* 0x000fca0000000005 */
[----:B------:R0:W-:Y:S05]  /*18730*/  @P2 STG.E desc[UR36][R8.64+0x140], R5 ;  /* 0x0001400508002986 */ /* 0x0001ea000c101924 */
[----:B------:R-:W-:Y:S05]  /*18740*/  @!P3 BRA `(.L_x_376) ;  /* 0x000000000004b947 */ /* 0x000fea0003800000 */
[----:B------:R0:W5:Y:S02]  /*18750*/  LDG.E.LTC128B R3, desc[UR36][R6.64+0x144] ;  /* 0x0001442406037981 */ /* 0x000164000c1e1920 */
.L_x_376:
[----:B------:R-:W-:Y:S05]  /*18760*/  BSYNC B1 ;  /* 0x0000000000017941 */ /* 0x000fea0003800000 */
.L_x_375:
[----:B-----5:R-:W-:Y:S01]  /*18770*/  FMUL R4, R3, R16 ;  /* 0x0000001003047220 */ /* 0x020fe20000400000 */
[----:B------:R-:W-:Y:S01]  /*18780*/  ISETP.GT.AND P2, PT, R0, 0x50, P1 ;  /* 0x000000500000780c */ /* 0x000fe20000f44270 */
[----:B------:R-:W-:Y:S02]  /*18790*/  BSSY B1, `(.L_x_377) ;  /* 0x0000005000017945 */ /* 0x000fe40003800000 */
[----:B------:R-:W-:-:S05]  /*187a0*/  FFMA R65, R65, R2, R4 ;  /* 0x0000000241417223 */ /* 0x000fca0000000004 */
[----:B------:R0:W-:Y:S05]  /*187b0*/  @P3 STG.E desc[UR36][R8.64+0x144], R65 ;  /* 0x0001444108003986 */ /* 0x0001ea000c101924 */
[----:B------:R-:W-:Y:S05]  /*187c0*/  @!P2 BRA `(.L_x_378) ;  /* 0x000000000004a947 */ /* 0x000fea0003800000 */
[----:B------:R0:W5:Y:S02]  /*187d0*/  LDG.E.LTC128B R3, desc[UR36][R12.64+0x140] ;  /* 0x000140240c037981 */ /* 0x000164000c1e1920 */
.L_x_378:
[----:B------:R-:W-:Y:S05]  /*187e0*/  BSYNC B1 ;  /* 0x0000000000017941 */ /* 0x000fea0003800000 */
.L_x_377:
        /* <DEDUP_REMOVED lines=9> */
.L_x_380:
[----:B------:R-:W-:Y:S05]  /*18880*/  BSYNC B1 ;  /* 0x0000000000017941 */ /* 0x000fea0003800000 */
.L_x_379:
        /* <DEDUP_REMOVED lines=9> */
.L_x_382:
[----:B------:R-:W-:Y:S05]  /*18920*/  BSYNC B1 ;  /* 0x0000000000017941 */ /* 0x000fea0003800000 */
.L_x_381:
[----:B0----5:R-:W-:Y:S01]  /*18930*/  FMUL R5, R3, R16 ;  /* 0x0000001003057220 */ /* 0x021fe20000400000 */
[----:B------:R-:W-:Y:S01]  /*18940*/  ISETP.GT.AND P3, PT, R0, 0x59, P0 ;  /* 0x000000590000780c */ /* 0x000fe20000764270 */
[----:B------:R-:W-:Y:S02]  /*18950*/  BSSY B1, `(.L_x_383) ;  /* 0x0000005000017945 */ /* 0x000fe40003800000 */
[----:B------:R-:W-:-:S05]  /*18960*/  FFMA R5, R68, R2, R5 ;  /* 0x0000000244057223 */ /* 0x000fca0000000005 */
[----:B------:R0:W-:Y:S05]  /*18970*/  @P2 STG.E desc[UR36][R8.64+0x160], R5 ;  /* 0x0001600508002986 */ /* 0x0001ea000c101924 */
[----:B------:R-:W-:Y:S05]  /*18980*/  @!P3 BRA `(.L_x_384) ;  /* 0x000000000004b947 */ /* 0x000fea0003800000 */
[----:B------:R0:W5:Y:S02]  /*18990*/  LDG.E.LTC128B R3, desc[UR36][R6.64+0x164] ;  /* 0x0001642406037981 */ /* 0x000164000c1e1920 */
.L_x_384:
[----:B------:R-:W-:Y:S05]  /*189a0*/  BSYNC B1 ;  /* 0x0000000000017941 */ /* 0x000fea0003800000 */
.L_x_383:
[----:B-----5:R-:W-:Y:S01]  /*189b0*/  FMUL R4, R3, R16 ;  /* 0x0000001003047220 */ /* 0x020fe20000400000 */
[----:B------:R-:W-:Y:S01]  /*189c0*/  ISETP.GT.AND P2, PT, R0, 0x58, P1 ;  /* 0x000000580000780c */ /* 0x000fe20000f44270 */
[----:B------:R-:W-:Y:S02]  /*189d0*/  BSSY B1, `(.L_x_385) ;  /* 0x0000005000017945 */ /* 0x000fe40003800000 */
[----:B------:R-:W-:-:S05]  /*189e0*/  FFMA R69, R69, R2, R4 ;  /* 0x0000000245457223 */ /* 0x000fca0000000004 */
[----:B------:R0:W-:Y:S05]  /*189f0*/  @P3 STG.E desc[UR36][R8.64+0x164], R69 ;  /* 0x0001644508003986 */ /* 0x0001ea000c101924 */
[----:B------:R-:W-:Y:S05]  /*18a00*/  @!P2 BRA `(.L_x_386) ;  /* 0x000000000004a947 */ /* 0x000fea0003800000 */
[----:B------:R0:W5:Y:S02]  /*18a10*/  LDG.E.LTC128B R3, desc[UR36][R12.64+0x160] ;  /* 0x000160240c037981 */ /* 0x000164000c1e1920 */
.L_x_386:
[----:B------:R-:W-:Y:S05]  /*18a20*/  BSYNC B1 ;  /* 0x0000000000017941 */ /* 0x000fea0003800000 */
.L_x_385:
        /* <DEDUP_REMOVED lines=9> */
.L_x_388:
[----:B------:R-:W-:Y:S05]  /*18ac0*/  BSYNC B1 ;  /* 0x0000000000017941 */ /* 0x000fea0003800000 */
.L_x_387:
        /* <DEDUP_REMOVED lines=9> */
.L_x_390:
[----:B------:R-:W-:Y:S05]  /*18b60*/  BSYNC B1 ;  /* 0x0000000000017941 */ /* 0x000fea0003800000 */
.L_x_389:
[----:B0----5:R-:W-:Y:S01]  /*18b70*/  FMUL R5, R3, R16 ;  /* 0x0000001003057220 */ /* 0x021fe20000400000 */
[----:B------:R-:W-:Y:S01]  /*18b80*/  ISETP.GT.AND P3, PT, R0, 0x61, P0 ;  /* 0x000000610000780c */ /* 0x000fe20000764270 */
[----:B------:R-:W-:Y:S02]  /*18b90*/  BSSY B1, `(.L_x_391) ;  /* 0x0000005000017945 */ /* 0x000fe40003800000 */
[----:B------:R-:W-:-:S05]  /*18ba0*/  FFMA R5, R72, R2, R5 ;  /* 0x0000000248057223 */ /* 0x000fca0000000005 */
[----:B------:R0:W-:Y:S05]  /*18bb0*/  @P2 STG.E desc[UR36][R8.64+0x180], R5 ;  /* 0x0001800508002986 */ /* 0x0001ea000c101924 */
[----:B------:R-:W-:Y:S05]  /*18bc0*/  @!P3 BRA `(.L_x_392) ;  /* 0x000000000004b947 */ /* 0x000fea0003800000 */
[----:B------:R0:W5:Y:S02]  /*18bd0*/  LDG.E.LTC128B R3, desc[UR36][R6.64+0x184] ;  /* 0x0001842406037981 */ /* 0x000164000c1e1920 */
.L_x_392:
[----:B------:R-:W-:Y:S05]  /*18be0*/  BSYNC B1 ;  /* 0x0000000000017941 */ /* 0x000fea0003800000 */
.L_x_391:
[----:B-----5:R-:W-:Y:S01]  /*18bf0*/  FMUL R4, R3, R16 ;  /* 0x0000001003047220 */ /* 0x020fe20000400000 */
[----:B------:R-:W-:Y:S01]  /*18c00*/  ISETP.GT.AND P2, PT, R0, 0x60, P1 ;  /* 0x000000600000780c */ /* 0x000fe20000f44270 */
[----:B------:R-:W-:Y:S02]  /*18c10*/  BSSY B1, `(.L_x_393) ;  /* 0x0000005000017945 */ /* 0x000fe40003800000 */
[----:B------:R-:W-:-:S05]  /*18c20*/  FFMA R73, R73, R2, R4 ;  /* 0x0000000249497223 */ /* 0x000fca0000000004 */
[----:B------:R0:W-:Y:S05]  /*18c30*/  @P3 STG.E desc[UR36][R8.64+0x184], R73 ;  /* 0x0001844908003986 */ /* 0x0001ea000c101924 */
[----:B------:R-:W-:Y:S05]  /*18c40*/  @!P2 BRA `(.L_x_394) ;  /* 0x000000000004a947 */ /* 0x000fea0003800000 */
[----:B------:R0:W5:Y:S02]  /*18c50*/  LDG.E.LTC128B R3, desc[UR36][R12.64+0x180] ;  /* 0x000180240c037981 */ /* 0x000164000c1e1920 */
.L_x_394:
[----:B------:R-:W-:Y:S05]  /*18c60*/  BSYNC B1 ;  /* 0x0000000000017941 */ /* 0x000fea0003800000 */
.L_x_393:
        /* <DEDUP_REMOVED lines=9> */
.L_x_396:
[----:B------:R-:W-:Y:S05]  /*18d00*/  BSYNC B1 ;  /* 0x0000000000017941 */ /* 0x000fea0003800000 */
.L_x_395:
        /* <DEDUP_REMOVED lines=9> */
.L_x_398:
[----:B------:R-:W-:Y:S05]  /*18da0*/  BSYNC B1 ;  /* 0x0000000000017941 */ /* 0x000fea0003800000 */
.L_x_397:
[----:B0----5:R-:W-:Y:S01]  /*18db0*/  FMUL R5, R3, R16 ;  /* 0x0000001003057220 */ /* 0x021fe20000400000 */
[----:B------:R-:W-:Y:S01]  /*18dc0*/  ISETP.GT.AND P3, PT, R0, 0x69, P0 ;  /* 0x000000690000780c */ /* 0x000fe20000764270 */
[----:B------:R-:W-:Y:S02]  /*18dd0*/  BSSY B1, `(.L_x_399) ;  /* 0x0000005000017945 */ /* 0x000fe40003800000 */
[----:B------:R-:W-:-:S05]  /*18de0*/  FFMA R5, R76, R2, R5 ;  /* 0x000000024c057223 */ /* 0x000fca0000000005 */
[----:B------:R0:W-:Y:S05]  /*18df0*/  @P2 STG.E desc[UR36][R8.64+0x1a0], R5 ;  /* 0x0001a00508002986 */ /* 0x0001ea000c101924 */
[----:B------:R-:W-:Y:S05]  /*18e00*/  @!P3 BRA `(.L_x_400) ;  /* 0x000000000004b947 */ /* 0x000fea0003800000 */
[----:B------:R0:W5:Y:S02]  /*18e10*/  LDG.E.LTC128B R3, desc[UR36][R6.64+0x1a4] ;  /* 0x0001a42406037981 */ /* 0x000164000c1e1920 */
.L_x_400:
[----:B------:R-:W-:Y:S05]  /*18e20*/  BSYNC B1 ;  /* 0x0000000000017941 */ /* 0x000fea0003800000 */
.L_x_399:
[----:B-----5:R-:W-:Y:S01]  /*18e30*/  FMUL R4, R3, R16 ;  /* 0x0000001003047220 */ /* 0x020fe20000400000 */
[----:B------:R-:W-:Y:S01]  /*18e40*/  ISETP.GT.AND P2, PT, R0, 0x68, P1 ;  /* 0x000000680000780c */ /* 0x000fe20000f44270 */
[----:B------:R-:W-:Y:S02]  /*18e50*/  BSSY B1, `(.L_x_401) ;  /* 0x0000005000017945 */ /* 0x000fe40003800000 */
[----:B------:R-:W-:-:S05]  /*18e60*/  FFMA R77, R77, R2, R4 ;  /* 0x000000024d4d7223 */ /* 0x000fca0000000004 */
[----:B------:R0:W-:Y:S05]  /*18e70*/  @P3 STG.E desc[UR36][R8.64+0x1a4], R77 ;  /* 0x0001a44d08003986 */ /* 0x0001ea000c101924 */
[----:B------:R-:W-:Y:S05]  /*18e80*/  @!P2 BRA `(.L_x_402) ;  /* 0x000000000004a947 */ /* 0x000fea0003800000 */
[----:B------:R0:W5:Y:S02]  /*18e90*/  LDG.E.LTC128B R3, desc[UR36][R12.64+0x1a0] ;  /* 0x0001a0240c037981 */ /* 0x000164000c1e1920 */
.L_x_402:
[----:B------:R-:W-:Y:S05]  /*18ea0*/  BSYNC B1 ;  /* 0x0000000000017941 */ /* 0x000fea0003800000 */
.L_x_401:
        /* <DEDUP_REMOVED lines=9> */
.L_x_404:
[----:B------:R-:W-:Y:S05]  /*18f40*/  BSYNC B1 ;  /* 0x0000000000017941 */ /* 0x000fea0003800000 */
.L_x_403:
        /* <DEDUP_REMOVED lines=9> */
.L_x_406:
[----:B------:R-:W-:Y:S05]  /*18fe0*/  BSYNC B1 ;  /* 0x0000000000017941 */ /* 0x000fea0003800000 */
.L_x_405:
[----:B0----5:R-:W-:Y:S01]  /*18ff0*/  FMUL R5, R3, R16 ;  /* 0x0000001003057220 */ /* 0x021fe20000400000 */
[----:B------:R-:W-:Y:S01]  /*19000*/  ISETP.GT.AND P3, PT, R0, 0x71, P0 ;  /* 0x000000710000780c */ /* 0x000fe20000764270 */
[----:B------:R-:W-:Y:S02]  /*19010*/  BSSY B1, `(.L_x_407) ;  /* 0x0000005000017945 */ /* 0x000fe40003800000 */
[----:B------:R-:W-:-:S05]  /*19020*/  FFMA R5, R80, R2, R5 ;  /* 0x0000000250057223 */ /* 0x000fca0000000005 */
[----:B------:R0:W-:Y:S05]  /*19030*/  @P2 STG.E desc[UR36][R8.64+0x1c0], R5 ;  /* 0x0001c00508002986 */ /* 0x0001ea000c101924 */
[----:B------:R-:W-:Y:S05]  /*19040*/  @!P3 BRA `(.L_x_408) ;  /* 0x000000000004b947 */ /* 0x000fea0003800000 */
[----:B------:R0:W5:Y:S02]  /*19050*/  LDG.E.LTC128B R3, desc[UR36][R6.64+0x1c4] ;  /* 0x0001c42406037981 */ /* 0x000164000c1e1920 */
.L_x_408:
[----:B------:R-:W-:Y:S05]  /*19060*/  BSYNC B1 ;  /* 0x0000000000017941 */ /* 0x000fea0003800000 */
.L_x_407:
[----:B-----5:R-:W-:Y:S01]  /*19070*/  FMUL R4, R3, R16 ;  /* 0x0000001003047220 */ /* 0x020fe20000400000 */
[----:B------:R-:W-:Y:S01]  /*19080*/  ISETP.GT.AND P2, PT, R0, 0x70, P1 ;  /* 0x000000700000780c */ /* 0x000fe20000f44270 */
[----:B------:R-:W-:Y:S02]  /*19090*/  BSSY B1, `(.L_x_409) ;  /* 0x0000005000017945 */ /* 0x000fe40003800000 */
[----:B------:R-:W-:-:S05]  /*190a0*/  FFMA R81, R81, R2, R4 ;  /* 0x0000000251517223 */ /* 0x000fca0000000004 */
[----:B------:R0:W-:Y:S05]  /*190b0*/  @P3 STG.E desc[UR36][R8.64+0x1c4], R81 ;  /* 0x0001c45108003986 */ /* 0x0001ea000c101924 */
[----:B------:R-:W-:Y:S05]  /*190c0*/  @!P2 BRA `(.L_x_410) ;  /* 0x000000000004a947 */ /* 0x000fea0003800000 */
[----:B------:R0:W5:Y:S02]  /*190d0*/  LDG.E.LTC128B R3, desc[UR36][R12.64+0x1c0] ;  /* 0x0001c0240c037981 */ /* 0x000164000c1e1920 */
.L_x_410:
[----:B------:R-:W-:Y:S05]  /*190e0*/  BSYNC B1 ;  /* 0x0000000000017941 */ /* 0x000fea0003800000 */
.L_x_409:
        /* <DEDUP_REMOVED lines=9> */
.L_x_412:
[----:B------:R-:W-:Y:S05]  /*19180*/  BSYNC B1 ;  /* 0x0000000000017941 */ /* 0x000fea0003800000 */
.L_x_411:
        /* <DEDUP_REMOVED lines=9> */
.L_x_414:
[----:B------:R-:W-:Y:S05]  /*19220*/  BSYNC B1 ;  /* 0x0000000000017941 */ /* 0x000fea0003800000 */
.L_x_413:
[----:B0----5:R-:W-:Y:S01]  /*19230*/  FMUL R5, R3, R16 ;  /* 0x0000001003057220 */ /* 0x021fe20000400000 */
[----:B------:R-:W-:Y:S01]  /*19240*/  ISETP.GT.AND P3, PT, R0, 0x79, P0 ;  /* 0x000000790000780c */ /* 0x000fe20000764270 */
[----:B------:R-:W-:Y:S02]  /*19250*/  BSSY B1, `(.L_x_415) ;  /* 0x0000005000017945 */ /* 0x000fe40003800000 */
[----:B------:R-:W-:-:S05]  /*19260*/  FFMA R5, R84, R2, R5 ;  /* 0x0000000254057223 */ /* 0x000fca0000000005 */
[----:B------:R0:W-:Y:S05]  /*19270*/  @P2 STG.E desc[UR36][R8.64+0x1e0], R5 ;  /* 0x0001e00508002986 */ /* 0x0001ea000c101924 */
[----:B------:R-:W-:Y:S05]  /*19280*/  @!P3 BRA `(.L_x_416) ;  /* 0x000000000004b947 */ /* 0x000fea0003800000 */
[----:B------:R0:W5:Y:S02]  /*19290*/  LDG.E.LTC128B R3, desc[UR36][R6.64+0x1e4] ;  /* 0x0001e42406037981 */ /* 0x000164000c1e1920 */
.L_x_416:
[----:B------:R-:W-:Y:S05]  /*192a0*/  BSYNC B1 ;  /* 0x0000000000017941 */ /* 0x000fea0003800000 */
.L_x_415:
[----:B-----5:R-:W-:Y:S01]  /*192b0*/  FMUL R4, R3, R16 ;  /* 0x0000001003047220 */ /* 0x020fe20000400000 */
[----:B------:R-:W-:Y:S01]  /*192c0*/  ISETP.GT.AND P2, PT, R0, 0x78, P1 ;  /* 0x000000780000780c */ /* 0x000fe20000f44270 */
[----:B------:R-:W-:Y:S02]  /*192d0*/  BSSY B1, `(.L_x_417) ;  /* 0x0000005000017945 */ /* 0x000fe40003800000 */
[----:B------:R-:W-:-:S05]  /*192e0*/  FFMA R85, R85, R2, R4 ;  /* 0x0000000255557223 */ /* 0x000fca0000000004 */
[----:B------:R0:W-:Y:S05]  /*192f0*/  @P3 STG.E desc[UR36][R8.64+0x1e4], R85 ;  /* 0x0001e45508003986 */ /* 0x0001ea000c101924 */
[----:B------:R-:W-:Y:S05]  /*19300*/  @!P2 BRA `(.L_x_418) ;  /* 0x000000000004a947 */ /* 0x000fea0003800000 */
[----:B------:R0:W5:Y:S02]  /*19310*/  LDG.E.LTC128B R3, desc[UR36][R12.64+0x1e0] ;  /* 0x0001e0240c037981 */ /* 0x000164000c1e1920 */
.L_x_418:
[----:B------:R-:W-:Y:S05]  /*19320*/  BSYNC B1 ;  /* 0x0000000000017941 */ /* 0x000fea0003800000 */
.L_x_417:
        /* <DEDUP_REMOVED lines=9> */
.L_x_420:
[----:B------:R-:W-:Y:S05]  /*193c0*/  BSYNC B1 ;  /* 0x0000000000017941 */ /* 0x000fea0003800000 */
.L_x_419:
        /* <DEDUP_REMOVED lines=9> */
.L_x_422:
[----:B------:R-:W-:Y:S05]  /*19460*/  BSYNC B1 ;  /* 0x0000000000017941 */ /* 0x000fea0003800000 */
.L_x_421:
[----:B0----5:R-:W-:Y:S01]  /*19470*/  FMUL R5, R3, R16 ;  /* 0x0000001003057220 */ /* 0x021fe20000400000 */
[----:B------:R-:W-:Y:S01]  /*19480*/  ISETP.GT.AND P3, PT, R0, 0x81, P0 ;  /* 0x000000810000780c */ /* 0x000fe20000764270 */
[----:B------:R-:W-:Y:S02]  /*19490*/  BSSY B1, `(.L_x_423) ;  /* 0x0000005000017945 */ /* 0x000fe40003800000 */
[----:B------:R-:W-:-:S05]  /*194a0*/  FFMA R5, R88, R2, R5 ;  /* 0x0000000258057223 */ /* 0x000fca0000000005 */
[----:B------:R0:W-:Y:S05]  /*194b0*/  @P2 STG.E desc[UR36][R8.64+0x200], R5 ;  /* 0x0002000508002986 */ /* 0x0001ea000c101924 */
[----:B------:R-:W-:Y:S05]  /*194c0*/  @!P3 BRA `(.L_x_424) ;  /* 0x000000000004b947 */ /* 0x000fea0003800000 */
[----:B------:R0:W5:Y:S02]  /*194d0*/  LDG.E.LTC128B R3, desc[UR36][R6.64+0x204] ;  /* 0x0002042406037981 */ /* 0x000164000c1e1920 */
.L_x_424:
[----:B------:R-:W-:Y:S05]  /*194e0*/  BSYNC B1 ;  /* 0x0000000000017941 */ /* 0x000fea0003800000 */
.L_x_423:
[----:B-----5:R-:W-:Y:S01]  /*194f0*/  FMUL R4, R3, R16 ;  /* 0x0000001003047220 */ /* 0x020fe20000400000 */
[----:B------:R-:W-:Y:S01]  /*19500*/  ISETP.GT.AND P2, PT, R0, 0x80, P1 ;  /* 0x000000800000780c */ /* 0x000fe20000f44270 */
[----:B------:R-:W-:Y:S02]  /*19510*/  BSSY B1, `(.L_x_425) ;  /* 0x0000005000017945 */ /* 0x000fe40003800000 */
[----:B------:R-:W-:-:S05]  /*19520*/  FFMA R89, R89, R2, R4 ;  /* 0x0000000259597223 */ /* 0x000fca0000000004 */
[----:B------:R0:W-:Y:S05]  /*19530*/  @P3 STG.E desc[UR36][R8.64+0x204], R89 ;  /* 0x0002045908003986 */ /* 0x0001ea000c101924 */
[----:B------:R-:W-:Y:S05]  /*19540*/  @!P2 BRA `(.L_x_426) ;  /* 0x000000000004a947 */ /* 0x000fea0003800000 */
[----:B------:R0:W5:Y:S02]  /*19550*/  LDG.E.LTC128B R3, desc[UR36][R12.64+0x200] ;  /* 0x000200240c037981 */ /* 0x000164000c1e1920 */
.L_x_426:
[----:B------:R-:W-:Y:S05]  /*19560*/  BSYNC B1 ;  /* 0x0000000000017941 */ /* 0x000fea0003800000 */
.L_x_425:
        /* <DEDUP_REMOVED lines=9> */
.L_x_428:
[----:B------:R-:W-:Y:S05]  /*19600*/  BSYNC B1 ;  /* 0x0000000000017941 */ /* 0x000fea0003800000 */
.L_x_427:
        /* <DEDUP_REMOVED lines=9> */
.L_x_430:
[----:B------:R-:W-:Y:S05]  /*196a0*/  BSYNC B1 ;  /* 0x0000000000017941 */ /* 0x000fea0003800000 */
.L_x_429:
[----:B0----5:R-:W-:Y:S01]  /*196b0*/  FMUL R5, R3, R16 ;  /* 0x0000001003057220 */ /* 0x021fe20000400000 */
[----:B------:R-:W-:Y:S01]  /*196c0*/  ISETP.GT.AND P3, PT, R0, 0x89, P0 ;  /* 0x000000890000780c */ /* 0x000fe20000764270 */
[----:B------:R-:W-:Y:S02]  /*196d0*/  BSSY B1, `(.L_x_431) ;  /* 0x0000005000017945 */ /* 0x000fe40003800000 */
[----:B------:R-:W-:-:S05]  /*196e0*/  FFMA R5, R92, R2, R5 ;  /* 0x000000025c057223 */ /* 0x000fca0000000005 */
[----:B------:R0:W-:Y:S05]  /*196f0*/  @P2 STG.E desc[UR36][R8.64+0x220], R5 ;  /* 0x0002200508002986 */ /* 0x0001ea000c101924 */
[----:B------:R-:W-:Y:S05]  /*19700*/  @!P3 BRA `(.L_x_432) ;  /* 0x000000000004b947 */ /* 0x000fea0003800000 */
[----:B------:R0:W5:Y:S02]  /*19710*/  LDG.E.LTC128B R3, desc[UR36][R6.64+0x224] ;  /* 0x0002242406037981 */ /* 0x000164000c1e1920 */
.L_x_432:
[----:B------:R-:W-:Y:S05]  /*19720*/  BSYNC B1 ;  /* 0x0000000000017941 */ /* 0x000fea0003800000 */
.L_x_431:
[----:B-----5:R-:W-:Y:S01]  /*19730*/  FMUL R4, R3, R16 ;  /* 0x0000001003047220 */ /* 0x020fe20000400000 */
[----:B------:R-:W-:Y:S01]  /*19740*/  ISETP.GT.AND P2, PT, R0, 0x88, P1 ;  /* 0x000000880000780c */ /* 0x000fe20000f44270 */
[----:B------:R-:W-:Y:S02]  /*19750*/  BSSY B1, `(.L_x_433) ;  /* 0x0000005000017945 */ /* 0x000fe40003800000 */
[----:B------:R-:W-:-:S05]  /*19760*/  FFMA R93, R93, R2, R4 ;  /* 0x000000025d5d7223 */ /* 0x000fca0000000004 */
[----:B------:R0:W-:Y:S05]  /*19770*/  @P3 STG.E desc[UR36][R8.64+0x224], R93 ;  /* 0x0002245d08003986 */ /* 0x0001ea000c101924 */
[----:B------:R-:W-:Y:S05]  /*19780*/  @!P2 BRA `(.L_x_434) ;  /* 0x000000000004a947 */ /* 0x000fea0003800000 */
[----:B------:R0:W5:Y:S02]  /*19790*/  LDG.E.LTC128B R3, desc[UR36][R12.64+0x220] ;  /* 0x000220240c037981 */ /* 0x000164000c1e1920 */
.L_x_434:
[----:B------:R-:W-:Y:S05]  /*197a0*/  BSYNC B1 ;  /* 0x0000000000017941 */ /* 0x000fea0003800000 */
.L_x_433:
        /* <DEDUP_REMOVED lines=9> */
.L_x_436:
[----:B------:R-:W-:Y:S05]  /*19840*/  BSYNC B1 ;  /* 0x0000000000017941 */ /* 0x000fea0003800000 */
.L_x_435:
        /* <DEDUP_REMOVED lines=9> */
.L_x_438:
[----:B------:R-:W-:Y:S05]  /*198e0*/  BSYNC B1 ;  /* 0x0000000000017941 */ /* 0x000fea0003800000 */
.L_x_437:
[----:B0----5:R-:W-:Y:S01]  /*198f0*/  FMUL R5, R3, R16 ;  /* 0x0000001003057220 */ /* 0x021fe20000400000 */
[----:B------:R-:W-:Y:S01]  /*19900*/  ISETP.GT.AND P3, PT, R0, 0x91, P0 ;  /* 0x000000910000780c */ /* 0x000fe20000764270 */
[----:B------:R-:W-:Y:S02]  /*19910*/  BSSY B1, `(.L_x_439) ;  /* 0x0000005000017945 */ /* 0x000fe40003800000 */
[----:B------:R-:W-:-:S05]  /*19920*/  FFMA R5, R96, R2, R5 ;  /* 0x0000000260057223 */ /* 0x000fca0000000005 */
[----:B------:R0:W-:Y:S05]  /*19930*/  @P2 STG.E desc[UR36][R8.64+0x240], R5 ;  /* 0x0002400508002986 */ /* 0x0001ea000c101924 */
[----:B------:R-:W-:Y:S05]  /*19940*/  @!P3 BRA `(.L_x_440) ;  /* 0x000000000004b947 */ /* 0x000fea0003800000 */
[----:B------:R0:W5:Y:S02]  /*19950*/  LDG.E.LTC128B R3, desc[UR36][R6.64+0x244] ;  /* 0x0002442406037981 */ /* 0x000164000c1e1920 */
.L_x_440:
[----:B------:R-:W-:Y:S05]  /*19960*/  BSYNC B1 ;  /* 0x0000000000017941 */ /* 0x000fea0003800000 */
.L_x_439:
[----:B-----5:R-:W-:Y:S01]  /*19970*/  FMUL R4, R3, R16 ;  /* 0x0000001003047220 */ /* 0x020fe20000400000 */
[----:B------:R-:W-:Y:S01]  /*19980*/  ISETP.GT.AND P2, PT, R0, 0x90, P1 ;  /* 0x000000900000780c */ /* 0x000fe20000f44270 */
[----:B------:R-:W-:Y:S02]  /*19990*/  BSSY B1, `(.L_x_441) ;  /* 0x0000005000017945 */ /* 0x000fe40003800000 */
[----:B------:R-:W-:-:S05]  /*199a0*/  FFMA R97, R97, R2, R4 ;  /* 0x0000000261617223 */ /* 0x000fca0000000004 */
[----:B------:R0:W-:Y:S05]  /*199b0*/  @P3 STG.E desc[UR36][R8.64+0x244], R97 ;  /* 0x0002446108003986 */ /* 0x0001ea000c101924 */
[----:B------:R-:W-:Y:S05]  /*199c0*/  @!P2 BRA `(.L_x_442) ;  /* 0x000000000004a947 */ /* 0x000fea0003800000 */
[----:B------:R0:W5:Y:S02]  /*199d0*/  LDG.E.LTC128B R3, desc[UR36][R12.64+0x240] ;  /* 0x000240240c037981 */ /* 0x000164000c1e1920 */
.L_x_442:
[----:B------:R-:W-:Y:S05]  /*199e0*/  BSYNC B1 ;  /* 0x0000000000017941 */ /* 0x000fea0003800000 */
.L_x_441:
        /* <DEDUP_REMOVED lines=9> */
.L_x_444:
[----:B------:R-:W-:Y:S05]  /*19a80*/  BSYNC B1 ;  /* 0x0000000000017941 */ /* 0x000fea0003800000 */
.L_x_443:
        /* <DEDUP_REMOVED lines=9> */
.L_x_446:
[----:B------:R-:W-:Y:S05]  /*19b20*/  BSYNC B1 ;  /* 0x0000000000017941 */ /* 0x000fea0003800000 */
.L_x_445:
[----:B0----5:R-:W-:Y:S01]  /*19b30*/  FMUL R5, R3, R16 ;  /* 0x0000001003057220 */ /* 0x021fe20000400000 */
[----:B------:R-:W-:Y:S01]  /*19b40*/  ISETP.GT.AND P3, PT, R0, 0x99, P0 ;  /* 0x000000990000780c */ /* 0x000fe20000764270 */
[----:B------:R-:W-:Y:S02]  /*19b50*/  BSSY B1, `(.L_x_447) ;  /* 0x0000005000017945 */ /* 0x000fe40003800000 */
[----:B------:R-:W-:-:S05]  /*19b60*/  FFMA R5, R100, R2, R5 ;  /* 0x0000000264057223 */ /* 0x000fca0000000005 */
[----:B------:R0:W-:Y:S05]  /*19b70*/  @P2 STG.E desc[UR36][R8.64+0x260], R5 ;  /* 0x0002600508002986 */ /* 0x0001ea000c101924 */
[----:B------:R-:W-:Y:S05]  /*19b80*/  @!P3 BRA `(.L_x_448) ;  /* 0x000000000004b947 */ /* 0x000fea0003800000 */
[----:B------:R0:W5:Y:S02]  /*19b90*/  LDG.E.LTC128B R3, desc[UR36][R6.64+0x264] ;  /* 0x0002642406037981 */ /* 0x000164000c1e1920 */
.L_x_448:
[----:B------:R-:W-:Y:S05]  /*19ba0*/  BSYNC B1 ;  /* 0x0000000000017941 */ /* 0x000fea0003800000 */
.L_x_447:
[----:B-----5:R-:W-:Y:S01]  /*19bb0*/  FMUL R4, R3, R16 ;  /* 0x0000001003047220 */ /* 0x020fe20000400000 */
[----:B------:R-:W-:Y:S01]  /*19bc0*/  ISETP.GT.AND P2, PT, R0, 0x98, P1 ;  /* 0x000000980000780c */ /* 0x000fe20000f44270 */
[----:B------:R-:W-:Y:S02]  /*19bd0*/  BSSY B1, `(.L_x_449) ;  /* 0x0000005000017945 */ /* 0x000fe40003800000 */
[----:B------:R-:W-:-:S05]  /*19be0*/  FFMA R101, R101, R2, R4 ;  /* 0x0000000265657223 */ /* 0x000fca0000000004 */
[----:B------:R0:W-:Y:S05]  /*19bf0*/  @P3 STG.E desc[UR36][R8.64+0x264], R101 ;  /* 0x0002646508003986 */ /* 0x0001ea000c101924 */
[----:B------:R-:W-:Y:S05]  /*19c00*/  @!P2 BRA `(.L_x_450) ;  /* 0x000000000004a947 */ /* 0x000fea0003800000 */
[----:B------:R0:W5:Y:S02]  /*19c10*/  LDG.E.LTC128B R3, desc[UR36][R12.64+0x260] ;  /* 0x000260240c037981 */ /* 0x000164000c1e1920 */
.L_x_450:
[----:B------:R-:W-:Y:S05]  /*19c20*/  BSYNC B1 ;  /* 0x0000000000017941 */ /* 0x000fea0003800000 */
.L_x_449:
        /* <DEDUP_REMOVED lines=9> */
.L_x_452:
[----:B------:R-:W-:Y:S05]  /*19cc0*/  BSYNC B1 ;  /* 0x0000000000017941 */ /* 0x000fea0003800000 */
.L_x_451:
        /* <DEDUP_REMOVED lines=9> */
.L_x_454:
[----:B------:R-:W-:Y:S05]  /*19d60*/  BSYNC B1 ;  /* 0x0000000000017941 */ /* 0x000fea0003800000 */
.L_x_453:
[----:B0----5:R-:W-:Y:S01]  /*19d70*/  FMUL R5, R3, R16 ;  /* 0x0000001003057220 */ /* 0x021fe20000400000 */
[----:B------:R-:W-:Y:S01]  /*19d80*/  ISETP.GT.AND P3, PT, R0, 0xa1, P0 ;  /* 0x000000a10000780c */ /* 0x000fe20000764270 */
[----:B------:R-:W-:Y:S02]  /*19d90*/  BSSY B1, `(.L_x_455) ;  /* 0x0000005000017945 */ /* 0x000fe40003800000 */
[----:B------:R-:W-:-:S05]  /*19da0*/  FFMA R5, R104, R2, R5 ;  /* 0x0000000268057223 */ /* 0x000fca0000000005 */
[----:B------:R0:W-:Y:S05]  /*19db0*/  @P2 STG.E desc[UR36][R8.64+0x280], R5 ;  /* 0x0002800508002986 */ /* 0x0001ea000c101924 */
[----:B------:R-:W-:Y:S05]  /*19dc0*/  @!P3 BRA `(.L_x_456) ;  /* 0x000000000004b947 */ /* 0x000fea0003800000 */
[----:B------:R0:W5:Y:S02]  /*19dd0*/  LDG.E.LTC128B R3, desc[UR36][R6.64+0x284] ;  /* 0x0002842406037981 */ /* 0x000164000c1e1920 */
.L_x_456:
[----:B------:R-:W-:Y:S05]  /*19de0*/  BSYNC B1 ;  /* 0x0000000000017941 */ /* 0x000fea0003800000 */
.L_x_455:
[----:B-----5:R-:W-:Y:S01]  /*19df0*/  FMUL R4, R3, R16 ;  /* 0x0000001003047220 */ /* 0x020fe20000400000 */
[----:B------:R-:W-:Y:S01]  /*19e00*/  ISETP.GT.AND P2, PT, R0, 0xa0, P1 ;  /* 0x000000a00000780c */ /* 0x000fe20000f44270 */
[----:B------:R-:W-:Y:S02]  /*19e10*/  BSSY B1, `(.L_x_457) ;  /* 0x0000005000017945 */ /* 0x000fe40003800000 */
[----:B------:R-:W-:-:S05]  /*19e20*/  FFMA R105, R105, R2, R4 ;  /* 0x0000000269697223 */ /* 0x000fca0000000004 */
[----:B------:R0:W-:Y:S05]  /*19e30*/  @P3 STG.E desc[UR36][R8.64+0x284], R105 ;  /* 0x0002846908003986 */ /* 0x0001ea000c101924 */
[----:B------:R-:W-:Y:S05]  /*19e40*/  @!P2 BRA `(.L_x_458) ;  /* 0x000000000004a947 */ /* 0x000fea0003800000 */
[----:B------:R0:W5:Y:S02]  /*19e50*/  LDG.E.LTC128B R3, desc[UR36][R12.64+0x280] ;  /* 0x000280240c037981 */ /* 0x000164000c1e1920 */
.L_x_458:
[----:B------:R-:W-:Y:S05]  /*19e60*/  BSYNC B1 ;  /* 0x0000000000017941 */ /* 0x000fea0003800000 */
.L_x_457:
        /* <DEDUP_REMOVED lines=9> */
.L_x_460:
[----:B------:R-:W-:Y:S05]  /*19f00*/  BSYNC B1 ;  /* 0x0000000000017941 */ /* 0x000fea0003800000 */
.L_x_459:
        /* <DEDUP_REMOVED lines=9> */
.L_x_462:
[----:B------:R-:W-:Y:S05]  /*19fa0*/  BSYNC B1 ;  /* 0x0000000000017941 */ /* 0x000fea0003800000 */
.L_x_461:
[----:B0----5:R-:W-:Y:S01]  /*19fb0*/  FMUL R5, R3, R16 ;  /* 0x0000001003057220 */ /* 0x021fe20000400000 */
[----:B------:R-:W-:Y:S01]  /*19fc0*/  ISETP.GT.AND P3, PT, R0, 0xa9, P0 ;  /* 0x000000a90000780c */ /* 0x000fe20000764270 */
[----:B------:R-:W-:Y:S02]  /*19fd0*/  BSSY B1, `(.L_x_463) ;  /* 0x0000005000017945 */ /* 0x000fe40003800000 */
[----:B------:R-:W-:-:S05]  /*19fe0*/  FFMA R5, R108, R2, R5 ;  /* 0x000000026c057223 */ /* 0x000fca0000000005 */
[----:B------:R0:W-:Y:S05]  /*19ff0*/  @P2 STG.E desc[UR36][R8.64+0x2a0], R5 ;  /* 0x0002a00508002986 */ /* 0x0001ea000c101924 */
[----:B------:R-:W-:Y:S05]  /*1a000*/  @!P3 BRA `(.L_x_464) ;  /* 0x000000000004b947 */ /* 0x000fea0003800000 */
[----:B------:R0:W5:Y:S02]  /*1a010*/  LDG.E.LTC128B R3, desc[UR36][R6.64+0x2a4] ;  /* 0x0002a42406037981 */ /* 0x000164000c1e1920 */
.L_x_464:
[----:B------:R-:W-:Y:S05]  /*1a020*/  BSYNC B1 ;  /* 0x0000000000017941 */ /* 0x000fea0003800000 */
.L_x_463:
[----:B-----5:R-:W-:Y:S01]  /*1a030*/  FMUL R4, R3, R16 ;  /* 0x0000001003047220 */ /* 0x020fe20000400000 */
[----:B------:R-:W-:Y:S01]  /*1a040*/  ISETP.GT.AND P2, PT, R0, 0xa8, P1 ;  /* 0x000000a80000780c */ /* 0x000fe20000f44270 */
[----:B------:R-:W-:Y:S02]  /*1a050*/  BSSY B1, `(.L_x_465) ;  /* 0x0000005000017945 */ /* 0x000fe40003800000 */
[----:B------:R-:W-:-:S05]  /*1a060*/  FFMA R109, R109, R2, R4 ;  /* 0x000000026d6d7223 */ /* 0x000fca0000000004 */
[----:B------:R0:W-:Y:S05]  /*1a070*/  @P3 STG.E desc[UR36][R8.64+0x2a4], R109 ;  /* 0x0002a46d08003986 */ /* 0x0001ea000c101924 */
[----:B------:R-:W-:Y:S05]  /*1a080*/  @!P2 BRA `(.L_x_466) ;  /* 0x000000000004a947 */ /* 0x000fea0003800000 */
[----:B------:R0:W5:Y:S02]  /*1a090*/  LDG.E.LTC128B R3, desc[UR36][R12.64+0x2a0] ;  /* 0x0002a0240c037981 */ /* 0x000164000c1e1920 */
.L_x_466:
[----:B------:R-:W-:Y:S05]  /*1a0a0*/  BSYNC B1 ;  /* 0x0000000000017941 */ /* 0x000fea0003800000 */
.L_x_465:
        /* <DEDUP_REMOVED lines=9> */
.L_x_468:
[----:B------:R-:W-:Y:S05]  /*1a140*/  BSYNC B1 ;  /* 0x0000000000017941 */ /* 0x000fea0003800000 */
.L_x_467:
        /* <DEDUP_REMOVED lines=9> */
.L_x_470:
[----:B------:R-:W-:Y:S05]  /*1a1e0*/  BSYNC B1 ;  /* 0x0000000000017941 */ /* 0x000fea0003800000 */
.L_x_469:
[----:B0----5:R-:W-:Y:S01]  /*1a1f0*/  FMUL R5, R3, R16 ;  /* 0x0000001003057220 */ /* 0x021fe20000400000 */
[----:B------:R-:W-:Y:S01]  /*1a200*/  ISETP.GT.AND P3, PT, R0, 0xb1, P0 ;  /* 0x000000b10000780c */ /* 0x000fe20000764270 */
[----:B------:R-:W-:Y:S02]  /*1a210*/  BSSY B1, `(.L_x_471) ;  /* 0x0000005000017945 */ /* 0x000fe40003800000 */
[----:B------:R-:W-:-:S05]  /*1a220*/  FFMA R5, R112, R2, R5 ;  /* 0x0000000270057223 */ /* 0x000fca0000000005 */
[----:B------:R0:W-:Y:S05]  /*1a230*/  @P2 STG.E desc[UR36][R8.64+0x2c0], R5 ;  /* 0x0002c00508002986 */ /* 0x0001ea000c101924 */
[----:B------:R-:W-:Y:S05]  /*1a240*/  @!P3 BRA `(.L_x_472) ;  /* 0x000000000004b947 */ /* 0x000fea0003800000 */
[----:B------:R0:W5:Y:S02]  /*1a250*/  LDG.E.LTC128B R3, desc[UR36][R6.64+0x2c4] ;  /* 0x0002c42406037981 */ /* 0x000164000c1e1920 */
.L_x_472:
[----:B------:R-:W-:Y:S05]  /*1a260*/  BSYNC B1 ;  /* 0x0000000000017941 */ /* 0x000fea0003800000 */
.L_x_471:
[----:B-----5:R-:W-:Y:S01]  /*1a270*/  FMUL R4, R3, R16 ;  /* 0x0000001003047220 */ /* 0x020fe20000400000 */
[----:B------:R-:W-:Y:S01]  /*1a280*/  ISETP.GT.AND P2, PT, R0, 0xb0, P1 ;  /* 0x000000b00000780c */ /* 0x000fe20000f44270 */
[----:B------:R-:W-:Y:S02]  /*1a290*/  BSSY B1, `(.L_x_473) ;  /* 0x0000005000017945 */ /* 0x000fe40003800000 */
[----:B------:R-:W-:-:S05]  /*1a2a0*/  FFMA R113, R113, R2, R4 ;  /* 0x0000000271717223 */ /* 0x000fca0000000004 */
[----:B------:R0:W-:Y:S05]  /*1a2b0*/  @P3 STG.E desc[UR36][R8.64+0x2c4], R113 ;  /* 0x0002c47108003986 */ /* 0x0001ea000c101924 */
[----:B------:R-:W-:Y:S05]  /*1a2c0*/  @!P2 BRA `(.L_x_474) ;  /* 0x000000000004a947 */ /* 0x000fea0003800000 */
[----:B------:R0:W5:Y:S02]  /*1a2d0*/  LDG.E.LTC128B R3, desc[UR36][R12.64+0x2c0] ;  /* 0x0002c0240c037981 */ /* 0x000164000c1e1920 */
.L_x_474:
[----:B------:R-:W-:Y:S05]  /*1a2e0*/  BSYNC B1 ;  /* 0x0000000000017941 */ /* 0x000fea0003800000 */
.L_x_473:
        /* <DEDUP_REMOVED lines=9> */
.L_x_476:
[----:B------:R-:W-:Y:S05]  /*1a380*/  BSYNC B1 ;  /* 0x0000000000017941 */ /* 0x000fea0003800000 */
.L_x_475:
        /* <DEDUP_REMOVED lines=9> */
.L_x_478:
[----:B------:R-:W-:Y:S05]  /*1a420*/  BSYNC B1 ;  /* 0x0000000000017941 */ /* 0x000fea0003800000 */
.L_x_477:
[----:B0----5:R-:W-:Y:S01]  /*1a430*/  FMUL R5, R3, R16 ;  /* 0x0000001003057220 */ /* 0x021fe20000400000 */
[----:B------:R-:W-:Y:S01]  /*1a440*/  ISETP.GT.AND P3, PT, R0, 0xb9, P0 ;  /* 0x000000b90000780c */ /* 0x000fe20000764270 */
[----:B------:R-:W-:Y:S02]  /*1a450*/  BSSY B1, `(.L_x_479) ;  /* 0x0000005000017945 */ /* 0x000fe40003800000 */
[----:B------:R-:W-:-:S05]  /*1a460*/  FFMA R5, R116, R2, R5 ;  /* 0x0000000274057223 */ /* 0x000fca0000000005 */
[----:B------:R0:W-:Y:S05]  /*1a470*/  @P2 STG.E desc[UR36][R8.64+0x2e0], R5 ;  /* 0x0002e00508002986 */ /* 0x0001ea000c101924 */
[----:B------:R-:W-:Y:S05]  /*1a480*/  @!P3 BRA `(.L_x_480) ;  /* 0x000000000004b947 */ /* 0x000fea0003800000 */
[----:B------:R0:W5:Y:S02]  /*1a490*/  LDG.E.LTC128B R3, desc[UR36][R6.64+0x2e4] ;  /* 0x0002e42406037981 */ /* 0x000164000c1e1920 */
.L_x_480:
[----:B------:R-:W-:Y:S05]  /*1a4a0*/  BSYNC B1 ;  /* 0x0000000000017941 */ /* 0x000fea0003800000 */
.L_x_479:
[----:B-----5:R-:W-:Y:S01]  /*1a4b0*/  FMUL R4, R3, R16 ;  /* 0x0000001003047220 */ /* 0x020fe20000400000 */
[----:B------:R-:W-:Y:S01]  /*1a4c0*/  ISETP.GT.AND P2, PT, R0, 0xb8, P1 ;  /* 0x000000b80000780c */ /* 0x000fe20000f44270 */
[----:B------:R-:W-:Y:S02]  /*1a4d0*/  BSSY B1, `(.L_x_481) ;  /* 0x0000005000017945 */ /* 0x000fe40003800000 */
[----:B------:R-:W-:-:S05]  /*1a4e0*/  FFMA R117, R117, R2, R4 ;  /* 0x0000000275757223 */ /* 0x000fca0000000004 */
[----:B------:R0:W-:Y:S05]  /*1a4f0*/  @P3 STG.E desc[UR36][R8.64+0x2e4], R117 ;  /* 0x0002e47508003986 */ /* 0x0001ea000c101924 */
[----:B------:R-:W-:Y:S05]  /*1a500*/  @!P2 BRA `(.L_x_482) ;  /* 0x000000000004a947 */ /* 0x000fea0003800000 */
[----:B------:R0:W5:Y:S02]  /*1a510*/  LDG.E.LTC128B R3, desc[UR36][R12.64+0x2e0] ;  /* 0x0002e0240c037981 */ /* 0x000164000c1e1920 */
.L_x_482:
[----:B------:R-:W-:Y:S05]  /*1a520*/  BSYNC B1 ;  /* 0x0000000000017941 */ /* 0x000fea0003800000 */
.L_x_481:
        /* <DEDUP_REMOVED lines=9> */
.L_x_484:
[----:B------:R-:W-:Y:S05]  /*1a5c0*/  BSYNC B1 ;  /* 0x0000000000017941 */ /* 0x000fea0003800000 */
.L_x_483:
        /* <DEDUP_REMOVED lines=9> */
.L_x_486:
[----:B------:R-:W-:Y:S05]  /*1a660*/  BSYNC B1 ;  /* 0x0000000000017941 */ /* 0x000fea0003800000 */
.L_x_485:
[----:B0----5:R-:W-:Y:S01]  /*1a670*/  FMUL R5, R3, R16 ;  /* 0x0000001003057220 */ /* 0x021fe20000400000 */
[----:B------:R-:W-:Y:S01]  /*1a680*/  ISETP.GT.AND P3, PT, R0, 0xc1, P0 ;  /* 0x000000c10000780c */ /* 0x000fe20000764270 */
[----:B------:R-:W-:Y:S02]  /*1a690*/  BSSY B1, `(.L_x_487) ;  /* 0x0000005000017945 */ /* 0x000fe40003800000 */
[----:B------:R-:W-:-:S05]  /*1a6a0*/  FFMA R5, R120, R2, R5 ;  /* 0x0000000278057223 */ /* 0x000fca0000000005 */
[----:B------:R0:W-:Y:S05]  /*1a6b0*/  @P2 STG.E desc[UR36][R8.64+0x300], R5 ;  /* 0x0003000508002986 */ /* 0x0001ea000c101924 */
[----:B------:R-:W-:Y:S05]  /*1a6c0*/  @!P3 BRA `(.L_x_488) ;  /* 0x000000000004b947 */ /* 0x000fea0003800000 */
[----:B------:R0:W5:Y:S02]  /*1a6d0*/  LDG.E.LTC128B R3, desc[UR36][R6.64+0x304] ;  /* 0x0003042406037981 */ /* 0x000164000c1e1920 */
.L_x_488:
[----:B------:R-:W-:Y:S05]  /*1a6e0*/  BSYNC B1 ;  /* 0x0000000000017941 */ /* 0x000fea0003800000 */
.L_x_487:
[----:B-----5:R-:W-:Y:S01]  /*1a6f0*/  FMUL R4, R3, R16 ;  /* 0x0000001003047220 */ /* 0x020fe20000400000 */
[----:B------:R-:W-:Y:S01]  /*1a700*/  ISETP.GT.AND P2, PT, R0, 0xc0, P1 ;  /* 0x000000c00000780c */ /* 0x000fe20000f44270 */
[----:B------:R-:W-:Y:S02]  /*1a710*/  BSSY B1, `(.L_x_489) ;  /* 0x0000005000017945 */ /* 0x000fe40003800000 */
[----:B------:R-:W-:-:S05]  /*1a720*/  FFMA R121, R121, R2, R4 ;  /* 0x0000000279797223 */ /* 0x000fca0000000004 */
[----:B------:R0:W-:Y:S05]  /*1a730*/  @P3 STG.E desc[UR36][R8.64+0x304], R121 ;  /* 0x0003047908003986 */ /* 0x0001ea000c101924 */
[----:B------:R-:W-:Y:S05]  /*1a740*/  @!P2 BRA `(.L_x_490) ;  /* 0x000000000004a947 */ /* 0x000fea0003800000 */
[----:B------:R0:W5:Y:S02]  /*1a750*/  LDG.E.LTC128B R3, desc[UR36][R12.64+0x300] ;  /* 0x000300240c037981 */ /* 0x000164000c1e1920 */
.L_x_490:
[----:B------:R-:W-:Y:S05]  /*1a760*/  BSYNC B1 ;  /* 0x0000000000017941 */ /* 0x000fea0003800000 */
.L_x_489:
        /* <DEDUP_REMOVED lines=9> */
.L_x_492:
[----:B------:R-:W-:Y:S05]  /*1a800*/  BSYNC B1 ;  /* 0x0000000000017941 */ /* 0x000fea0003800000 */
.L_x_491:
        /* <DEDUP_REMOVED lines=9> */
.L_x_494:
[----:B------:R-:W-:Y:S05]  /*1a8a0*/  BSYNC B1 ;  /* 0x0000000000017941 */ /* 0x000fea0003800000 */
.L_x_493:
[----:B0----5:R-:W-:Y:S01]  /*1a8b0*/  FMUL R5, R3, R16 ;  /* 0x0000001003057220 */ /* 0x021fe20000400000 */
[----:B------:R-:W-:Y:S01]  /*1a8c0*/  ISETP.GT.AND P3, PT, R0, 0xc9, P0 ;  /* 0x000000c90000780c */ /* 0x000fe20000764270 */
[----:B------:R-:W-:Y:S02]  /*1a8d0*/  BSSY B1, `(.L_x_495) ;  /* 0x0000005000017945 */ /* 0x000fe40003800000 */
[----:B------:R-:W-:-:S05]  /*1a8e0*/  FFMA R5, R124, R2, R5 ;  /* 0x000000027c057223 */ /* 0x000fca0000000005 */
[----:B------:R0:W-:Y:S05]  /*1a8f0*/  @P2 STG.E desc[UR36][R8.64+0x320], R5 ;  /* 0x0003200508002986 */ /* 0x0001ea000c101924 */
[----:B------:R-:W-:Y:S05]  /*1a900*/  @!P3 BRA `(.L_x_496) ;  /* 0x000000000004b947 */ /* 0x000fea0003800000 */
[----:B------:R0:W5:Y:S02]  /*1a910*/  LDG.E.LTC128B R3, desc[UR36][R6.64+0x324] ;  /* 0x0003242406037981 */ /* 0x000164000c1e1920 */
.L_x_496:
[----:B------:R-:W-:Y:S05]  /*1a920*/  BSYNC B1 ;  /* 0x0000000000017941 */ /* 0x000fea0003800000 */
.L_x_495:
[----:B-----5:R-:W-:Y:S01]  /*1a930*/  FMUL R4, R3, R16 ;  /* 0x0000001003047220 */ /* 0x020fe20000400000 */
[----:B------:R-:W-:Y:S01]  /*1a940*/  ISETP.GT.AND P2, PT, R0, 0xc8, P1 ;  /* 0x000000c80000780c */ /* 0x000fe20000f44270 */
[----:B------:R-:W-:Y:S02]  /*1a950*/  BSSY B1, `(.L_x_497) ;  /* 0x0000005000017945 */ /* 0x000fe40003800000 */
[----:B------:R-:W-:-:S05]  /*1a960*/  FFMA R125, R125, R2, R4 ;  /* 0x000000027d7d7223 */ /* 0x000fca0000000004 */
[----:B------:R0:W-:Y:S05]  /*1a970*/  @P3 STG.E desc[UR36][R8.64+0x324], R125 ;  /* 0x0003247d08003986 */ /* 0x0001ea000c101924 */
[----:B------:R-:W-:Y:S05]  /*1a980*/  @!P2 BRA `(.L_x_498) ;  /* 0x000000000004a947 */ /* 0x000fea0003800000 */
[----:B------:R0:W5:Y:S02]  /*1a990*/  LDG.E.LTC128B R3, desc[UR36][R12.64+0x320] ;  /* 0x000320240c037981 */ /* 0x000164000c1e1920 */
.L_x_498:
[----:B------:R-:W-:Y:S05]  /*1a9a0*/  BSYNC B1 ;  /* 0x0000000000017941 */ /* 0x000fea0003800000 */
.L_x_497:
        /* <DEDUP_REMOVED lines=9> */
.L_x_500:
[----:B------:R-:W-:Y:S05]  /*1aa40*/  BSYNC B1 ;  /* 0x0000000000017941 */ /* 0x000fea0003800000 */
.L_x_499:
        /* <DEDUP_REMOVED lines=9> */
.L_x_502:
[----:B------:R-:W-:Y:S05]  /*1aae0*/  BSYNC B1 ;  /* 0x0000000000017941 */ /* 0x000fea0003800000 */
.L_x_501:
[----:B0----5:R-:W-:Y:S01]  /*1aaf0*/  FMUL R5, R3, R16 ;  /* 0x0000001003057220 */ /* 0x021fe20000400000 */
[----:B------:R-:W-:Y:S01]  /*1ab00*/  ISETP.GT.AND P3, PT, R0, 0xd1, P0 ;  /* 0x000000d10000780c */ /* 0x000fe20000764270 */
[----:B------:R-:W-:Y:S02]  /*1ab10*/  BSSY B1, `(.L_x_503) ;  /* 0x0000005000017945 */ /* 0x000fe40003800000 */
[----:B------:R-:W-:-:S05]  /*1ab20*/  FFMA R5, R128, R2, R5 ;  /* 0x0000000280057223 */ /* 0x000fca0000000005 */
[----:B------:R0:W-:Y:S05]  /*1ab30*/  @P2 STG.E desc[UR36][R8.64+0x340], R5 ;  /* 0x0003400508002986 */ /* 0x0001ea000c101924 */
[----:B------:R-:W-:Y:S05]  /*1ab40*/  @!P3 BRA `(.L_x_504) ;  /* 0x000000000004b947 */ /* 0x000fea0003800000 */
[----:B------:R0:W5:Y:S02]  /*1ab50*/  LDG.E.LTC128B R3, desc[UR36][R6.64+0x344] ;  /* 0x0003442406037981 */ /* 0x000164000c1e1920 */
.L_x_504:
[----:B------:R-:W-:Y:S05]  /*1ab60*/  BSYNC B1 ;  /* 0x0000000000017941 */ /* 0x000fea0003800000 */
.L_x_503:
[----:B-----5:R-:W-:Y:S01]  /*1ab70*/  FMUL R4, R3, R16 ;  /* 0x0000001003047220 */ /* 0x020fe20000400000 */
[----:B------:R-:W-:Y:S01]  /*1ab80*/  ISETP.GT.AND P2, PT, R0, 0xd0, P1 ;  /* 0x000000d00000780c */ /* 0x000fe20000f44270 */
[----:B------:R-:W-:Y:S02]  /*1ab90*/  BSSY B1, `(.L_x_505) ;  /* 0x0000005000017945 */ /* 0x000fe40003800000 */
[----:B------:R-:W-:-:S05]  /*1aba0*/  FFMA R129, R129, R2, R4 ;  /* 0x0000000281817223 */ /* 0x000fca0000000004 */
[----:B------:R0:W-:Y:S05]  /*1abb0*/  @P3 STG.E desc[UR36][R8.64+0x344], R129 ;  /* 0x0003448108003986 */ /* 0x0001ea000c101924 */
[----:B------:R-:W-:Y:S05]  /*1abc0*/  @!P2 BRA `(.L_x_506) ;  /* 0x000000000004a947 */ /* 0x000fea0003800000 */
[----:B------:R0:W5:Y:S02]  /*1abd0*/  LDG.E.LTC128B R3, desc[UR36][R12.64+0x340] ;  /* 0x000340240c037981 */ /* 0x000164000c1e1920 */
.L_x_506:
[----:B------:R-:W-:Y:S05]  /*1abe0*/  BSYNC B1 ;  /* 0x0000000000017941 */ /* 0x000fea0003800000 */
.L_x_505:
        /* <DEDUP_REMOVED lines=9> */
.L_x_508:
[----:B------:R-:W-:Y:S05]  /*1ac80*/  BSYNC B1 ;  /* 0x0000000000017941 */ /* 0x000fea0003800000 */
.L_x_507:
        /* <DEDUP_REMOVED lines=9> */
.L_x_510:
[----:B------:R-:W-:Y:S05]  /*1ad20*/  BSYNC B1 ;  /* 0x0000000000017941 */ /* 0x000fea0003800000 */
.L_x_509:
[----:B0----5:R-:W-:Y:S01]  /*1ad30*/  FMUL R5, R3, R16 ;  /* 0x0000001003057220 */ /* 0x021fe20000400000 */
[----:B------:R-:W-:Y:S01]  /*1ad40*/  ISETP.GT.AND P3, PT, R0, 0xd9, P0 ;  /* 0x000000d90000780c */ /* 0x000fe20000764270 */
[----:B------:R-:W-:Y:S02]  /*1ad50*/  BSSY B1, `(.L_x_511) ;  /* 0x0000005000017945 */ /* 0x000fe40003800000 */
[----:B------:R-:W-:-:S05]  /*1ad60*/  FFMA R5, R132, R2, R5 ;  /* 0x0000000284057223 */ /* 0x000fca0000000005 */
[----:B------:R0:W-:Y:S05]  /*1ad70*/  @P2 STG.E desc[UR36][R8.64+0x360], R5 ;  /* 0x0003600508002986 */ /* 0x0001ea000c101924 */
[----:B------:R-:W-:Y:S05]  /*1ad80*/  @!P3 BRA `(.L_x_512) ;  /* 0x000000000004b947 */ /* 0x000fea0003800000 */
[----:B------:R0:W5:Y:S02]  /*1ad90*/  LDG.E.LTC128B R3, desc[UR36][R6.64+0x364] ;  /* 0x0003642406037981 */ /* 0x000164000c1e1920 */
.L_x_512:
[----:B------:R-:W-:Y:S05]  /*1ada0*/  BSYNC B1 ;  /* 0x0000000000017941 */ /* 0x000fea0003800000 */
.L_x_511:
[----:B-----5:R-:W-:Y:S01]  /*1adb0*/  FMUL R4, R3, R16 ;  /* 0x0000001003047220 */ /* 0x020fe20000400000 */
[----:B------:R-:W-:Y:S01]  /*1adc0*/  ISETP.GT.AND P2, PT, R0, 0xd8, P1 ;  /* 0x000000d80000780c */ /* 0x000fe20000f44270 */
[----:B------:R-:W-:Y:S02]  /*1add0*/  BSSY B1, `(.L_x_513) ;  /* 0x0000005000017945 */ /* 0x000fe40003800000 */
[----:B------:R-:W-:-:S05]  /*1ade0*/  FFMA R133, R133, R2, R4 ;  /* 0x0000000285857223 */ /* 0x000fca0000000004 */
[----:B------:R0:W-:Y:S05]  /*1adf0*/  @P3 STG.E desc[UR36][R8.64+0x364], R133 ;  /* 0x0003648508003986 */ /* 0x0001ea000c101924 */
[----:B------:R-:W-:Y:S05]  /*1ae00*/  @!P2 BRA `(.L_x_514) ;  /* 0x000000000004a947 */ /* 0x000fea0003800000 */
[----:B------:R0:W5:Y:S02]  /*1ae10*/  LDG.E.LTC128B R3, desc[UR36][R12.64+0x360] ;  /* 0x000360240c037981 */ /* 0x000164000c1e1920 */
.L_x_514:
[----:B------:R-:W-:Y:S05]  /*1ae20*/  BSYNC B1 ;  /* 0x0000000000017941 */ /* 0x000fea0003800000 */
.L_x_513:
        /* <DEDUP_REMOVED lines=9> */
.L_x_516:
[----:B------:R-:W-:Y:S05]  /*1aec0*/  BSYNC B1 ;  /* 0x0000000000017941 */ /* 0x000fea0003800000 */
.L_x_515:
        /* <DEDUP_REMOVED lines=9> */
.L_x_518:
[----:B------:R-:W-:Y:S05]  /*1af60*/  BSYNC B1 ;  /* 0x0000000000017941 */ /* 0x000fea0003800000 */
.L_x_517:
[----:B0----5:R-:W-:Y:S01]  /*1af70*/  FMUL R5, R3, R16 ;  /* 0x0000001003057220 */ /* 0x021fe20000400000 */
[----:B------:R-:W-:Y:S01]  /*1af80*/  ISETP.GT.AND P3, PT, R0, 0xe1, P0 ;  /* 0x000000e10000780c */ /* 0x000fe20000764270 */
[----:B------:R-:W-:Y:S02]  /*1af90*/  BSSY B1, `(.L_x_519) ;  /* 0x0000005000017945 */ /* 0x000fe40003800000 */
[----:B------:R-:W-:-:S05]  /*1afa0*/  FFMA R5, R136, R2, R5 ;  /* 0x0000000288057223 */ /* 0x000fca0000000005 */
[----:B------:R0:W-:Y:S05]  /*1afb0*/  @P2 STG.E desc[UR36][R8.64+0x380], R5 ;  /* 0x0003800508002986 */ /* 0x0001ea000c101924 */
[----:B------:R-:W-:Y:S05]  /*1afc0*/  @!P3 BRA `(.L_x_520) ;  /* 0x000000000004b947 */ /* 0x000fea0003800000 */
[----:B------:R0:W5:Y:S02]  /*1afd0*/  LDG.E.LTC128B R3, desc[UR36][R6.64+0x384] ;  /* 0x0003842406037981 */ /* 0x000164000c1e1920 */
.L_x_520:
[----:B------:R-:W-:Y:S05]  /*1afe0*/  BSYNC B1 ;  /* 0x0000000000017941 */ /* 0x000fea0003800000 */
.L_x_519:
[----:B-----5:R-:W-:Y:S01]  /*1aff0*/  FMUL R4, R3, R16 ;  /* 0x0000001003047220 */ /* 0x020fe20000400000 */
[----:B------:R-:W-:Y:S01]  /*1b000*/  ISETP.GT.AND P2, PT, R0, 0xe0, P1 ;  /* 0x000000e00000780c */ /* 0x000fe20000f44270 */
[----:B------:R-:W-:Y:S02]  /*1b010*/  BSSY B1, `(.L_x_521) ;  /* 0x0000005000017945 */ /* 0x000fe40003800000 */
[----:B------:R-:W-:-:S05]  /*1b020*/  FFMA R137, R137, R2, R4 ;  /* 0x0000000289897223 */ /* 0x000fca0000000004 */
[----:B------:R0:W-:Y:S05]  /*1b030*/  @P3 STG.E desc[UR36][R8.64+0x384], R137 ;  /* 0x0003848908003986 */ /* 0x0001ea000c101924 */
[----:B------:R-:W-:Y:S05]  /*1b040*/  @!P2 BRA `(.L_x_522) ;  /* 0x000000000004a947 */ /* 0x000fea0003800000 */
[----:B------:R0:W5:Y:S02]  /*1b050*/  LDG.E.LTC128B R3, desc[UR36][R12.64+0x380] ;  /* 0x000380240c037981 */ /* 0x000164000c1e1920 */
.L_x_522:
[----:B------:R-:W-:Y:S05]  /*1b060*/  BSYNC B1 ;  /* 0x0000000000017941 */ /* 0x000fea0003800000 */
.L_x_521:
        /* <DEDUP_REMOVED lines=9> */
.L_x_524:
[----:B------:R-:W-:Y:S05]  /*1b100*/  BSYNC B1 ;  /* 0x0000000000017941 */ /* 0x000fea0003800000 */
.L_x_523:
        /* <DEDUP_REMOVED lines=9> */
.L_x_526:
[----:B------:R-:W-:Y:S05]  /*1b1a0*/  BSYNC B1 ;  /* 0x0000000000017941 */ /* 0x000fea0003800000 */
.L_x_525:
[----:B0----5:R-:W-:Y:S01]  /*1b1b0*/  FMUL R5, R3, R16 ;  /* 0x0000001003057220 */ /* 0x021fe20000400000 */
[----:B------:R-:W-:Y:S01]  /*1b1c0*/  ISETP.GT.AND P3, PT, R0, 0xe9, P0 ;  /* 0x000000e90000780c */ /* 0x000fe20000764270 */
[----:B------:R-:W-:Y:S02]  /*1b1d0*/  BSSY B1, `(.L_x_527) ;  /* 0x0000005000017945 */ /* 0x000fe40003800000 */
[----:B------:R-:W-:-:S05]  /*1b1e0*/  FFMA R5, R140, R2, R5 ;  /* 0x000000028c057223 */ /* 0x000fca0000000005 */
[----:B------:R0:W-:Y:S05]  /*1b1f0*/  @P2 STG.E desc[UR36][R8.64+0x3a0], R5 ;  /* 0x0003a00508002986 */ /* 0x0001ea000c101924 */
[----:B------:R-:W-:Y:S05]  /*1b200*/  @!P3 BRA `(.L_x_528) ;  /* 0x000000000004b947 */ /* 0x000fea0003800000 */
[----:B------:R0:W5:Y:S02]  /*1b210*/  LDG.E.LTC128B R3, desc[UR36][R6.64+0x3a4] ;  /* 0x0003a42406037981 */ /* 0x000164000c1e1920 */
.L_x_528:
[----:B------:R-:W-:Y:S05]  /*1b220*/  BSYNC B1 ;  /* 0x0000000000017941 */ /* 0x000fea0003800000 */
.L_x_527:
[----:B-----5:R-:W-:Y:S01]  /*1b230*/  FMUL R4, R3, R16 ;  /* 0x0000001003047220 */ /* 0x020fe20000400000 */
[----:B------:R-:W-:Y:S01]  /*1b240*/  ISETP.GT.AND P2, PT, R0, 0xe8, P1 ;  /* 0x000000e80000780c */ /* 0x000fe20000f44270 */
[----:B------:R-:W-:Y:S02]  /*1b250*/  BSSY B1, `(.L_x_529) ;  /* 0x0000005000017945 */ /* 0x000fe40003800000 */
[----:B------:R-:W-:-:S05]  /*1b260*/  FFMA R141, R141, R2, R4 ;  /* 0x000000028d8d7223 */ /* 0x000fca0000000004 */
[----:B------:R0:W-:Y:S05]  /*1b270*/  @P3 STG.E desc[UR36][R8.64+0x3a4], R141 ;  /* 0x0003a48d08003986 */ /* 0x0001ea000c101924 */
[----:B------:R-:W-:Y:S05]  /*1b280*/  @!P2 BRA `(.L_x_530) ;  /* 0x000000000004a947 */ /* 0x000fea0003800000 */
[----:B------:R0:W5:Y:S02]  /*1b290*/  LDG.E.LTC128B R3, desc[UR36][R12.64+0x3a0] ;  /* 0x0003a0240c037981 */ /* 0x000164000c1e1920 */
.L_x_530:
[----:B------:R-:W-:Y:S05]  /*1b2a0*/  BSYNC B1 ;  /* 0x0000000000017941 */ /* 0x000fea0003800000 */
.L_x_529:
        /* <DEDUP_REMOVED lines=9> */
.L_x_532:
[----:B------:R-:W-:Y:S05]  /*1b340*/  BSYNC B1 ;  /* 0x0000000000017941 */ /* 0x000fea0003800000 */
.L_x_531:
        /* <DEDUP_REMOVED lines=9> */
.L_x_534:
[----:B------:R-:W-:Y:S05]  /*1b3e0*/  BSYNC B1 ;  /* 0x0000000000017941 */ /* 0x000fea0003800000 */
.L_x_533:
[----:B0----5:R-:W-:Y:S01]  /*1b3f0*/  FMUL R5, R3, R16 ;  /* 0x0000001003057220 */ /* 0x021fe20000400000 */
[----:B------:R-:W-:Y:S01]  /*1b400*/  ISETP.GT.AND P3, PT, R0, 0xf1, P0 ;  /* 0x000000f10000780c */ /* 0x000fe20000764270 */
[----:B------:R-:W-:Y:S02]  /*1b410*/  BSSY B1, `(.L_x_535) ;  /* 0x0000005000017945 */ /* 0x000fe40003800000 */
[----:B------:R-:W-:-:S05]  /*1b420*/  FFMA R5, R144, R2, R5 ;  /* 0x0000000290057223 */ /* 0x000fca0000000005 */
[----:B------:R0:W-:Y:S05]  /*1b430*/  @P2 STG.E desc[UR36][R8.64+0x3c0], R5 ;  /* 0x0003c00508002986 */ /* 0x0001ea000c101924 */
[----:B------:R-:W-:Y:S05]  /*1b440*/  @!P3 BRA `(.L_x_536) ;  /* 0x000000000004b947 */ /* 0x000fea0003800000 */
[----:B------:R0:W5:Y:S02]  /*1b450*/  LDG.E.LTC128B R3, desc[UR36][R6.64+0x3c4] ;  /* 0x0003c42406037981 */ /* 0x000164000c1e1920 */
.L_x_536:
[----:B------:R-:W-:Y:S05]  /*1b460*/  BSYNC B1 ;  /* 0x0000000000017941 */ /* 0x000fea0003800000 */
.L_x_535:
[----:B-----5:R-:W-:Y:S01]  /*1b470*/  FMUL R4, R3, R16 ;  /* 0x0000001003047220 */ /* 0x020fe20000400000 */
[----:B------:R-:W-:Y:S01]  /*1b480*/  ISETP.GT.AND P2, PT, R0, 0xf0, P1 ;  /* 0x000000f00000780c */ /* 0x000fe20000f44270 */
[----:B------:R-:W-:Y:S02]  /*1b490*/  BSSY B1, `(.L_x_537) ;  /* 0x0000005000017945 */ /* 0x000fe40003800000 */
[----:B------:R-:W-:-:S05]  /*1b4a0*/  FFMA R145, R145, R2, R4 ;  /* 0x0000000291917223 */ /* 0x000fca0000000004 */
[----:B------:R0:W-:Y:S05]  /*1b4b0*/  @P3 STG.E desc[UR36][R8.64+0x3c4], R145 ;  /* 0x0003c49108003986 */ /* 0x0001ea000c101924 */
[----:B------:R-:W-:Y:S05]  /*1b4c0*/  @!P2 BRA `(.L_x_538) ;  /* 0x000000000004a947 */ /* 0x000fea0003800000 */
[----:B------:R0:W5:Y:S02]  /*1b4d0*/  LDG.E.LTC128B R3, desc[UR36][R12.64+0x3c0] ;  /* 0x0003c0240c037981 */ /* 0x000164000c1e1920 */
.L_x_538:
[----:B------:R-:W-:Y:S05]  /*1b4e0*/  BSYNC B1 ;  /* 0x0000000000017941 */ /* 0x000fea0003800000 */
.L_x_537:
        /* <DEDUP_REMOVED lines=9> */
.L_x_540:
[----:B------:R-:W-:Y:S05]  /*1b580*/  BSYNC B1 ;  /* 0x0000000000017941 */ /* 0x000fea0003800000 */
.L_x_539:
        /* <DEDUP_REMOVED lines=9> */
.L_x_542:
[----:B------:R-:W-:Y:S05]  /*1b620*/  BSYNC B1 ;  /* 0x0000000000017941 */ /* 0x000fea0003800000 */
.L_x_541:
[----:B0----5:R-:W-:Y:S01]  /*1b630*/  FMUL R5, R3, R16 ;  /* 0x0000001003057220 */ /* 0x021fe20000400000 */
[----:B------:R-:W-:Y:S01]  /*1b640*/  ISETP.GT.AND P0, PT, R0, 0xf9, P0 ;  /* 0x000000f90000780c */ /* 0x000fe20000704270 */
[----:B------:R-:W-:Y:S02]  /*1b650*/  BSSY B1, `(.L_x_543) ;  /* 0x0000005000017945 */ /* 0x000fe40003800000 */
[----:B------:R-:W-:-:S05]  /*1b660*/  FFMA R5, R148, R2, R5 ;  /* 0x0000000294057223 */ /* 0x000fca0000000005 */
[----:B------:R0:W-:Y:S05]  /*1b670*/  @P2 STG.E desc[UR36][R8.64+0x3e0], R5 ;  /* 0x0003e00508002986 */ /* 0x0001ea000c101924 */
[----:B------:R-:W-:Y:S05]  /*1b680*/  @!P0 BRA `(.L_x_544) ;  /* 0x0000000000048947 */ /* 0x000fea0003800000 */
[----:B------:R0:W5:Y:S02]  /*1b690*/  LDG.E.LTC128B R3, desc[UR36][R6.64+0x3e4] ;  /* 0x0003e42406037981 */ /* 0x000164000c1e1920 */
.L_x_544:
[----:B------:R-:W-:Y:S05]  /*1b6a0*/  BSYNC B1 ;  /* 0x0000000000017941 */ /* 0x000fea0003800000 */
.L_x_543:
[----:B-----5:R-:W-:Y:S01]  /*1b6b0*/  FMUL R4, R3, R16 ;  /* 0x0000001003047220 */ /* 0x020fe20000400000 */
[----:B------:R-:W-:Y:S01]  /*1b6c0*/  ISETP.GT.AND P2, PT, R0, 0xf8, P1 ;  /* 0x000000f80000780c */ /* 0x000fe20000f44270 */
[----:B------:R-:W-:Y:S02]  /*1b6d0*/  BSSY B1, `(.L_x_545) ;  /* 0x0000005000017945 */ /* 0x000fe40003800000 */
[----:B------:R-:W-:-:S05]  /*1b6e0*/  FFMA R149, R149, R2, R4 ;  /* 0x0000000295957223 */ /* 0x000fca0000000004 */
[----:B------:R0:W-:Y:S05]  /*1b6f0*/  @P0 STG.E desc[UR36][R8.64+0x3e4], R149 ;  /* 0x0003e49508000986 */ /* 0x0001ea000c101924 */
[----:B------:R-:W-:Y:S05]  /*1b700*/  @!P2 BRA `(.L_x_546) ;  /* 0x000000000004a947 */ /* 0x000fea0003800000 */
[----:B------:R0:W5:Y:S02]  /*1b710*/  LDG.E.LTC128B R3, desc[UR36][R12.64+0x3e0] ;  /* 0x0003e0240c037981 */ /* 0x000164000c1e1920 */
.L_x_546:
[----:B------:R-:W-:Y:S05]  /*1b720*/  BSYNC B1 ;  /* 0x0000000000017941 */ /* 0x000fea0003800000 */
.L_x_545:
[----:B0----5:R-:W-:Y:S01]  /*1b730*/  FMUL R5, R3, R16 ;  /* 0x0000001003057220 */ /* 0x021fe20000400000 */
[----:B------:R-:W-:Y:S01]  /*1b740*/  @P2 MOV R4, R158 ;  /* 0x0000009e00042202 */ /* 0x000fe20000000f00 */
[----:B------:R-:W-:Y:S01]  /*1b750*/  BSSY B1, `(.L_x_547) ;  /* 0x0000007000017945 */ /* 0x000fe20003800000 */
[----:B------:R-:W-:Y:S01]  /*1b760*/  ISETP.GT.AND P1, PT, R0, 0xf9, P1 ;  /* 0x000000f90000780c */ /* 0x000fe20000f24270 */
[----:B-1----:R-:W-:Y:S01]  /*1b770*/  FFMA R7, R150, R2, R5 ;  /* 0x0000000296077223 */ /* 0x002fe20000000005 */
[----:B------:R-:W-:-:S05]  /*1b780*/  @P2 IMAD.MOV.U32 R5, RZ, RZ, R159 ;  /* 0x000000ffff052224 */ /* 0x000fca00078e009f */
[----:B------:R0:W-:Y:S06]  /*1b790*/  @P2 STG.E desc[UR36][R4.64+0x3e0], R7 ;  /* 0x0003e00704002986 */ /* 0x0001ec000c101924 */
[----:B------:R-:W-:Y:S05]  /*1b7a0*/  @!P1 BRA `(.L_x_548) ;  /* 0x0000000000049947 */ /* 0x000fea0003800000 */
[----:B------:R1:W5:Y:S02]  /*1b7b0*/  LDG.E.LTC128B R3, desc[UR36][R12.64+0x3e4] ;  /* 0x0003e4240c037981 */ /* 0x000364000c1e1920 */
.L_x_548:
[----:B------:R-:W-:Y:S05]  /*1b7c0*/  BSYNC B1 ;  /* 0x0000000000017941 */ /* 0x000fea0003800000 */
.L_x_547:
[----:B-----5:R-:W-:-:S04]  /*1b7d0*/  FMUL R0, R3, R16 ;  /* 0x0000001003007220 */ /* 0x020fc80000400000 */
[----:B------:R-:W-:Y:S01]  /*1b7e0*/  FFMA R151, R151, R2, R0 ;  /* 0x0000000297977223 */ /* 0x000fe20000000000 */
[----:B------:R-:W-:Y:S06]  /*1b7f0*/  @!P1 BRA `(.L_x_549) ;  /* 0x00000040003c9947 */ /* 0x000fec0003800000 */
[----:B------:R0:W-:Y:S01]  /*1b800*/  STG.E desc[UR36][R158.64+0x3e4], R151 ;  /* 0x0003e4979e007986 */ /* 0x0001e2000c101924 */
[----:B------:R-:W-:Y:S05]  /*1b810*/  BRA `(.L_x_549) ;  /* 0x0000004000347947 */ /* 0x000fea0003800000 */
.L_x_42:
[----:B------:R-:W2:Y:S01]  /*1b820*/  LDL.LU R3, [R1] ;  /* 0x0000000001037983 */ /* 0x000ea20000300800 */
[----:B------:R-:W-:-:S03]  /*1b830*/  ULDC.64 UR4, c[0x0][0x5c0] ;  /* 0x0001700000047ab9 */ /* 0x000fc60000000a00 */
[----:B------:R-:W3:Y:S04]  /*1b840*/  LDL.LU R8, [R1+0x5c] ;  /* 0x00005c0001087983 */ /* 0x000ee80000300800 */
[----:B------:R-:W4:Y:S04]  /*1b850*/  LDL.LU R9, [R1+0x60] ;  /* 0x0000600001097983 */ /* 0x000f280000300800 */
[----:B------:R-:W5:Y:S04]  /*1b860*/  LDL.LU R235, [R1+0x84] ;  /* 0x0000840001eb7983 */ /* 0x000f680000300800 */
        /* <DEDUP_REMOVED lines=93> */
[----:B------:R-:W5:Y:S01]  /*1be40*/  LDL.LU R12, [R1+0x1fc] ;  /* 0x0001fc00010c7983 */ /* 0x000f620000300800 */
[----:B------:R-:W-:-:S03]  /*1be50*/  LEA R4, P0, R6, UR4, 0x2 ;  /* 0x0000000406047c11 */ /* 0x000fc6000f8010ff */
[----:B------:R-:W3:Y:S01]  /*1be60*/  LDL.LU R7, [R1+0x4] ;  /* 0x0000040001077983 */ /* 0x000ee20000300800 */
[----:B------:R-:W-:Y:S02]  /*1be70*/  LEA.HI.X R5, R6, UR5, R10, 0x2, P0 ;  /* 0x0000000506057c11 */ /* 0x000fe400080f140a */
[----:B------:R-:W-:Y:S01]  /*1be80*/  ISETP.GT.AND P0, PT, R0, 0x1, P3 ;  /* 0x000000010000780c */ /* 0x000fe20001f04270 */
[-C--:B--2---:R-:W-:Y:S01]  /*1be90*/  FMUL R3, R3, R2.reuse ;  /* 0x0000000203037220 */ /* 0x084fe20000400000 */
[----:B------:R-:W2:Y:S04]  /*1bea0*/  LDL.LU R10, [R1+0x80] ;  /* 0x00008000010a7983 */ /* 0x000ea80000300800 */
[----:B------:R3:W-:Y:S02]  /*1beb0*/  @P1 STG.E desc[UR36][R4.64], R3 ;  /* 0x0000000304001986 */ /* 0x0007e4000c101924 */
[----:B---3--:R-:W-:-:S05]  /*1bec0*/  FMUL R3, R7, R2 ;  /* 0x0000000207037220 */ /* 0x008fca0000400000 */
[----:B------:R0:W-:Y:S04]  /*1bed0*/  @P0 STG.E desc[UR36][R4.64+0x4], R3 ;  /* 0x0000040304000986 */ /* 0x0001e8000c101924 */
[----:B0-----:R-:W3:Y:S01]  /*1bee0*/  LDL.LU R3, [R1+0x8] ;  /* 0x0000080001037983 */ /* 0x001ee20000300800 */
[----:B------:R-:W-:Y:S01]  /*1bef0*/  ISETP.GT.AND P2, PT, R17, 0x8, PT ;  /* 0x000000081100780c */ /* 0x000fe20003f44270 */
[----:B------:R-:W-:-:S03]  /*1bf00*/  USHF.L.U32 UR5, UR8, 0x5, URZ ;  /* 0x0000000508057899 */ /* 0x000fc6000800063f */
[----:B------:R-:W-:Y:S01]  /*1bf10*/  ISETP.GT.AND P0, PT, R0, RZ, P2 ;  /* 0x000000ff0000720c */ /* 0x000fe20001704270 */
[----:B------:R-:W-:Y:S02]  /*1bf20*/  USHF.L.U64.HI UR4, UR8, 0x5, UR9 ;  /* 0x0000000508047899 */ /* 0x000fe40008010209 */
[----:B------:R-:W-:-:S04]  /*1bf30*/  IADD3 R6, P1, R4, UR5, RZ ;  /* 0x0000000504067c10 */ /* 0x000fc8000ff3e0ff */
[----:B------:R-:W-:Y:S01]  /*1bf40*/  IADD3.X R7, R5, UR4, RZ, P1, !PT ;  /* 0x0000000405077c10 */ /* 0x000fe20008ffe4ff */
[----:B---3--:R-:W-:-:S05]  /*1bf50*/  FMUL R3, R3, R2 ;  /* 0x0000000203037220 */ /* 0x008fca0000400000 */
[----:B------:R0:W-:Y:S04]  /*1bf60*/  @P0 STG.E desc[UR36][R6.64], R3 ;  /* 0x0000000306000986 */ /* 0x0001e8000c101924 */
[----:B0-----:R-:W3:Y:S01]  /*1bf70*/  LDL.LU R3, [R1+0xc] ;  /* 0x00000c0001037983 */ /* 0x001ee20000300800 */
[----:B------:R-:W-:Y:S01]  /*1bf80*/  ISETP.GT.AND P0, PT, R0, 0x1, P2 ;  /* 0x000000010000780c */ /* 0x000fe20001704270 */
[----:B---3--:R-:W-:-:S12]  /*1bf90*/  FMUL R3, R3, R2 ;  /* 0x0000000203037220 */ /* 0x008fd80000400000 */
        /* <DEDUP_REMOVED lines=74> */
[C---:B------:R-:W-:Y:S02]  /*1c440*/  ISETP.GT.AND P4, PT, R0.reuse, 0x28, P2 ;  /* 0x000000280000780c */ /* 0x040fe40001784270 */
[----:B------:R-:W-:Y:S01]  /*1c450*/  ISETP.GT.AND P5, PT, R0, 0x29, P2 ;  /* 0x000000290000780c */ /* 0x000fe200017a4270 */
[-C--:B------:R-:W-:Y:S01]  /*1c460*/  FMUL R8, R8, R2.reuse ;  /* 0x0000000208087220 */ /* 0x080fe20000400000 */
[----:B---3--:R-:W-:-:S09]  /*1c470*/  FMUL R3, R3, R2 ;  /* 0x0000000203037220 */ /* 0x008fd20000400000 */
[----:B------:R0:W-:Y:S04]  /*1c480*/  @P4 STG.E desc[UR36][R6.64+0xa0], R3 ;  /* 0x0000a00306004986 */ /* 0x0001e8000c101924 */
[----:B------:R1:W-:Y:S04]  /*1c490*/  @P5 STG.E desc[UR36][R6.64+0xa4], R8 ;  /* 0x0000a40806005986 */ /* 0x0003e8000c101924 */
[----:B0-----:R-:W3:Y:S04]  /*1c4a0*/  LDL.LU R3, [R1+0x64] ;  /* 0x0000640001037983 */ /* 0x001ee80000300800 */
[----:B-1----:R-:W5:Y:S01]  /*1c4b0*/  LDL.LU R8, [R1+0x68] ;  /* 0x0000680001087983 */ /* 0x002f620000300800 */
[----:B------:R-:W-:-:S02]  /*1c4c0*/  ISETP.GT.AND P6, PT, R0, 0x30, P3 ;  /* 0x000000300000780c */ /* 0x000fc40001fc4270 */
[C---:B------:R-:W-:Y:S02]  /*1c4d0*/  ISETP.GT.AND P0, PT, R0.reuse, 0x31, P3 ;  /* 0x000000310000780c */ /* 0x040fe40001f04270 */
[----:B------:R-:W-:Y:S01]  /*1c4e0*/  ISETP.GT.AND P1, PT, R0, 0x30, P2 ;  /* 0x000000300000780c */ /* 0x000fe20001724270 */
[----:B----4-:R-:W-:-:S08]  /*1c4f0*/  FMUL R9, R9, R2 ;  /* 0x0000000209097220 */ /* 0x010fd00000400000 */
[----:B------:R0:W-:Y:S04]  /*1c500*/  @P6 STG.E desc[UR36][R4.64+0xc0], R9 ;  /* 0x0000c00904006986 */ /* 0x0001e8000c101924 */
[----:B0-----:R-:W4:Y:S01]  /*1c510*/  LDL.LU R9, [R1+0x74] ;  /* 0x0000740001097983 */ /* 0x001f220000300800 */
[-C--:B---3--:R-:W-:Y:S01]  /*1c520*/  FMUL R3, R3, R2.reuse ;  /* 0x0000000203037220 */ /* 0x088fe20000400000 */
[----:B-----5:R-:W-:-:S04]  /*1c530*/  FMUL R8, R8, R2 ;  /* 0x0000000208087220 */ /* 0x020fc80000400000 */
[----:B------:R0:W-:Y:S04]  /*1c540*/  @P0 STG.E desc[UR36][R4.64+0xc4], R3 ;  /* 0x0000c40304000986 */ /* 0x0001e8000c101924 */
[----:B------:R1:W-:Y:S04]  /*1c550*/  @P1 STG.E desc[UR36][R6.64+0xc0], R8 ;  /* 0x0000c00806001986 */ /* 0x0003e8000c101924 */
[----:B0-----:R-:W3:Y:S04]  /*1c560*/  LDL.LU R3, [R1+0x6c] ;  /* 0x00006c0001037983 */ /* 0x001ee80000300800 */
[----:B-1----:R-:W5:Y:S01]  /*1c570*/  LDL.LU R8, [R1+0x70] ;  /* 0x0000700001087983 */ /* 0x002f620000300800 */
[----:B------:R-:W-:-:S02]  /*1c580*/  ISETP.GT.AND P4, PT, R0, 0x31, P2 ;  /* 0x000000310000780c */ /* 0x000fc40001784270 */
[----:B------:R-:W-:Y:S01]  /*1c590*/  ISETP.GT.AND P5, PT, R0, 0x38, P3 ;  /* 0x000000380000780c */ /* 0x000fe20001fa4270 */
[-C--:B---3--:R-:W-:Y:S01]  /*1c5a0*/  FMUL R3, R3, R2.reuse ;  /* 0x0000000203037220 */ /* 0x088fe20000400000 */
[----:B-----5:R-:W-:-:S09]  /*1c5b0*/  FMUL R8, R8, R2 ;  /* 0x0000000208087220 */ /* 0x020fd20000400000 */
[----:B------:R0:W-:Y:S04]  /*1c5c0*/  @P4 STG.E desc[UR36][R6.64+0xc4], R3 ;  /* 0x0000c40306004986 */ /* 0x0001e8000c101924 */
[----:B------:R1:W-:Y:S04]  /*1c5d0*/  @P5 STG.E desc[UR36][R4.64+0xe0], R8 ;  /* 0x0000e00804005986 */ /* 0x0003e8000c101924 */
[----:B0-----:R-:W3:Y:S04]  /*1c5e0*/  LDL.LU R3, [R1+0x78] ;  /* 0x0000780001037983 */ /* 0x001ee80000300800 */
[----:B-1----:R-:W5:Y:S01]  /*1c5f0*/  LDL.LU R8, [R1+0x7c] ;  /* 0x00007c0001087983 */ /* 0x002f620000300800 */
[----:B------:R-:W-:-:S02]  /*1c600*/  ISETP.GT.AND P6, PT, R0, 0x39, P3 ;  /* 0x000000390000780c */ /* 0x000fc40001fc4270 */
[C---:B------:R-:W-:Y:S02]  /*1c610*/  ISETP.GT.AND P0, PT, R0.reuse, 0x38, P2 ;  /* 0x000000380000780c */ /* 0x040fe40001704270 */
[C---:B------:R-:W-:Y:S01]  /*1c620*/  ISETP.GT.AND P1, PT, R0.reuse, 0x39, P2 ;  /* 0x000000390000780c */ /* 0x040fe20001724270 */
[----:B----4-:R-:W-:Y:S01]  /*1c630*/  FMUL R9, R9, R2 ;  /* 0x0000000209097220 */ /* 0x010fe20000400000 */
[C---:B------:R-:W-:Y:S02]  /*1c640*/  ISETP.GT.AND P4, PT, R0.reuse, 0x40, P3 ;  /* 0x000000400000780c */ /* 0x040fe40001f84270 */
[----:B------:R-:W-:-:S05]  /*1c650*/  ISETP.GT.AND P5, PT, R0, 0x41, P3 ;  /* 0x000000410000780c */ /* 0x000fca0001fa4270 */
[----:B------:R0:W-:Y:S01]  /*1c660*/  @P6 STG.E desc[UR36][R4.64+0xe4], R9 ;  /* 0x0000e40904006986 */ /* 0x0001e2000c101924 */
[----:B------:R-:W-:Y:S01]  /*1c670*/  ISETP.GT.AND P6, PT, R0, 0x40, P2 ;  /* 0x000000400000780c */ /* 0x000fe200017c4270 */
[-C--:B------:R-:W-:Y:S01]  /*1c680*/  FMUL R11, R11, R2.reuse ;  /* 0x000000020b0b7220 */ /* 0x080fe20000400000 */
[-C--:B------:R-:W-:Y:S01]  /*1c690*/  FMUL R13, R13, R2.reuse ;  /* 0x000000020d0d7220 */ /* 0x080fe20000400000 */
[-C--:B0-----:R-:W-:Y:S01]  /*1c6a0*/  FMUL R9, R234, R2.reuse ;  /* 0x00000002ea097220 */ /* 0x081fe20000400000 */
[-C--:B------:R-:W-:Y:S01]  /*1c6b0*/  FMUL R15, R15, R2.reuse ;  /* 0x000000020f0f7220 */ /* 0x080fe20000400000 */
[----:B------:R-:W-:Y:S01]  /*1c6c0*/  USHF.L.U32 UR12, UR8, 0x9, URZ ;  /* 0x00000009080c7899 */ /* 0x000fe2000800063f */
[-C--:B---3--:R-:W-:Y:S01]  /*1c6d0*/  FMUL R3, R3, R2.reuse ;  /* 0x0000000203037220 */ /* 0x088fe20000400000 */
[----:B-----5:R-:W-:-:S04]  /*1c6e0*/  FMUL R8, R8, R2 ;  /* 0x0000000208087220 */ /* 0x020fc80000400000 */
[----:B------:R0:W-:Y:S04]  /*1c6f0*/  @P0 STG.E desc[UR36][R6.64+0xe0], R3 ;  /* 0x0000e00306000986 */ /* 0x0001e8000c101924 */
[----:B------:R2:W-:Y:S01]  /*1c700*/  @P1 STG.E desc[UR36][R6.64+0xe4], R8 ;  /* 0x0000e40806001986 */ /* 0x0005e2000c101924 */
[C---:B------:R-:W-:Y:S02]  /*1c710*/  ISETP.GT.AND P0, PT, R0.reuse, 0x41, P2 ;  /* 0x000000410000780c */ /* 0x040fe40001704270 */
[----:B------:R-:W-:Y:S01]  /*1c720*/  ISETP.GT.AND P1, PT, R0, 0x48, P3 ;  /* 0x000000480000780c */ /* 0x000fe20001f24270 */
[-C--:B0-----:R-:W-:Y:S01]  /*1c730*/  FMUL R3, R235, R2.reuse ;  /* 0x00000002eb037220 */ /* 0x081fe20000400000 */
[----:B--2---:R-:W-:-:S05]  /*1c740*/  FMUL R8, R10, R2 ;  /* 0x000000020a087220 */ /* 0x004fca0000400000 */
[----:B------:R-:W-:Y:S01]  /*1c750*/  @P4 STG.E desc[UR36][R4.64+0x100], R8 ;  /* 0x0001000804004986 */ /* 0x000fe2000c101924 */
[----:B------:R-:W-:-:S03]  /*1c760*/  ISETP.GT.AND P4, PT, R0, 0x49, P3 ;  /* 0x000000490000780c */ /* 0x000fc60001f84270 */
[----:B------:R0:W-:Y:S01]  /*1c770*/  @P5 STG.E desc[UR36][R4.64+0x104], R3 ;  /* 0x0001040304005986 */ /* 0x0001e2000c101924 */
[----:B------:R-:W-:-:S03]  /*1c780*/  ISETP.GT.AND P5, PT, R0, 0x48, P2 ;  /* 0x000000480000780c */ /* 0x000fc600017a4270 */
[----:B------:R1:W-:Y:S01]  /*1c790*/  @P6 STG.E desc[UR36][R6.64+0x100], R9 ;  /* 0x0001000906006986 */ /* 0x0003e2000c101924 */
[----:B------:R-:W-:-:S03]  /*1c7a0*/  ISETP.GT.AND P6, PT, R0, 0x49, P2 ;  /* 0x000000490000780c */ /* 0x000fc600017c4270 */
[----:B------:R2:W-:Y:S01]  /*1c7b0*/  @P0 STG.E desc[UR36][R6.64+0x104], R11 ;  /* 0x0001040b06000986 */ /* 0x0005e2000c101924 */
[----:B0-----:R-:W-:-:S03]  /*1c7c0*/  FMUL R3, R233, R2 ;  /* 0x00000002e9037220 */ /* 0x001fc60000400000 */
[----:B------:R0:W-:Y:S01]  /*1c7d0*/  @P1 STG.E desc[UR36][R4.64+0x120], R13 ;  /* 0x0001200d04001986 */ /* 0x0001e2000c101924 */
[----:B------:R-:W-:Y:S01]  /*1c7e0*/  ISETP.GT.AND P0, PT, R0, 0x50, P3 ;  /* 0x000000500000780c */ /* 0x000fe20001f04270 */
[----:B-1----:R-:W-:Y:S01]  /*1c7f0*/  FMUL R9, R232, R2 ;  /* 0x00000002e8097220 */ /* 0x002fe20000400000 */
[C---:B------:R-:W-:Y:S01]  /*1c800*/  ISETP.GT.AND P1, PT, R0.reuse, 0x51, P3 ;  /* 0x000000510000780c */ /* 0x040fe20001f24270 */
[----:B------:R1:W-:Y:S01]  /*1c810*/  @P4 STG.E desc[UR36][R4.64+0x124], R3 ;  /* 0x0001240304004986 */ /* 0x0003e2000c101924 */
[----:B------:R-:W-:-:S03]  /*1c820*/  ISETP.GT.AND P4, PT, R0, 0x50, P2 ;  /* 0x000000500000780c */ /* 0x000fc60001784270 */
[----:B------:R3:W-:Y:S01]  /*1c830*/  @P5 STG.E desc[UR36][R6.64+0x120], R9 ;  /* 0x0001200906005986 */ /* 0x0007e2000c101924 */
[----:B------:R-:W-:-:S03]  /*1c840*/  ISETP.GT.AND P5, PT, R0, 0x51, P2 ;  /* 0x000000510000780c */ /* 0x000fc600017a4270 */
[----:B------:R4:W-:Y:S01]  /*1c850*/  @P6 STG.E desc[UR36][R6.64+0x124], R15 ;  /* 0x0001240f06006986 */ /* 0x0009e2000c101924 */
[----:B------:R-:W-:Y:S01]  /*1c860*/  ISETP.GT.AND P6, PT, R0, 0x58, P3 ;  /* 0x000000580000780c */ /* 0x000fe20001fc4270 */
[-C--:B--2---:R-:W-:Y:S01]  /*1c870*/  FMUL R11, R231, R2.reuse ;  /* 0x00000002e70b7220 */ /* 0x084fe20000400000 */
[-C--:B0-----:R-:W-:Y:S01]  /*1c880*/  FMUL R13, R230, R2.reuse ;  /* 0x00000002e60d7220 */ /* 0x081fe20000400000 */
[----:B-1----:R-:W-:-:S03]  /*1c890*/  FMUL R3, R229, R2 ;  /* 0x00000002e5037220 */ /* 0x002fc60000400000 */
[----:B------:R0:W-:Y:S01]  /*1c8a0*/  @P0 STG.E desc[UR36][R4.64+0x140], R11 ;  /* 0x0001400b04000986 */ /* 0x0001e2000c101924 */
[-C--:B---3--:R-:W-:Y:S01]  /*1c8b0*/  FMUL R9, R228, R2.reuse ;  /* 0x00000002e4097220 */ /* 0x088fe20000400000 */
[C---:B------:R-:W-:Y:S02]  /*1c8c0*/  ISETP.GT.AND P0, PT, R0.reuse, 0x59, P3 ;  /* 0x000000590000780c */ /* 0x040fe40001f04270 */
[----:B------:R1:W-:Y:S01]  /*1c8d0*/  @P1 STG.E desc[UR36][R4.64+0x144], R13 ;  /* 0x0001440d04001986 */ /* 0x0003e2000c101924 */
[----:B----4-:R-:W-:Y:S01]  /*1c8e0*/  FMUL R15, R227, R2 ;  /* 0x00000002e30f7220 */ /* 0x010fe20000400000 */
[C---:B------:R-:W-:Y:S02]  /*1c8f0*/  ISETP.GT.AND P1, PT, R0.reuse, 0x58, P2 ;  /* 0x000000580000780c */ /* 0x040fe40001724270 */
[----:B------:R2:W-:Y:S01]  /*1c900*/  @P4 STG.E desc[UR36][R6.64+0x140], R3 ;  /* 0x0001400306004986 */ /* 0x0005e2000c101924 */
[----:B------:R-:W-:-:S03]  /*1c910*/  ISETP.GT.AND P4, PT, R0, 0x59, P2 ;  /* 0x000000590000780c */ /* 0x000fc60001784270 */
[----:B------:R3:W-:Y:S01]  /*1c920*/  @P5 STG.E desc[UR36][R6.64+0x144], R9 ;  /* 0x0001440906005986 */ /* 0x0007e2000c101924 */
[----:B------:R-:W-:-:S03]  /*1c930*/  ISETP.GT.AND P5, PT, R0, 0x60, P3 ;  /* 0x000000600000780c */ /* 0x000fc60001fa4270 */
[----:B------:R4:W-:Y:S01]  /*1c940*/  @P6 STG.E desc[UR36][R4.64+0x160], R15 ;  /* 0x0001600f04006986 */ /* 0x0009e2000c101924 */
[----:B------:R-:W-:Y:S01]  /*1c950*/  ISETP.GT.AND P6, PT, R0, 0x61, P3 ;  /* 0x000000610000780c */ /* 0x000fe20001fc4270 */
[-C--:B0-----:R-:W-:Y:S01]  /*1c960*/  FMUL R11, R226, R2.reuse ;  /* 0x00000002e20b7220 */ /* 0x081fe20000400000 */
[-C--:B-1----:R-:W-:Y:S01]  /*1c970*/  FMUL R13, R225, R2.reuse ;  /* 0x00000002e10d7220 */ /* 0x082fe20000400000 */
[----:B--2---:R-:W-:-:S03]  /*1c980*/  FMUL R3, R224, R2 ;  /* 0x00000002e0037220 */ /* 0x004fc60000400000 */
[----:B------:R0:W-:Y:S01]  /*1c990*/  @P0 STG.E desc[UR36][R4.64+0x164], R11 ;  /* 0x0001640b04000986 */ /* 0x0001e2000c101924 */
[-C--:B---3--:R-:W-:Y:S01]  /*1c9a0*/  FMUL R9, R223, R2.reuse ;  /* 0x00000002df097220 */ /* 0x088fe20000400000 */
[----:B------:R-:W-:Y:S02]  /*1c9b0*/  ISETP.GT.AND P0, PT, R0, 0x60, P2 ;  /* 0x000000600000780c */ /* 0x000fe40001704270 */
        /* <DEDUP_REMOVED lines=217> */
[----:B------:R-:W-:Y:S01]  /*1d750*/  @P6 STG.E desc[UR36][R6.64+0x3a4], R15 ;  /* 0x0003a40f06006986 */ /* 0x000fe2000c101924 */
[C---:B------:R-:W-:Y:S01]  /*1d760*/  ISETP.GT.AND P6, PT, R0.reuse, 0xf8, P3 ;  /* 0x000000f80000780c */ /* 0x040fe20001fc4270 */
[-C--:B0-----:R-:W-:Y:S01]  /*1d770*/  FMUL R11, R23, R2.reuse ;  /* 0x00000002170b7220 */ /* 0x081fe20000400000 */
[----:B------:R-:W-:Y:S01]  /*1d780*/  ISETP.GT.AND P3, PT, R0, 0xf9, P3 ;  /* 0x000000f90000780c */ /* 0x000fe20001f64270 */
[-C--:B-1----:R-:W-:Y:S01]  /*1d790*/  FMUL R13, R22, R2.reuse ;  /* 0x00000002160d7220 */ /* 0x082fe20000400000 */
[-C--:B--2---:R-:W-:Y:S02]  /*1d7a0*/  FMUL R3, R21, R2.reuse ;  /* 0x0000000215037220 */ /* 0x084fe40000400000 */
[----:B------:R0:W-:Y:S01]  /*1d7b0*/  @P0 STG.E desc[UR36][R4.64+0x3c0], R11 ;  /* 0x0003c00b04000986 */ /* 0x0001e2000c101924 */
[----:B---3--:R-:W-:-:S03]  /*1d7c0*/  FMUL R9, R20, R2 ;  /* 0x0000000214097220 */ /* 0x008fc60000400000 */
[----:B------:R1:W-:Y:S04]  /*1d7d0*/  @P1 STG.E desc[UR36][R4.64+0x3c4], R13 ;  /* 0x0003c40d04001986 */ /* 0x0003e8000c101924 */
[----:B------:R2:W-:Y:S01]  /*1d7e0*/  @P4 STG.E desc[UR36][R6.64+0x3c0], R3 ;  /* 0x0003c00306004986 */ /* 0x0005e2000c101924 */
[----:B------:R-:W-:Y:S01]  /*1d7f0*/  ISETP.GT.AND P4, PT, R0, 0xf8, P2 ;  /* 0x000000f80000780c */ /* 0x000fe20001784270 */
[----:B0-----:R-:W-:Y:S02]  /*1d800*/  FMUL R11, R19, R2 ;  /* 0x00000002130b7220 */ /* 0x001fe40000400000 */
[----:B------:R-:W-:Y:S01]  /*1d810*/  @P5 STG.E desc[UR36][R6.64+0x3c4], R9 ;  /* 0x0003c40906005986 */ /* 0x000fe2000c101924 */
[----:B------:R-:W-:Y:S01]  /*1d820*/  @P3 MOV R10, R4 ;  /* 0x00000004000a3202 */ /* 0x000fe20000000f00 */
[----:B-1----:R-:W-:-:S02]  /*1d830*/  FMUL R13, R18, R2 ;  /* 0x00000002120d7220 */ /* 0x002fc40000400000 */
[----:B------:R0:W-:Y:S01]  /*1d840*/  @P6 STG.E desc[UR36][R4.64+0x3e0], R11 ;  /* 0x0003e00b04006986 */ /* 0x0001e2000c101924 */
[C---:B------:R-:W-:Y:S01]  /*1d850*/  ISETP.GT.AND P1, PT, R17.reuse, 0x80, PT ;  /* 0x000000801100780c */ /* 0x040fe20003f24270 */
[----:B------:R-:W-:Y:S01]  /*1d860*/  USHF.L.U64.HI UR11, UR8, 0x9, UR9 ;  /* 0x00000009080b7899 */ /* 0x000fe20008010209 */
[----:B------:R-:W-:Y:S01]  /*1d870*/  ISETP.GT.AND P2, PT, R0, 0xf9, P2 ;  /* 0x000000f90000780c */ /* 0x000fe20001744270 */
[----:B--2---:R-:W-:Y:S01]  /*1d880*/  FMUL R3, R14, R2 ;  /* 0x000000020e037220 */ /* 0x004fe20000400000 */
[----:B------:R-:W-:Y:S01]  /*1d890*/  ISETP.GT.AND P0, PT, R17, 0x88, PT ;  /* 0x000000881100780c */ /* 0x000fe20003f04270 */
[----:B0-----:R-:W-:Y:S01]  /*1d8a0*/  @P3 IMAD.MOV.U32 R11, RZ, RZ, R5 ;  /* 0x000000ffff0b3224 */ /* 0x001fe200078e0005 */
[----:B------:R-:W-:Y:S01]  /*1d8b0*/  MOV R9, UR12 ;  /* 0x0000000c00097c02 */ /* 0x000fe20008000f00 */
[----:B------:R-:W-:-:S03]  /*1d8c0*/  IMAD.U32 R17, RZ, RZ, UR11 ;  /* 0x0000000bff117e24 */ /* 0x000fc6000f8e00ff */
[----:B------:R0:W-:Y:S01]  /*1d8d0*/  @P3 STG.E desc[UR36][R10.64+0x3e4], R13 ;  /* 0x0003e40d0a003986 */ /* 0x0001e2000c101924 */
[----:B------:R-:W-:Y:S01]  /*1d8e0*/  ISETP.GT.AND P3, PT, R0, RZ, P1 ;  /* 0x000000ff0000720c */ /* 0x000fe20000f64270 */
[-C--:B------:R-:W-:Y:S01]  /*1d8f0*/  FMUL R15, R12, R2.reuse ;  /* 0x000000020c0f7220 */ /* 0x080fe20000400000 */
[C---:B------:R-:W-:Y:S01]  /*1d900*/  IADD3 R8, P5, P6, R4.reuse, UR5, R9 ;  /* 0x0000000504087c10 */ /* 0x040fe2000febe009 */
[----:B------:R1:W-:Y:S01]  /*1d910*/  @P4 STG.E desc[UR36][R6.64+0x3e0], R3 ;  /* 0x0003e00306004986 */ /* 0x0003e2000c101924 */
[----:B------:R-:W-:Y:S02]  /*1d920*/  IADD3 R4, P4, R4, UR12, RZ ;  /* 0x0000000c04047c10 */ /* 0x000fe4000ff9e0ff */
[C---:B------:R-:W-:Y:S01]  /*1d930*/  IADD3.X R9, R5.reuse, UR4, R17, P5, P6 ;  /* 0x0000000405097c10 */ /* 0x040fe2000afec411 */
[----:B------:R2:W-:Y:S01]  /*1d940*/  @P2 STG.E desc[UR36][R6.64+0x3e4], R15 ;  /* 0x0003e40f06002986 */ /* 0x0005e2000c101924 */
[----:B------:R-:W-:Y:S02]  /*1d950*/  ISETP.GT.AND P5, PT, R0, 0x1, P1 ;  /* 0x000000010000780c */ /* 0x000fe40000fa4270 */
[----:B------:R-:W-:Y:S01]  /*1d960*/  IADD3.X R5, R5, UR11, RZ, P4, !PT ;  /* 0x0000000b05057c10 */ /* 0x000fe2000a7fe4ff */
[----:B0-----:R-:W-:Y:S01]  /*1d970*/  FMUL R13, R24, R2 ;  /* 0x00000002180d7220 */ /* 0x001fe20000400000 */
[----:B------:R-:W-:-:S02]  /*1d980*/  ISETP.GT.AND P2, PT, R0, RZ, P0 ;  /* 0x000000ff0000720c */ /* 0x000fc40000744270 */
[----:B------:R-:W-:Y:S02]  /*1d990*/  ISETP.GT.AND P4, PT, R0, 0x1, P0 ;  /* 0x000000010000780c */ /* 0x000fe40000784270 */
[----:B------:R0:W-:Y:S01]  /*1d9a0*/  @P3 STG.E desc[UR36][R4.64], R13 ;  /* 0x0000000d04003986 */ /* 0x0001e2000c101924 */
[----:B------:R-:W-:Y:S02]  /*1d9b0*/  IADD3 R10, P6, R4, UR5, RZ ;  /* 0x00000005040a7c10 */ /* 0x000fe4000ffde0ff */
[----:B------:R-:W-:Y:S01]  /*1d9c0*/  ISETP.GT.AND P3, PT, R0, 0x8, P1 ;  /* 0x000000080000780c */ /* 0x000fe20000f64270 */
[-C--:B------:R-:W-:Y:S01]  /*1d9d0*/  FMUL R25, R25, R2.reuse ;  /* 0x0000000219197220 */ /* 0x080fe20000400000 */
[----:B------:R-:W-:Y:S01]  /*1d9e0*/  IADD3.X R11, R5, UR4, RZ, P6, !PT ;  /* 0x00000004050b7c10 */ /* 0x000fe2000b7fe4ff */
[-C--:B-1----:R-:W-:Y:S01]  /*1d9f0*/  FMUL R3, R26, R2.reuse ;  /* 0x000000021a037220 */ /* 0x082fe20000400000 */
[-C--:B------:R-:W-:Y:S01]  /*1da00*/  FMUL R27, R27, R2.reuse ;  /* 0x000000021b1b7220 */ /* 0x080fe20000400000 */
[----:B--2---:R-:W-:Y:S01]  /*1da10*/  FMUL R15, R28, R2 ;  /* 0x000000021c0f7220 */ /* 0x004fe20000400000 */
[----:B------:R-:W-:Y:S01]  /*1da20*/  @P5 STG.E desc[UR36][R4.64+0x4], R25 ;  /* 0x0000041904005986 */ /* 0x000fe2000c101924 */
[----:B------:R-:W-:-:S03]  /*1da30*/  ISETP.GT.AND P5, PT, R0, 0x9, P1 ;  /* 0x000000090000780c */ /* 0x000fc60000fa4270 */
[----:B------:R1:W-:Y:S01]  /*1da40*/  @P2 STG.E desc[UR36][R10.64], R3 ;  /* 0x000000030a002986 */ /* 0x0003e2000c101924 */
[----:B------:R-:W-:-:S03]  /*1da50*/  ISETP.GT.AND P2, PT, R0, 0x8, P0 ;  /* 0x000000080000780c */ /* 0x000fc60000744270 */
[----:B------:R2:W-:Y:S01]  /*1da60*/  @P4 STG.E desc[UR36][R10.64+0x4], R27 ;  /* 0x0000041b0a004986 */ /* 0x0005e2000c101924 */
[----:B------:R-:W-:-:S03]  /*1da70*/  FMUL R29, R29, R2 ;  /* 0x000000021d1d7220 */ /* 0x000fc60000400000 */
[----:B------:R-:W-:Y:S01]  /*1da80*/  @P3 STG.E desc[UR36][R4.64+0x20], R15 ;  /* 0x0000200f04003986 */ /* 0x000fe2000c101924 */
[----:B------:R-:W-:Y:S01]  /*1da90*/  IADD3 R6, P3, R4, UR5, RZ ;  /* 0x0000000504067c10 */ /* 0x000fe2000ff7e0ff */
[----:B0-----:R-:W-:Y:S01]  /*1daa0*/  FMUL R13, R30, R2 ;  /* 0x000000021e0d7220 */ /* 0x001fe20000400000 */
[C---:B------:R-:W-:Y:S02]  /*1dab0*/  ISETP.GT.AND P6, PT, R0.reuse, 0x10, P0 ;  /* 0x000000100000780c */ /* 0x040fe400007c4270 */
[----:B------:R-:W-:Y:S01]  /*1dac0*/  IADD3.X R7, R5, UR4, RZ, P3, !PT ;  /* 0x0000000405077c10 */ /* 0x000fe20009ffe4ff */
[----:B------:R-:W-:Y:S01]  /*1dad0*/  @P5 STG.E desc[UR36][R4.64+0x24], R29 ;  /* 0x0000241d04005986 */ /* 0x000fe2000c101924 */
[C---:B------:R-:W-:Y:S02]  /*1dae0*/  ISETP.GT.AND P4, PT, R0.reuse, 0x9, P0 ;  /* 0x000000090000780c */ /* 0x040fe40000784270 */
[C---:B------:R-:W-:Y:S01]  /*1daf0*/  ISETP.GT.AND P3, PT, R0.reuse, 0x10, P1 ;  /* 0x000000100000780c */ /* 0x040fe20000f64270 */
[----:B------:R0:W-:Y:S01]  /*1db00*/  @P2 STG.E desc[UR36][R6.64+0x20], R13 ;  /* 0x0000200d06002986 */ /* 0x0001e2000c101924 */
[----:B------:R-:W-:-:S02]  /*1db10*/  ISETP.GT.AND P5, PT, R0, 0x11, P1 ;  /* 0x000000110000780c */ /* 0x000fc40000fa4270 */
[----:B------:R-:W-:Y:S01]  /*1db20*/  ISETP.GT.AND P2, PT, R0, 0x11, P0 ;  /* 0x000000110000780c */ /* 0x000fe20000744270 */
[-C--:B------:R-:W-:Y:S01]  /*1db30*/  FMUL R31, R31, R2.reuse ;  /* 0x000000021f1f7220 */ /* 0x080fe20000400000 */
[-C--:B-1----:R-:W-:Y:S01]  /*1db40*/  FMUL R3, R32, R2.reuse ;  /* 0x0000000220037220 */ /* 0x082fe20000400000 */
[-C--:B------:R-:W-:Y:S01]  /*1db50*/  FMUL R33, R33, R2.reuse ;  /* 0x0000000221217220 */ /* 0x080fe20000400000 */
[----:B--2---:R-:W-:Y:S01]  /*1db60*/  FMUL R11, R34, R2 ;  /* 0x00000002220b7220 */ /* 0x004fe20000400000 */
[----:B0-----:R-:W-:Y:S01]  /*1db70*/  @P6 MOV R6, R8 ;  /* 0x0000000800066202 */ /* 0x001fe20000000f00 */
[----:B------:R-:W-:Y:S01]  /*1db80*/  @P6 IMAD.MOV.U32 R7, RZ, RZ, R9 ;  /* 0x000000ffff076224 */ /* 0x000fe200078e0009 */
[----:B------:R-:W-:Y:S01]  /*1db90*/  @P4 STG.E desc[UR36][R8.64+0x24], R31 ;  /* 0x0000241f08004986 */ /* 0x000fe2000c101924 */
[----:B------:R-:W-:-:S03]  /*1dba0*/  FMUL R35, R35, R2 ;  /* 0x0000000223237220 */ /* 0x000fc60000400000 */
[----:B------:R-:W-:Y:S04]  /*1dbb0*/  @P3 STG.E desc[UR36][R4.64+0x40], R3 ;  /* 0x0000400304003986 */ /* 0x000fe8000c101924 */
[----:B------:R-:W-:Y:S01]  /*1dbc0*/  @P5 STG.E desc[UR36][R4.64+0x44], R33 ;  /* 0x0000442104005986 */ /* 0x000fe2000c101924 */
[----:B------:R-:W-:-:S03]  /*1dbd0*/  ISETP.GT.AND P5, PT, R0, 0x18, P0 ;  /* 0x000000180000780c */ /* 0x000fc600007a4270 */
[----:B------:R0:W-:Y:S01]  /*1dbe0*/  @P6 STG.E desc[UR36][R6.64+0x40], R11 ;  /* 0x0000400b06006986 */ /* 0x0001e2000c101924 */
[C---:B------:R-:W-:Y:S02]  /*1dbf0*/  ISETP.GT.AND P3, PT, R0.reuse, 0x18, P1 ;  /* 0x000000180000780c */ /* 0x040fe40000f64270 */
[----:B------:R-:W-:Y:S02]  /*1dc00*/  ISETP.GT.AND P4, PT, R0, 0x19, P1 ;  /* 0x000000190000780c */ /* 0x000fe40000f84270 */
[----:B0-----:R-:W-:Y:S01]  /*1dc10*/  @P2 MOV R6, R8 ;  /* 0x0000000800062202 */ /* 0x001fe20000000f00 */
[----:B------:R-:W-:-:S05]  /*1dc20*/  @P2 IMAD.MOV.U32 R7, RZ, RZ, R9 ;  /* 0x000000ffff072224 */ /* 0x000fca00078e0009 */
[----:B------:R0:W-:Y:S01]  /*1dc30*/  @P2 STG.E desc[UR36][R6.64+0x44], R35 ;  /* 0x0000442306002986 */ /* 0x0001e2000c101924 */
[----:B------:R-:W-:Y:S01]  /*1dc40*/  ISETP.GT.AND P2, PT, R0, 0x19, P0 ;  /* 0x000000190000780c */ /* 0x000fe20000744270 */
[-C--:B------:R-:W-:Y:S01]  /*1dc50*/  FMUL R13, R36, R2.reuse ;  /* 0x00000002240d7220 */ /* 0x080fe20000400000 */
[-C--:B------:R-:W-:Y:S01]  /*1dc60*/  FMUL R37, R37, R2.reuse ;  /* 0x0000000225257220 */ /* 0x080fe20000400000 */
[----:B------:R-:W-:Y:S01]  /*1dc70*/  FMUL R3, R38, R2 ;  /* 0x0000000226037220 */ /* 0x000fe20000400000 */
[C---:B------:R-:W-:Y:S02]  /*1dc80*/  ISETP.GT.AND P6, PT, R0.reuse, 0x21, P1 ;  /* 0x000000210000780c */ /* 0x040fe40000fc4270 */
[----:B------:R-:W-:Y:S01]  /*1dc90*/  @P3 STG.E desc[UR36][R4.64+0x60], R13 ;  /* 0x0000600d04003986 */ /* 0x000fe2000c101924 */
[----:B0-----:R-:W-:Y:S01]  /*1dca0*/  @P5 MOV R6, R8 ;  /* 0x0000000800065202 */ /* 0x001fe20000000f00 */
[--C-:B------:R-:W-:Y:S02]  /*1dcb0*/  @P5 IMAD.MOV.U32 R7, RZ, RZ, R9.reuse ;  /* 0x000000ffff075224 */ /* 0x100fe400078e0009 */
[----:B------:R-:W-:Y:S01]  /*1dcc0*/  @P4 STG.E desc[UR36][R4.64+0x64], R37 ;  /* 0x0000642504004986 */ /* 0x000fe2000c101924 */
[C---:B------:R-:W-:Y:S01]  /*1dcd0*/  ISETP.GT.AND P3, PT, R0.reuse, 0x20, P1 ;  /* 0x000000200000780c */ /* 0x040fe20000f64270 */
[-C--:B------:R-:W-:Y:S01]  /*1dce0*/  FMUL R39, R39, R2.reuse ;  /* 0x0000000227277220 */ /* 0x080fe20000400000 */
[----:B------:R-:W-:Y:S01]  /*1dcf0*/  ISETP.GT.AND P4, PT, R0, 0x20, P0 ;  /* 0x000000200000780c */ /* 0x000fe20000784270 */
[----:B------:R0:W-:Y:S01]  /*1dd00*/  @P5 STG.E desc[UR36][R6.64+0x60], R3 ;  /* 0x0000600306005986 */ /* 0x0001e2000c101924 */
[-C--:B------:R-:W-:Y:S01]  /*1dd10*/  FMUL R11, R40, R2.reuse ;  /* 0x00000002280b7220 */ /* 0x080fe20000400000 */
[----:B------:R-:W-:Y:S01]  /*1dd20*/  FMUL R41, R41, R2 ;  /* 0x0000000229297220 */ /* 0x000fe20000400000 */
[----:B0-----:R-:W-:Y:S01]  /*1dd30*/  @P2 MOV R6, R8 ;  /* 0x0000000800062202 */ /* 0x001fe20000000f00 */
[----:B------:R-:W-:-:S05]  /*1dd40*/  @P2 IMAD.MOV.U32 R7, RZ, RZ, R9 ;  /* 0x000000ffff072224 */ /* 0x000fca00078e0009 */
[----:B------:R0:W-:Y:S01]  /*1dd50*/  @P2 STG.E desc[UR36][R6.64+0x64], R39 ;  /* 0x0000642706002986 */ /* 0x0001e2000c101924 */
[----:B------:R-:W-:Y:S01]  /*1dd60*/  ISETP.GT.AND P2, PT, R0, 0x21, P0 ;  /* 0x000000210000780c */ /* 0x000fe20000744270 */
[----:B------:R-:W-:Y:S01]  /*1dd70*/  FMUL R13, R42, R2 ;  /* 0x000000022a0d7220 */ /* 0x000fe20000400000 */
[C---:B------:R-:W-:Y:S01]  /*1dd80*/  ISETP.GT.AND P5, PT, R0.reuse, 0x29, P1 ;  /* 0x000000290000780c */ /* 0x040fe20000fa4270 */
[----:B------:R1:W-:Y:S01]  /*1dd90*/  @P3 STG.E desc[UR36][R4.64+0x80], R11 ;  /* 0x0000800b04003986 */ /* 0x0003e2000c101924 */
[----:B------:R-:W-:-:S03]  /*1dda0*/  ISETP.GT.AND P3, PT, R0, 0x28, P1 ;  /* 0x000000280000780c */ /* 0x000fc60000f64270 */
[----:B------:R-:W-:Y:S01]  /*1ddb0*/  @P6 STG.E desc[UR36][R4.64+0x84], R41 ;  /* 0x0000842904006986 */ /* 0x000fe2000c101924 */
[C---:B------:R-:W-:Y:S02]  /*1ddc0*/  ISETP.GT.AND P6, PT, R0.reuse, 0x28, P0 ;  /* 0x000000280000780c */ /* 0x040fe400007c4270 */
[----:B0-----:R-:W-:Y:S01]  /*1ddd0*/  @P4 MOV R6, R8 ;  /* 0x0000000800064202 */ /* 0x001fe20000000f00 */
[--C-:B------:R-:W-:Y:S02]  /*1dde0*/  @P4 IMAD.MOV.U32 R7, RZ, RZ, R9.reuse ;  /* 0x000000ffff074224 */ /* 0x100fe400078e0009 */
[-C--:B------:R-:W-:Y:S01]  /*1ddf0*/  FMUL R43, R43, R2.reuse ;  /* 0x000000022b2b7220 */ /* 0x080fe20000400000 */
[-C--:B------:R-:W-:Y:S02]  /*1de00*/  FMUL R45, R45, R2.reuse ;  /* 0x000000022d2d7220 */ /* 0x080fe40000400000 */
[----:B------:R0:W-:Y:S01]  /*1de10*/  @P4 STG.E desc[UR36][R6.64+0x80], R13 ;  /* 0x0000800d06004986 */ /* 0x0001e2000c101924 */
[----:B------:R-:W-:Y:S01]  /*1de20*/  ISETP.GT.AND P4, PT, R0, 0x29, P0 ;  /* 0x000000290000780c */ /* 0x000fe20000784270 */
[-C--:B------:R-:W-:Y:S01]  /*1de30*/  FMUL R3, R44, R2.reuse ;  /* 0x000000022c037220 */ /* 0x080fe20000400000 */
[----:B-1----:R-:W-:Y:S01]  /*1de40*/  FMUL R11, R46, R2 ;  /* 0x000000022e0b7220 */ /* 0x002fe20000400000 */
[----:B0-----:R-:W-:Y:S01]  /*1de50*/  @P2 MOV R6, R8 ;  /* 0x0000000800062202 */ /* 0x001fe20000000f00 */
[----:B------:R-:W-:-:S05]  /*1de60*/  @P2 IMAD.MOV.U32 R7, RZ, RZ, R9 ;  /* 0x000000ffff072224 */ /* 0x000fca00078e0009 */
[----:B------:R0:W-:Y:S04]  /*1de70*/  @P2 STG.E desc[UR36][R6.64+0x84], R43 ;  /* 0x0000842b06002986 */ /* 0x0001e8000c101924 */
[----:B------:R-:W-:Y:S01]  /*1de80*/  @P5 STG.E desc[UR36][R4.64+0xa4], R45 ;  /* 0x0000a42d04005986 */ /* 0x000fe2000c101924 */
[----:B------:R-:W-:-:S03]  /*1de90*/  ISETP.GT.AND P5, PT, R0, 0x31, P1 ;  /* 0x000000310000780c */ /* 0x000fc60000fa4270 */
[----:B------:R1:W-:Y:S01]  /*1dea0*/  @P3 STG.E desc[UR36][R4.64+0xa0], R3 ;  /* 0x0000a00304003986 */ /* 0x0003e2000c101924 */
[C---:B------:R-:W-:Y:S02]  /*1deb0*/  ISETP.GT.AND P3, PT, R0.reuse, 0x30, P0 ;  /* 0x000000300000780c */ /* 0x040fe40000764270 */
[----:B0-----:R-:W-:Y:S01]  /*1dec0*/  @P6 MOV R6, R8 ;  /* 0x0000000800066202 */ /* 0x001fe20000000f00 */
[--C-:B------:R-:W-:Y:S01]  /*1ded0*/  @P6 IMAD.MOV.U32 R7, RZ, RZ, R9.reuse ;  /* 0x000000ffff076224 */ /* 0x100fe200078e0009 */
[C---:B------:R-:W-:Y:S01]  /*1dee0*/  ISETP.GT.AND P2, PT, R0.reuse, 0x30, P1 ;  /* 0x000000300000780c */ /* 0x040fe20000f44270 */
        /* <DEDUP_REMOVED lines=10> */
[C---:B------:R-:W-:Y:S02]  /*1df90*/  ISETP.GT.AND P5, PT, R0.reuse, 0x38, P0 ;  /* 0x000000380000780c */ /* 0x040fe400007a4270 */
[C---:B------:R-:W-:Y:S01]  /*1dfa0*/  ISETP.GT.AND P4, PT, R0.reuse, 0x38, P1 ;  /* 0x000000380000780c */ /* 0x040fe20000f84270 */
[----:B------:R1:W-:Y:S01]  /*1dfb0*/  @P2 STG.E desc[UR36][R4.64+0xc0], R13 ;  /* 0x0000c00d04002986 */ /* 0x0003e2000c101924 */
[----:B0-----:R-:W-:Y:S01]  /*1dfc0*/  @P3 MOV R6, R8 ;  /* 0x0000000800063202 */ /* 0x001fe20000000f00 */
[----:B------:R-:W-:Y:S01]  /*1dfd0*/  @P3 IMAD.MOV.U32 R7, RZ, RZ, R9 ;  /* 0x000000ffff073224 */ /* 0x000fe200078e0009 */
[----:B------:R-:W-:Y:S01]  /*1dfe0*/  ISETP.GT.AND P2, PT, R0, 0x39, P1 ;  /* 0x000000390000780c */ /* 0x000fe20000f44270 */
[----:B------:R-:W-:-:S03]  /*1dff0*/  FMUL R51, R51, R2 ;  /* 0x0000000233337220 */ /* 0x000fc60000400000 */
[----:B------:R0:W-:Y:S01]  /*1e000*/  @P3 STG.E desc[UR36][R6.64+0xc0], R3 ;  /* 0x0000c00306003986 */ /* 0x0001e2000c101924 */
[----:B------:R-:W-:Y:S01]  /*1e010*/  ISETP.GT.AND P3, PT, R0, 0x39, P0 ;  /* 0x000000390000780c */ /* 0x000fe20000764270 */
[-C--:B------:R-:W-:Y:S01]  /*1e020*/  FMUL R11, R52, R2.reuse ;  /* 0x00000002340b7220 */ /* 0x080fe20000400000 */
[-C--:B------:R-:W-:Y:S01]  /*1e030*/  FMUL R53, R53, R2.reuse ;  /* 0x0000000235357220 */ /* 0x080fe20000400000 */
[----:B-1----:R-:W-:Y:S01]  /*1e040*/  FMUL R13, R54, R2 ;  /* 0x00000002360d7220 */ /* 0x002fe20000400000 */
[----:B0-----:R-:W-:Y:S01]  /*1e050*/  @P6 MOV R6, R8 ;  /* 0x0000000800066202 */ /* 0x001fe20000000f00 */
[----:B------:R-:W-:-:S05]  /*1e060*/  @P6 IMAD.MOV.U32 R7, RZ, RZ, R9 ;  /* 0x000000ffff076224 */ /* 0x000fca00078e0009 */
[----:B------:R0:W-:Y:S01]  /*1e070*/  @P6 STG.E desc[UR36][R6.64+0xc4], R51 ;  /* 0x0000c43306006986 */ /* 0x0001e2000c101924 */
[C---:B------:R-:W-:Y:S01]  /*1e080*/  ISETP.GT.AND P6, PT, R0.reuse, 0x41, P1 ;  /* 0x000000410000780c */ /* 0x040fe20000fc4270 */
[----:B------:R-:W-:Y:S02]  /*1e090*/  FMUL R55, R55, R2 ;  /* 0x0000000237377220 */ /* 0x000fe40000400000 */
[----:B------:R-:W-:Y:S01]  /*1e0a0*/  @P4 STG.E desc[UR36][R4.64+0xe0], R11 ;  /* 0x0000e00b04004986 */ /* 0x000fe2000c101924 */
[----:B------:R-:W-:-:S03]  /*1e0b0*/  ISETP.GT.AND P4, PT, R0, 0x40, P1 ;  /* 0x000000400000780c */ /* 0x000fc60000f84270 */
[----:B------:R-:W-:Y:S01]  /*1e0c0*/  @P2 STG.E desc[UR36][R4.64+0xe4], R53 ;  /* 0x0000e43504002986 */ /* 0x000fe2000c101924 */
[----:B0-----:R-:W-:Y:S01]  /*1e0d0*/  @P5 MOV R6, R8 ;  /* 0x0000000800065202 */ /* 0x001fe20000000f00 */
[----:B------:R-:W-:Y:S01]  /*1e0e0*/  @P5 IMAD.MOV.U32 R7, RZ, RZ, R9 ;  /* 0x000000ffff075224 */ /* 0x000fe200078e0009 */
[----:B------:R-:W-:-:S04]  /*1e0f0*/  ISETP.GT.AND P2, PT, R0, 0x40, P0 ;  /* 0x000000400000780c */ /* 0x000fc80000744270 */
[----:B------:R0:W-:Y:S01]  /*1e100*/  @P5 STG.E desc[UR36][R6.64+0xe0], R13 ;  /* 0x0000e00d06005986 */ /* 0x0001e2000c101924 */
[-C--:B------:R-:W-:Y:S01]  /*1e110*/  FMUL R57, R57, R2.reuse ;  /* 0x0000000239397220 */ /* 0x080fe20000400000 */
[----:B------:R-:W-:Y:S01]  /*1e120*/  FMUL R3, R56, R2 ;  /* 0x0000000238037220 */ /* 0x000fe20000400000 */
[----:B0-----:R-:W-:Y:S01]  /*1e130*/  @P3 MOV R6, R8 ;  /* 0x0000000800063202 */ /* 0x001fe20000000f00 */
[----:B------:R-:W-:-:S05]  /*1e140*/  @P3 IMAD.MOV.U32 R7, RZ, RZ, R9 ;  /* 0x000000ffff073224 */ /* 0x000fca00078e0009 */
[----:B------:R0:W-:Y:S01]  /*1e150*/  @P3 STG.E desc[UR36][R6.64+0xe4], R55 ;  /* 0x0000e43706003986 */ /* 0x0001e2000c101924 */
[----:B------:R-:W-:Y:S01]  /*1e160*/  ISETP.GT.AND P3, PT, R0, 0x41, P0 ;  /* 0x000000410000780c */ /* 0x000fe20000764270 */
[----:B------:R-:W-:Y:S02]  /*1e170*/  FMUL R11, R58, R2 ;  /* 0x000000023a0b7220 */ /* 0x000fe40000400000 */
[----:B------:R-:W-:Y:S01]  /*1e180*/  @P6 STG.E desc[UR36][R4.64+0x104], R57 ;  /* 0x0001043904006986 */ /* 0x000fe2000c101924 */
[----:B------:R-:W-:-:S03]  /*1e190*/  ISETP.GT.AND P6, PT, R0, 0x48, P0 ;  /* 0x000000480000780c */ /* 0x000fc600007c4270 */
[----:B------:R1:W-:Y:S01]  /*1e1a0*/  @P4 STG.E desc[UR36][R4.64+0x100], R3 ;  /* 0x0001000304004986 */ /* 0x0003e2000c101924 */
[C---:B------:R-:W-:Y:S02]  /*1e1b0*/  ISETP.GT.AND P4, PT, R0.reuse, 0x49, P1 ;  /* 0x000000490000780c */ /* 0x040fe40000f84270 */
        /* <DEDUP_REMOVED lines=12> */
[----:B------:R-:W-:-:S03]  /*1e280*/  FMUL R63, R63, R2 ;  /* 0x000000023f3f7220 */ /* 0x000fc60000400000 */
[----:B------:R-:W-:Y:S01]  /*1e290*/  @P4 STG.E desc[UR36][R4.64+0x124], R61 ;  /* 0x0001243d04004986 */ /* 0x000fe2000c101924 */
[----:B------:R-:W-:-:S03]  /*1e2a0*/  ISETP.GT.AND P4, PT, R0, 0x51, P1 ;  /* 0x000000510000780c */ /* 0x000fc60000f84270 */
[----:B------:R-:W-:Y:S01]  /*1e2b0*/  @P5 STG.E desc[UR36][R4.64+0x120], R13 ;  /* 0x0001200d04005986 */ /* 0x000fe2000c101924 */
[----:B0-----:R-:W-:Y:S01]  /*1e2c0*/  @P6 MOV R6, R8 ;  /* 0x0000000800066202 */ /* 0x001fe20000000f00 */
[----:B------:R-:W-:Y:S01]  /*1e2d0*/  @P6 IMAD.MOV.U32 R7, RZ, RZ, R9 ;  /* 0x000000ffff076224 */ /* 0x000fe200078e0009 */
[----:B------:R-:W-:-:S04]  /*1e2e0*/  ISETP.GT.AND P5, PT, R0, 0x50, P0 ;  /* 0x000000500000780c */ /* 0x000fc800007a4270 */
[----:B------:R0:W-:Y:S01]  /*1e2f0*/  @P6 STG.E desc[UR36][R6.64+0x120], R3 ;  /* 0x0001200306006986 */ /* 0x0001e2000c101924 */
[----:B------:R-:W-:Y:S01]  /*1e300*/  ISETP.GT.AND P3, PT, R0, 0x50, P1 ;  /* 0x000000500000780c */ /* 0x000fe20000f64270 */
[----:B------:R-:W-:Y:S01]  /*1e310*/  FMUL R65, R65, R2 ;  /* 0x0000000241417220 */ /* 0x000fe20000400000 */
[----:B0-----:R-:W-:Y:S01]  /*1e320*/  @P2 MOV R6, R8 ;  /* 0x0000000800062202 */ /* 0x001fe20000000f00 */
[----:B------:R-:W-:-:S05]  /*1e330*/  @P2 IMAD.MOV.U32 R7, RZ, RZ, R9 ;  /* 0x000000ffff072224 */ /* 0x000fca00078e0009 */
[----:B------:R0:W-:Y:S01]  /*1e340*/  @P2 STG.E desc[UR36][R6.64+0x124], R63 ;  /* 0x0001243f06002986 */ /* 0x0001e2000c101924 */
[----:B------:R-:W-:Y:S01]  /*1e350*/  ISETP.GT.AND P2, PT, R0, 0x51, P0 ;  /* 0x000000510000780c */ /* 0x000fe20000744270 */
[-C--:B------:R-:W-:Y:S02]  /*1e360*/  FMUL R11, R64, R2.reuse ;  /* 0x00000002400b7220 */ /* 0x080fe40000400000 */
[----:B------:R-:W-:Y:S01]  /*1e370*/  @P4 STG.E desc[UR36][R4.64+0x144], R65 ;  /* 0x0001444104004986 */ /* 0x000fe2000c101924 */
[----:B------:R-:W-:Y:S01]  /*1e380*/  ISETP.GT.AND P4, PT, R0, 0x58, P0 ;  /* 0x000000580000780c */ /* 0x000fe20000784270 */
[----:B------:R-:W-:Y:S01]  /*1e390*/  FMUL R13, R66, R2 ;  /* 0x00000002420d7220 */ /* 0x000fe20000400000 */
[C---:B------:R-:W-:Y:S01]  /*1e3a0*/  ISETP.GT.AND P6, PT, R0.reuse, 0x59, P1 ;  /* 0x000000590000780c */ /* 0x040fe20000fc4270 */
[----:B------:R1:W-:Y:S01]  /*1e3b0*/  @P3 STG.E desc[UR36][R4.64+0x140], R11 ;  /* 0x0001400b04003986 */ /* 0x0003e2000c101924 */
[----:B------:R-:W-:Y:S02]  /*1e3c0*/  ISETP.GT.AND P3, PT, R0, 0x58, P1 ;  /* 0x000000580000780c */ /* 0x000fe40000f64270 */
[----:B0-----:R-:W-:Y:S01]  /*1e3d0*/  @P5 MOV R6, R8 ;  /* 0x0000000800065202 */ /* 0x001fe20000000f00 */
[----:B------:R-:W-:-:S02]  /*1e3e0*/  @P5 IMAD.MOV.U32 R7, RZ, RZ, R9 ;  /* 0x000000ffff075224 */ /* 0x000fc400078e0009 */
[----:B------:R-:W-:-:S03]  /*1e3f0*/  FMUL R67, R67, R2 ;  /* 0x0000000243437220 */ /* 0x000fc60000400000 */
[----:B------:R0:W-:Y:S01]  /*1e400*/  @P5 STG.E desc[UR36][R6.64+0x140], R13 ;  /* 0x0001400d06005986 */ /* 0x0001e2000c101924 */
[-C--:B------:R-:W-:Y:S01]  /*1e410*/  FMUL R3, R68, R2.reuse ;  /* 0x0000000244037220 */ /* 0x080fe20000400000 */
[-C--:B------:R-:W-:Y:S01]  /*1e420*/  FMUL R69, R69, R2.reuse ;  /* 0x0000000245457220 */ /* 0x080fe20000400000 */
[----:B-1----:R-:W-:Y:S01]  /*1e430*/  FMUL R11, R70, R2 ;  /* 0x00000002460b7220 */ /* 0x002fe20000400000 */
[----:B0-----:R-:W-:Y:S01]  /*1e440*/  @P2 MOV R6, R8 ;  /* 0x0000000800062202 */ /* 0x001fe20000000f00 */
[----:B------:R-:W-:-:S05]  /*1e450*/  @P2 IMAD.MOV.U32 R7, RZ, RZ, R9 ;  /* 0x000000ffff072224 */ /* 0x000fca00078e0009 */
[----:B------:R0:W-:Y:S01]  /*1e460*/  @P2 STG.E desc[UR36][R6.64+0x144], R67 ;  /* 0x0001444306002986 */ /* 0x0001e2000c101924 */
[----:B------:R-:W-:-:S03]  /*1e470*/  ISETP.GT.AND P2, PT, R0, 0x59, P0 ;  /* 0x000000590000780c */ /* 0x000fc60000744270 */
[----:B------:R-:W-:Y:S04]  /*1e480*/  @P3 STG.E desc[UR36][R4.64+0x160], R3 ;  /* 0x0001600304003986 */ /* 0x000fe8000c101924 */
[----:B------:R-:W-:Y:S01]  /*1e490*/  @P6 STG.E desc[UR36][R4.64+0x164], R69 ;  /* 0x0001644504006986 */ /* 0x000fe2000c101924 */
[----:B0-----:R-:W-:Y:S01]  /*1e4a0*/  @P4 MOV R6, R8 ;  /* 0x0000000800064202 */ /* 0x001fe20000000f00 */
[----:B------:R-:W-:Y:S01]  /*1e4b0*/  @P4 IMAD.MOV.U32 R7, RZ, RZ, R9 ;  /* 0x000000ffff074224 */ /* 0x000fe200078e0009 */
[----:B------:R-:W-:-:S04]  /*1e4c0*/  ISETP.GT.AND P5, PT, R0, 0x61, P1 ;  /* 0x000000610000780c */ /* 0x000fc80000fa4270 */
[----:B------:R0:W-:Y:S01]  /*1e4d0*/  @P4 STG.E desc[UR36][R6.64+0x160], R11 ;  /* 0x0001600b06004986 */ /* 0x0001e2000c101924 */
[C---:B------:R-:W-:Y:S02]  /*1e4e0*/  ISETP.GT.AND P4, PT, R0.reuse, 0x60, P0 ;  /* 0x000000600000780c */ /* 0x040fe40000784270 */
[C---:B------:R-:W-:Y:S01]  /*1e4f0*/  ISETP.GT.AND P3, PT, R0.reuse, 0x60, P1 ;  /* 0x000000600000780c */ /* 0x040fe20000f64270 */
[-C--:B------:R-:W-:Y:S01]  /*1e500*/  FMUL R71, R71, R2.reuse ;  /* 0x0000000247477220 */ /* 0x080fe20000400000 */
[----:B------:R-:W-:Y:S01]  /*1e510*/  ISETP.GT.AND P6, PT, R0, 0x61, P0 ;  /* 0x000000610000780c */ /* 0x000fe200007c4270 */
[-C--:B------:R-:W-:Y:S01]  /*1e520*/  FMUL R73, R73, R2.reuse ;  /* 0x0000000249497220 */ /* 0x080fe20000400000 */
[----:B------:R-:W-:Y:S01]  /*1e530*/  FMUL R13, R72, R2 ;  /* 0x00000002480d7220 */ /* 0x000fe20000400000 */
[----:B0-----:R-:W-:Y:S01]  /*1e540*/  @P2 MOV R6, R8 ;  /* 0x0000000800062202 */ /* 0x001fe20000000f00 */
[----:B------:R-:W-:Y:S02]  /*1e550*/  @P2 IMAD.MOV.U32 R7, RZ, RZ, R9 ;  /* 0x000000ffff072224 */ /* 0x000fe400078e0009 */
[----:B------:R-:W-:-:S03]  /*1e560*/  FMUL R3, R74, R2 ;  /* 0x000000024a037220 */ /* 0x000fc60000400000 */
        /* <DEDUP_REMOVED lines=15> */
[-C--:B------:R-:W-:Y:S01]  /*1e660*/  FMUL R11, R76, R2.reuse ;  /* 0x000000024c0b7220 */ /* 0x080fe20000400000 */
[----:B------:R-:W-:Y:S01]  /*1e670*/  FMUL R13, R78, R2 ;  /* 0x000000024e0d7220 */ /* 0x000fe20000400000 */
        /* <DEDUP_REMOVED lines=18> */
[----:B------:R-:W-:Y:S04]  /*1e7a0*/  @P4 STG.E desc[UR36][R4.64+0x1c0], R3 ;  /* 0x0001c00304004986 */ /* 0x000fe8000c101924 */
        /* <DEDUP_REMOVED lines=34> */
[----:B------:R-:W-:-:S05]  /*1e9d0*/  @P6 IMAD.MOV.U32 R7, RZ, RZ, R9 ;  /* 0x000000ffff076224 */ /* 0x000fca00078e0009 */
        /* <DEDUP_REMOVED lines=76> */
[----:B------:R1:W-:Y:S01]  /*1eea0*/  @P4 STG.E desc[UR36][R4.64+0x2a0], R3 ;  /* 0x0002a00304004986 */ /* 0x0003e2000c101924 */
[----:B------:R-:W-:-:S03]  /*1eeb0*/  ISETP.GT.AND P4, PT, R0, 0xb0, P1 ;  /* 0x000000b00000780c */ /* 0x000fc60000f84270 */
[----:B------:R-:W-:Y:S01]  /*1eec0*/  @P2 STG.E desc[UR36][R4.64+0x2a4], R109 ;  /* 0x0002a46d04002986 */ /* 0x000fe2000c101924 */
[----:B0-----:R-:W-:Y:S01]  /*1eed0*/  @P5 MOV R6, R8 ;  /* 0x0000000800065202 */ /* 0x001fe20000000f00 */
[----:B------:R-:W-:Y:S01]  /*1eee0*/  @P5 IMAD.MOV.U32 R7, RZ, RZ, R9 ;  /* 0x000000ffff075224 */ /* 0x000fe200078e0009 */
[----:B------:R-:W-:-:S04]  /*1eef0*/  ISETP.GT.AND P2, PT, R0, 0xb0, P0 ;  /* 0x000000b00000780c */ /* 0x000fc80000744270 */
[----:B------:R0:W-:Y:S01]  /*1ef00*/  @P5 STG.E desc[UR36][R6.64+0x2a0], R13 ;  /* 0x0002a00d06005986 */ /* 0x0001e2000c101924 */
[-C--:B------:R-:W-:Y:S01]  /*1ef10*/  FMUL R113, R113, R2.reuse ;  /* 0x0000000271717220 */ /* 0x080fe20000400000 */
[----:B-1----:R-:W-:Y:S01]  /*1ef20*/  FMUL R3, R112, R2 ;  /* 0x0000000270037220 */ /* 0x002fe20000400000 */
        /* <DEDUP_REMOVED lines=56> */
[----:B------:R-:W-:-:S05]  /*1f2b0*/  @P4 IMAD.MOV.U32 R7, RZ, RZ, R9 ;  /* 0x000000ffff074224 */ /* 0x000fca00078e0009 */
[----:B------:R0:W-:Y:S01]  /*1f2c0*/  @P4 STG.E desc[UR36][R6.64+0x320], R11 ;  /* 0x0003200b06004986 */ /* 0x0001e2000c101924 */
[C---:B------:R-:W-:Y:S02]  /*1f2d0*/  ISETP.GT.AND P4, PT, R0.reuse, 0xd0, P0 ;  /* 0x000000d00000780c */ /* 0x040fe40000784270 */
[C---:B------:R-:W-:Y:S02]  /*1f2e0*/  ISETP.GT.AND P3, PT, R0.reuse, 0xd0, P1 ;  /* 0x000000d00000780c */ /* 0x040fe40000f64270 */
[C---:B------:R-:W-:Y:S01]  /*1f2f0*/  ISETP.GT.AND P5, PT, R0.reuse, 0xd1, P1 ;  /* 0x000000d10000780c */ /* 0x040fe20000fa4270 */
[----:B------:R-:W-:Y:S01]  /*1f300*/  FMUL R127, R127, R2 ;  /* 0x000000027f7f7220 */ /* 0x000fe20000400000 */
[----:B------:R-:W-:Y:S02]  /*1f310*/  ISETP.GT.AND P6, PT, R0, 0xd1, P0 ;  /* 0x000000d10000780c */ /* 0x000fe400007c4270 */
[----:B0-----:R-:W-:Y:S01]  /*1f320*/  @P2 MOV R6, R8 ;  /* 0x0000000800062202 */ /* 0x001fe20000000f00 */
[----:B------:R-:W-:-:S02]  /*1f330*/  @P2 IMAD.MOV.U32 R7, RZ, RZ, R9 ;  /* 0x000000ffff072224 */ /* 0x000fc400078e0009 */
[-C--:B------:R-:W-:Y:S01]  /*1f340*/  FMUL R13, R128, R2.reuse ;  /* 0x00000002800d7220 */ /* 0x080fe20000400000 */
[-C--:B------:R-:W-:Y:S01]  /*1f350*/  FMUL R129, R129, R2.reuse ;  /* 0x0000000281817220 */ /* 0x080fe20000400000 */
[-C--:B------:R-:W-:Y:S01]  /*1f360*/  FMUL R3, R130, R2.reuse ;  /* 0x0000000282037220 */ /* 0x080fe20000400000 */
        /* <DEDUP_REMOVED lines=16> */
[----:B------:R-:W-:Y:S01]  /*1f470*/  ISETP.GT.AND P4, PT, R0, 0xe0, P1 ;  /* 0x000000e00000780c */ /* 0x000fe20000f84270 */
[----:B------:R-:W-:Y:S01]  /*1f480*/  FMUL R13, R134, R2 ;  /* 0x00000002860d7220 */ /* 0x000fe20000400000 */
[----:B------:R-:W-:Y:S01]  /*1f490*/  @P5 STG.E desc[UR36][R4.64+0x364], R133 ;  /* 0x0003648504005986 */ /* 0x000fe2000c101924 */
[----:B------:R-:W-:-:S03]  /*1f4a0*/  ISETP.GT.AND P5, PT, R0, 0xe0, P0 ;  /* 0x000000e00000780c */ /* 0x000fc600007a4270 */
[----:B------:R1:W-:Y:S01]  /*1f4b0*/  @P2 STG.E desc[UR36][R4.64+0x360], R11 ;  /* 0x0003600b04002986 */ /* 0x0003e2000c101924 */
[----:B0-----:R-:W-:Y:S01]  /*1f4c0*/  @P3 MOV R6, R8 ;  /* 0x0000000800063202 */ /* 0x001fe20000000f00 */
[--C-:B------:R-:W-:Y:S01]  /*1f4d0*/  @P3 IMAD.MOV.U32 R7, RZ, RZ, R9.reuse ;  /* 0x000000ffff073224 */ /* 0x100fe200078e0009 */
[----:B------:R-:W-:Y:S01]  /*1f4e0*/  ISETP.GT.AND P2, PT, R0, 0xe1, P1 ;  /* 0x000000e10000780c */ /* 0x000fe20000f44270 */
        /* <DEDUP_REMOVED lines=9> */
[----:B------:R1:W-:Y:S01]  /*1f580*/  @P4 STG.E desc[UR36][R4.64+0x380], R3 ;  /* 0x0003800304004986 */ /* 0x0003e2000c101924 */
[C---:B------:R-:W-:Y:S02]  /*1f590*/  ISETP.GT.AND P4, PT, R0.reuse, 0xe8, P0 ;  /* 0x000000e80000780c */ /* 0x040fe40000784270 */
[C---:B------:R-:W-:Y:S01]  /*1f5a0*/  ISETP.GT.AND P6, PT, R0.reuse, 0xe9, P1 ;  /* 0x000000e90000780c */ /* 0x040fe20000fc4270 */
[----:B------:R-:W-:Y:S01]  /*1f5b0*/  @P2 STG.E desc[UR36][R4.64+0x384], R137 ;  /* 0x0003848904002986 */ /* 0x000fe2000c101924 */
[----:B------:R-:W-:Y:S02]  /*1f5c0*/  ISETP.GT.AND P2, PT, R0, 0xe8, P1 ;  /* 0x000000e80000780c */ /* 0x000fe40000f44270 */
[----:B0-----:R-:W-:Y:S01]  /*1f5d0*/  @P5 MOV R6, R8 ;  /* 0x0000000800065202 */ /* 0x001fe20000000f00 */
[----:B------:R-:W-:-:S02]  /*1f5e0*/  @P5 IMAD.MOV.U32 R7, RZ, RZ, R9 ;  /* 0x000000ffff075224 */ /* 0x000fc400078e0009 */
[----:B------:R-:W-:-:S03]  /*1f5f0*/  FMUL R139, R139, R2 ;  /* 0x000000028b8b7220 */ /* 0x000fc60000400000 */
[----:B------:R0:W-:Y:S01]  /*1f600*/  @P5 STG.E desc[UR36][R6.64+0x380], R11 ;  /* 0x0003800b06005986 */ /* 0x0001e2000c101924 */
[----:B------:R-:W-:Y:S01]  /*1f610*/  ISETP.GT.AND P5, PT, R0, 0xe9, P0 ;  /* 0x000000e90000780c */ /* 0x000fe200007a4270 */
[-C--:B-1----:R-:W-:Y:S01]  /*1f620*/  FMUL R3, R140, R2.reuse ;  /* 0x000000028c037220 */ /* 0x082fe20000400000 */
[-C--:B------:R-:W-:Y:S01]  /*1f630*/  FMUL R141, R141, R2.reuse ;  /* 0x000000028d8d7220 */ /* 0x080fe20000400000 */
[----:B------:R-:W-:Y:S01]  /*1f640*/  FMUL R13, R142, R2 ;  /* 0x000000028e0d7220 */ /* 0x000fe20000400000 */
        /* <DEDUP_REMOVED lines=9> */
[C---:B------:R-:W-:Y:S01]  /*1f6e0*/  ISETP.GT.AND P4, PT, R0.reuse, 0xf0, P0 ;  /* 0x000000f00000780c */ /* 0x040fe20000784270 */
[-C--:B------:R-:W-:Y:S01]  /*1f6f0*/  FMUL R143, R143, R2.reuse ;  /* 0x000000028f8f7220 */ /* 0x080fe20000400000 */
[----:B------:R-:W-:Y:S01]  /*1f700*/  ISETP.GT.AND P2, PT, R0, 0xf1, P1 ;  /* 0x000000f10000780c */ /* 0x000fe20000f44270 */
[----:B------:R-:W-:Y:S01]  /*1f710*/  FMUL R11, R144, R2 ;  /* 0x00000002900b7220 */ /* 0x000fe20000400000 */
[----:B------:R-:W-:Y:S02]  /*1f720*/  ISETP.GT.AND P6, PT, R0, 0xf1, P0 ;  /* 0x000000f10000780c */ /* 0x000fe400007c4270 */
[----:B0-----:R-:W-:Y:S01]  /*1f730*/  @P5 MOV R6, R8 ;  /* 0x0000000800065202 */ /* 0x001fe20000000f00 */
[----:B------:R-:W-:Y:S02]  /*1f740*/  @P5 IMAD.MOV.U32 R7, RZ, RZ, R9 ;  /* 0x000000ffff075224 */ /* 0x000fe400078e0009 */
[----:B------:R-:W-:-:S03]  /*1f750*/  FMUL R145, R145, R2 ;  /* 0x0000000291917220 */ /* 0x000fc60000400000 */
[----:B------:R0:W-:Y:S01]  /*1f760*/  @P5 STG.E desc[UR36][R6.64+0x3a4], R143 ;  /* 0x0003a48f06005986 */ /* 0x0001e2000c101924 */
[----:B------:R-:W-:-:S03]  /*1f770*/  ISETP.GT.AND P5, PT, R0, 0xf8, P0 ;  /* 0x000000f80000780c */ /* 0x000fc600007a4270 */
[----:B------:R1:W-:Y:S01]  /*1f780*/  @P3 STG.E desc[UR36][R4.64+0x3c0], R11 ;  /* 0x0003c00b04003986 */ /* 0x0003e2000c101924 */
[----:B------:R-:W-:Y:S01]  /*1f790*/  ISETP.GT.AND P3, PT, R0, 0xf8, P1 ;  /* 0x000000f80000780c */ /* 0x000fe20000f64270 */
[----:B------:R-:W-:Y:S01]  /*1f7a0*/  FMUL R3, R146, R2 ;  /* 0x0000000292037220 */ /* 0x000fe20000400000 */
[C---:B------:R-:W-:Y:S01]  /*1f7b0*/  ISETP.GT.AND P1, PT, R0.reuse, 0xf9, P1 ;  /* 0x000000f90000780c */ /* 0x040fe20000f24270 */
[----:B------:R-:W-:Y:S01]  /*1f7c0*/  @P2 STG.E desc[UR36][R4.64+0x3c4], R145 ;  /* 0x0003c49104002986 */ /* 0x000fe2000c101924 */
[----:B0-----:R-:W-:Y:S01]  /*1f7d0*/  @P4 MOV R6, R8 ;  /* 0x0000000800064202 */ /* 0x001fe20000000f00 */
[--C-:B------:R-:W-:Y:S01]  /*1f7e0*/  @P4 IMAD.MOV.U32 R7, RZ, RZ, R9.reuse ;  /* 0x000000ffff074224 */ /* 0x100fe200078e0009 */
[----:B------:R-:W-:Y:S01]  /*1f7f0*/  ISETP.GT.AND P0, PT, R0, 0xf9, P0 ;  /* 0x000000f90000780c */ /* 0x000fe20000704270 */
[-C--:B------:R-:W-:Y:S01]  /*1f800*/  FMUL R147, R147, R2.reuse ;  /* 0x0000000293937220 */ /* 0x080fe20000400000 */
[-C--:B------:R-:W-:Y:S02]  /*1f810*/  FMUL R13, R148, R2.reuse ;  /* 0x00000002940d7220 */ /* 0x080fe40000400000 */
[----:B------:R0:W-:Y:S01]  /*1f820*/  @P4 STG.E desc[UR36][R6.64+0x3c0], R3 ;  /* 0x0003c00306004986 */ /* 0x0001e2000c101924 */
[-C--:B------:R-:W-:Y:S01]  /*1f830*/  FMUL R149, R149, R2.reuse ;  /* 0x0000000295957220 */ /* 0x080fe20000400000 */
[-C--:B-1----:R-:W-:Y:S01]  /*1f840*/  FMUL R11, R150, R2.reuse ;  /* 0x00000002960b7220 */ /* 0x082fe20000400000 */
[----:B------:R-:W-:Y:S01]  /*1f850*/  FMUL R151, R151, R2 ;  /* 0x0000000297977220 */ /* 0x000fe20000400000 */
[----:B0-----:R-:W-:Y:S01]  /*1f860*/  @P6 MOV R6, R8 ;  /* 0x0000000800066202 */ /* 0x001fe20000000f00 */
[----:B------:R-:W-:-:S05]  /*1f870*/  @P6 IMAD.MOV.U32 R7, RZ, RZ, R9 ;  /* 0x000000ffff076224 */ /* 0x000fca00078e0009 */
[----:B------:R-:W-:Y:S04]  /*1f880*/  @P6 STG.E desc[UR36][R6.64+0x3c4], R147 ;  /* 0x0003c49306006986 */ /* 0x000fe8000c101924 */
[----:B------:R-:W-:Y:S04]  /*1f890*/  @P3 STG.E desc[UR36][R4.64+0x3e0], R13 ;  /* 0x0003e00d04003986 */ /* 0x000fe8000c101924 */
[----:B------:R0:W-:Y:S02]  /*1f8a0*/  @P1 STG.E desc[UR36][R4.64+0x3e4], R149 ;  /* 0x0003e49504001986 */ /* 0x0001e4000c101924 */
[----:B0-----:R-:W-:Y:S01]  /*1f8b0*/  @P5 MOV R4, R8 ;  /* 0x0000000800045202 */ /* 0x001fe20000000f00 */
[----:B------:R-:W-:-:S05]  /*1f8c0*/  @P5 IMAD.MOV.U32 R5, RZ, RZ, R9 ;  /* 0x000000ffff055224 */ /* 0x000fca00078e0009 */
[----:B------:R0:W-:Y:S04]  /*1f8d0*/  @P5 STG.E desc[UR36][R4.64+0x3e0], R11 ;  /* 0x0003e00b04005986 */ /* 0x0001e8000c101924 */
[----:B------:R0:W-:Y:S02]  /*1f8e0*/  @P0 STG.E desc[UR36][R8.64+0x3e4], R151 ;  /* 0x0003e49708000986 */ /* 0x0001e4000c101924 */
.L_x_549:
[----:B------:R-:W-:Y:S05]  /*1f8f0*/  BSYNC B0 ;  /* 0x0000000000007941 */ /* 0x000fea0003800000 */
.L_x_41:
[----:B0-----:R-:W5:Y:S04]  /*1f900*/  LDL.LU R5, [R1+0x200] ;  /* 0x0002000001057983 */ /* 0x001f680000300800 */
[----:B------:R-:W5:Y:S01]  /*1f910*/  LDL.LU R4, [R1+0x204] ;  /* 0x0002040001047983 */ /* 0x000f620000300800 */
[----:B------:R-:W-:Y:S01]  /*1f920*/  ULDC UR4, c[0x0][0xc] ;  /* 0x0000030000047ab9 */ /* 0x000fe20000000800 */
[----:B------:R-:W-:Y:S01]  /*1f930*/  ULDC UR5, c[0x0][0x10] ;  /* 0x0000040000057ab9 */ /* 0x000fe20000000800 */
[----:B------:R-:W5:Y:S01]  /*1f940*/  LDC R3, c[0x0][0x14] ;  /* 0x00000500ff037b82 */ /* 0x000f620000000800 */
[----:B------:R-:W-:Y:S01]  /*1f950*/  UIMAD.WIDE.U32 UR4, UR4, UR5, URZ ;  /* 0x00000005040472a5 */ /* 0x000fe2000f8e003f */
[----:B------:R-:W-:Y:S01]  /*1f960*/  PRMT R0, RZ, 0x7610, R0 ;  /* 0x00007610ff007816 */ /* 0x000fe20000000000 */
[----:B------:R-:W-:Y:S01]  /*1f970*/  UMOV UR42, 0xffffffff ;  /* 0xffffffff002a7882 */ /* 0x000fe20000000000 */
[----:B------:R-:W-:-:S03]  /*1f980*/  UMOV UR43, 0xffffffff ;  /* 0xffffffff002b7882 */ /* 0x000fc60000000000 */
[----:B-----5:R-:W-:-:S04]  /*1f990*/  IMAD.WIDE.U32 R4, R3, UR4, R4 ;  /* 0x0000000403047c25 */ /* 0x020fc8000f8e0004 */
[----:B------:R-:W-:Y:S01]  /*1f9a0*/  IMAD R3, R3, UR5, RZ ;  /* 0x0000000503037c24 */ /* 0x000fe2000f8e02ff */
[----:B------:R-:W-:Y:S01]  /*1f9b0*/  ULDC.64 UR4, c[0x0][0x650] ;  /* 0x0001940000047ab9 */ /* 0x000fe20000000a00 */
[----:B------:R-:W-:Y:S01]  /*1f9c0*/  IMAD.MOV.U32 R7, RZ, RZ, R4 ;  /* 0x000000ffff077224 */ /* 0x000fe200078e0004 */
[----:B------:R-:W-:Y:S02]  /*1f9d0*/  ISETP.GE.U32.AND P0, PT, R4, UR4, PT ;  /* 0x0000000404007c0c */ /* 0x000fe4000bf06070 */
[----:B------:R-:W-:-:S04]  /*1f9e0*/  IADD3 R6, R5, R3, RZ ;  /* 0x0000000305067210 */ /* 0x000fc80007ffe0ff */
[----:B------:R-:W-:Y:S01]  /*1f9f0*/  ISETP.GE.U32.AND.EX P0, PT, R6, UR5, PT, P0 ;  /* 0x0000000506007c0c */ /* 0x000fe2000bf06100 */
[----:B------:R0:W-:Y:S04]  /*1fa00*/  STL [R1+0x200], R6 ;  /* 0x0002000601007387 */ /* 0x0001e80000100800 */
[----:B------:R0:W-:Y:S08]  /*1fa10*/  STL [R1+0x204], R7 ;  /* 0x0002040701007387 */ /* 0x0001f00000100800 */
[----:B------:R-:W-:Y:S05]  /*1fa20*/  @P0 BRA `(.L_x_550) ;  /* 0x0000000400880947 */ /* 0x000fea0003800000 */
[----:B------:R-:W5:Y:S01]  /*1fa30*/  S2UR UR6, SR_CTAID.X ;  /* 0x00000000000679c3 */ /* 0x000f620000002500 */
[----:B------:R-:W-:Y:S01]  /*1fa40*/  ULDC.64 UR12, c[0x0][0x628] ;  /* 0x00018a00000c7ab9 */ /* 0x000fe20000000a00 */
[----:B------:R-:W-:Y:S01]  /*1fa50*/  ULDC UR4, c[0x0][0x150] ;  /* 0x0000540000047ab9 */ /* 0x000fe20000000800 */
[----:B------:R-:W-:Y:S01]  /*1fa60*/  ISETP.NE.U32.AND P0, PT, RZ, UR12, PT ;  /* 0x0000000cff007c0c */ /* 0x000fe2000bf05070 */
[----:B------:R-:W-:Y:S01]  /*1fa70*/  ULDC UR15, c[0x0][0x630] ;  /* 0x00018c00000f7ab9 */ /* 0x000fe20000000800 */
[C---:B------:R-:W-:Y:S01]  /*1fa80*/  R2UR UR16, R7.reuse ;  /* 0x00000000071072ca */ /* 0x040fe200000e0000 */
[----:B------:R-:W-:Y:S01]  /*1fa90*/  ULDC UR19, c[0x0][0x154] ;  /* 0x0000550000137ab9 */ /* 0x000fe20000000800 */
[----:B------:R-:W-:Y:S01]  /*1faa0*/  ISETP.NE.AND.EX P0, PT, RZ, UR13, PT, P0 ;  /* 0x0000000dff007c0c */ /* 0x000fe2000bf05300 */
[----:B------:R-:W0:Y:S01]  /*1fab0*/  S2UR UR18, SR_CTAID.Y ;  /* 0x00000000001279c3 */ /* 0x000e220000002600 */
[----:B------:R-:W-:Y:S02]  /*1fac0*/  R2UR UR17, R6 ;  /* 0x00000000061172ca */ /* 0x000fe400000e0000 */
[----:B------:R-:W-:-:S02]  /*1fad0*/  R2UR UR10, R7 ;  /* 0x00000000070a72ca */ /* 0x000fc400000e0000 */
[----:B------:R-:W-:Y:S02]  /*1fae0*/  R2UR UR11, R6 ;  /* 0x00000000060b72ca */ /* 0x000fe400000e0000 */
[----:B-----5:R-:W-:-:S05]  /*1faf0*/  I2FP.F32.U32 R0, UR6 ;  /* 0x0000000600007c45 */ /* 0x020fca0008201000 */
[----:B------:R-:W-:-:S04]  /*1fb00*/  FMUL R0, R0, UR4 ;  /* 0x0000000400007c20 */ /* 0x000fc80008400000 */
[----:B------:R0:W0:Y:S01]  /*1fb10*/  F2I.U32.TRUNC.NTZ R3, R0 ;  /* 0x0000000000037305 */ /* 0x000022000020f000 */
[----:B------:R-:W-:Y:S05]  /*1fb20*/  @!P0 BRA `(.L_x_551) ;  /* 0x0000000000308947 */ /* 0x000fea0003800000 */
        /* <DEDUP_REMOVED lines=12> */
.L_x_551:
[----:B------:R-:W-:Y:S01]  /*1fbf0*/  USHF.R.U64 UR43, UR10, UR15, UR11 ;  /* 0x0000000f0a2b7299 */ /* 0x000fe2000800120b */
[----:B0-----:R-:W-:Y:S01]  /*1fc00*/  I2FP.F32.U32 R0, UR18 ;  /* 0x0000001200007c45 */ /* 0x001fe20008201000 */
[----:B------:R-:W-:Y:S02]  /*1fc10*/  USHF.R.U32.HI UR4, URZ, UR15, UR11 ;  /* 0x0000000f3f047299 */ /* 0x000fe4000801160b */
        /* <DEDUP_REMOVED lines=8> */
[----:B------:R-:W-:Y:S01]  /*1fca0*/  UIMAD.WIDE.U32 UR8, UR10, UR12, UR8 ;  /* 0x0000000c0a0872a5 */ /* 0x000fe2000f8e0008 */
[----:B------:R-:W-:Y:S01]  /*1fcb0*/  R2UR UR12, R3 ;  /* 0x00000000030c72ca */ /* 0x000fe200000e0000 */
[----:B------:R-:W-:Y:S01]  /*1fcc0*/  UIMAD UR10, UR10, UR13, UR4 ;  /* 0x0000000d0a0a72a4 */ /* 0x000fe2000f8e0204 */
[----:B------:R-:W-:Y:S01]  /*1fcd0*/  ULDC UR11, c[0x0][0x618] ;  /* 0x00018600000b7ab9 */ /* 0x000fe20000000800 */
[----:B------:R-:W-:Y:S02]  /*1fce0*/  ULDC UR21, c[0x0][0x658] ;  /* 0x0001960000157ab9 */ /* 0x000fe40000000800 */
[----:B------:R-:W-:Y:S01]  /*1fcf0*/  UIADD3 UR9, UR9, UR10, URZ ;  /* 0x0000000a09097290 */ /* 0x000fe2000fffe03f */
[----:B------:R-:W-:Y:S01]  /*1fd00*/  UMOV UR15, 0xffffffff ;  /* 0xffffffff000f7882 */ /* 0x000fe20000000000 */
[----:B------:R-:W-:Y:S01]  /*1fd10*/  ULDC.64 UR4, c[0x0][0x640] ;  /* 0x0001900000047ab9 */ /* 0x000fe20000000a00 */
[----:B------:R-:W-:Y:S01]  /*1fd20*/  USHF.L.U32 UR15, UR15, UR21, URZ ;  /* 0x000000150f0f7299 */ /* 0x000fe2000800063f */
[----:B------:R-:W-:Y:S01]  /*1fd30*/  ISETP.NE.U32.AND P0, PT, RZ, UR4, PT ;  /* 0x00000004ff007c0c */ /* 0x000fe2000bf05070 */
[----:B------:R-:W-:-:S02]  /*1fd40*/  USHF.R.U64 UR16, UR8, UR11, UR9 ;  /* 0x0000000b08107299 */ /* 0x000fc40008001209 */
[----:B------:R-:W-:Y:S01]  /*1fd50*/  USHF.R.U32.HI UR8, URZ, UR11, UR9 ;  /* 0x0000000b3f087299 */ /* 0x000fe20008011609 */
[----:B0-----:R-:W-:Y:S01]  /*1fd60*/  R2UR UR14, R0 ;  /* 0x00000000000e72ca */ /* 0x001fe200000e0000 */
[----:B------:R-:W-:Y:S01]  /*1fd70*/  ULDC UR17, c[0x0][0x608] ;  /* 0x0001820000117ab9 */ /* 0x000fe20000000800 */
[----:B------:R-:W-:Y:S01]  /*1fd80*/  ULOP3.LUT UR44, URZ, UR15, URZ, 0x33, !UPT ;  /* 0x0000000f3f2c7292 */ /* 0x000fe2000f8e333f */
[----:B------:R-:W-:Y:S01]  /*1fd90*/  ISETP.NE.AND.EX P0, PT, RZ, UR5, PT, P0 ;  /* 0x00000005ff007c0c */ /* 0x000fe2000bf05300 */
[----:B------:R-:W-:Y:S02]  /*1fda0*/  USHF.R.U64 UR15, UR16, UR17, UR8 ;  /* 0x00000011100f7299 */ /* 0x000fe40008001208 */
[----:B------:R-:W-:Y:S02]  /*1fdb0*/  USHF.R.U32.HI UR8, URZ, UR17, UR8 ;  /* 0x000000113f087299 */ /* 0x000fe40008011608 */
[----:B------:R-:W-:Y:S02]  /*1fdc0*/  UIADD3 UR12, -UR12, URZ, URZ ;  /* 0x0000003f0c0c7290 */ /* 0x000fe4000fffe13f */
[----:B------:R-:W-:Y:S01]  /*1fdd0*/  USHF.R.U64 UR17, UR15, UR21, UR8 ;  /* 0x000000150f117299 */ /* 0x000fe20008001208 */
[----:B------:R-:W-:Y:S01]  /*1fde0*/  UMOV UR19, 0x1 ;  /* 0x0000000100137882 */ /* 0x000fe20000000000 */
[----:B------:R-:W-:Y:S01]  /*1fdf0*/  ULDC UR13, c[0x0][0x144] ;  /* 0x00005100000d7ab9 */ /* 0x000fe20000000800 */
[----:B------:R-:W-:Y:S01]  /*1fe00*/  ULDC UR7, c[0x0][0x600] ;  /* 0x0001800000077ab9 */ /* 0x000fe20000000800 */
[----:B------:R-:W-:-:S02]  /*1fe10*/  USHF.L.U32 UR24, UR19, UR21, URZ ;  /* 0x0000001513187299 */ /* 0x000fc4000800063f */
[----:B------:R-:W-:Y:S02]  /*1fe20*/  USHF.R.U32.HI UR8, URZ, UR21, UR8 ;  /* 0x000000153f087299 */ /* 0x000fe40008011608 */
[----:B------:R-:W-:Y:S02]  /*1fe30*/  UIMAD UR21, UR13, UR12, UR6 ;  /* 0x0000000c0d1572a4 */ /* 0x000fe4000f8e0206 */
[----:B------:R-:W-:Y:S02]  /*1fe40*/  UIADD3 UR20, UR7, -0x1, URZ ;  /* 0xffffffff07147890 */ /* 0x000fe4000fffe03f */
[----:B------:R-:W-:Y:S01]  /*1fe50*/  UIADD3 UR19, -UR14, URZ, URZ ;  /* 0x0000003f0e137290 */ /* 0x000fe2000fffe13f */
        /* <DEDUP_REMOVED lines=17> */
.L_x_552:
[----:B------:R-:W-:Y:S01]  /*1ff70*/  UISETP.NE.AND UP0, UPT, UR45, URZ, UPT ;  /* 0x0000003f2d00728c */ /* 0x000fe2000bf05270 */
[----:B------:R-:W-:Y:S01]  /*1ff80*/  MOV R0, 0x1 ;  /* 0x0000000100007802 */ /* 0x000fe20000000f00 */
[----:B------:R-:W-:Y:S02]  /*1ff90*/  USHF.R.U64 UR4, UR6, UR22, UR8 ;  /* 0x0000001606047299 */ /* 0x000fe40008001208 */
[----:B------:R-:W-:Y:S02]  /*1ffa0*/  ULOP3.LUT UR44, UR15, UR44, URZ, 0xc0, !UPT ;  /* 0x0000002c0f2c7292 */ /* 0x000fe4000f8ec03f */
[----:B------:R-:W-:Y:S02]  /*1ffb0*/  UIADD3 UR5, -UR4, URZ, URZ ;  /* 0x0000003f04057290 */ /* 0x000fe4000fffe13f */
[----:B------:R-:W-:Y:S02]  /*1ffc0*/  UIMAD UR44, UR24, UR4, UR44 ;  /* 0x00000004182c72a4 */ /* 0x000fe4000f8e022c */
[----:B------:R-:W-:-:S02]  /*1ffd0*/  ULOP3.LUT UR16, UR16, UR20, URZ, 0xc0, !UPT ;  /* 0x0000001410107292 */ /* 0x000fc4000f8ec03f */
[----:B------:R-:W-:Y:S02]  /*1ffe0*/  @UP0 UIMAD UR21, UR25, UR19, UR18 ;  /* 0x00000013191502a4 */ /* 0x000fe4000f8e0212 */
[----:B------:R-:W-:-:S03]  /*1fff0*/  UIMAD UR4, UR5, UR23, UR17 ;  /* 0x00000017050472a4 */ /* 0x000fc6000f8e0211 */
[----:B------:R-:W-:Y:S01]  /*20000*/  ULDC UR5, c[0x0][0x610] ;  /* 0x0001840000057ab9 */ /* 0x000fe20000000800 */
[----:B------:R-:W-:Y:S02]  /*20010*/  UIMAD UR4, UR4, UR7, UR16 ;  /* 0x00000007040472a4 */ /* 0x000fe4000f8e0210 */
[----:B------:R-:W-:-:S04]  /*20020*/  UIMAD UR44, UR44, UR5, UR21 ;  /* 0x000000052c2c72a4 */ /* 0x000fc8000f8e0215 */
[----:B------:R-:W-:Y:S02]  /*20030*/  USEL UR42, UR4, UR44, !UP0 ;  /* 0x0000002c042a7287 */ /* 0x000fe4000c000000 */
[----:B------:R-:W-:-:S12]  /*20040*/  USEL UR44, UR44, UR4, !UP0 ;  /* 0x000000042c2c7287 */ /* 0x000fd8000c000000 */
.L_x_550:
[----:B------:R-:W-:-:S13]  /*20050*/  LOP3.LUT P0, RZ, R0, 0xff, RZ, 0xc0, !PT ;  /* 0x000000ff00ff7812 */ /* 0x000fda000780c0ff */
[----:B------:R-:W-:Y:S05]  /*20060*/  @P0 BRA `(.L_x_553) ;  /* 0xfffffe1000200947 */ /* 0x000fea000383ffff */
[----:B------:R-:W-:Y:S05]  /*20070*/  EXIT ;  /* 0x000000000000794d */ /* 0x000fea0003800000 */
.L_x_3:
[----:B------:R-:W2:Y:S04]  /*20080*/  LDL R4, [R1+0x204] ;  /* 0x0002040001047983 */ /* 0x000ea80000100800 */
[----:B------:R-:W3:Y:S01]  /*20090*/  LDL R3, [R1+0x200] ;  /* 0x0002000001037983 */ /* 0x000ee20000100800 */
[----:B------:R-:W-:Y:S01]  /*200a0*/  IMAD.MOV.U32 R2, RZ, RZ, -0x1 ;  /* 0xffffffffff027424 */ /* 0x000fe200078e00ff */
[----:B------:R-:W-:Y:S01]  /*200b0*/  ULDC.64 UR8, c[0x0][0x650] ;  /* 0x0001940000087ab9 */ /* 0x000fe20000000a00 */
[----:B------:R-:W-:Y:S01]  /*200c0*/  PRMT R0, RZ, 0x7610, R0 ;  /* 0x00007610ff007816 */ /* 0x000fe20000000000 */
[----:B------:R-:W-:Y:S01]  /*200d0*/  IMAD.MOV.U32 R16, RZ, RZ, -0x1 ;  /* 0xffffffffff107424 */ /* 0x000fe200078e00ff */
[----:B------:R-:W-:Y:S01]  /*200e0*/  MOV R17, 0xffffffff ;  /* 0xffffffff00117802 */ /* 0x000fe20000000f00 */
[----:B------:R1:W-:Y:S01]  /*200f0*/  STL [R1+0xc4], R2 ;  /* 0x0000c40201007387 */ /* 0x0003e20000100800 */
[----:B--2---:R-:W-:-:S04]  /*20100*/  ISETP.GE.U32.AND P0, PT, R4, UR8, PT ;  /* 0x0000000804007c0c */ /* 0x004fc8000bf06070 */
[----:B---3--:R-:W-:-:S13]  /*20110*/  ISETP.GE.U32.AND.EX P0, PT, R3, UR9, PT, P0 ;  /* 0x0000000903007c0c */ /* 0x008fda000bf06100 */
[----:B-1----:R-:W-:Y:S05]  /*20120*/  @P0 BRA `(.L_x_554) ;  /* 0x0000000400900947 */ /* 0x002fea0003800000 */
[----:B------:R-:W-:Y:S01]  /*20130*/  I2FP.F32.U32 R0, UR4 ;  /* 0x0000000400007c45 */ /* 0x000fe20008201000 */
[----:B0-----:R-:W-:Y:S01]  /*20140*/  ULDC.64 UR16, c[0x0][0x628] ;  /* 0x00018a0000107ab9 */ /* 0x001fe20000000a00 */
        /* <DEDUP_REMOVED lines=24> */
.L_x_555:
        /* <DEDUP_REMOVED lines=24> */
[----:B------:R-:W-:Y:S01]  /*20450*/  UMOV UR19, 0x1 ;  /* 0x0000000100137882 */ /* 0x000fe20000000000 */
[----:B------:R-:W-:Y:S01]  /*20460*/  ULDC UR20, c[0x0][0x608] ;  /* 0x0001820000147ab9 */ /* 0x000fe20000000800 */
[----:B------:R-:W-:Y:S01]  /*20470*/  USHF.L.U32 UR26, UR19, UR23, URZ ;  /* 0x00000017131a7299 */ /* 0x000fe2000800063f */
[----:B------:R-:W-:Y:S01]  /*20480*/  ISETP.NE.AND.EX P0, PT, RZ, UR9, PT, P0 ;  /* 0x00000009ff007c0c */ /* 0x000fe2000bf05300 */
[----:B------:R-:W-:Y:S02]  /*20490*/  USHF.R.U64 UR19, UR18, UR20, UR11 ;  /* 0x0000001412137299 */ /* 0x000fe4000800120b */
[----:B------:R-:W-:Y:S02]  /*204a0*/  USHF.R.U32.HI UR11, URZ, UR20, UR11 ;  /* 0x000000143f0b7299 */ /* 0x000fe4000801160b */
[----:B------:R-:W-:-:S02]  /*204b0*/  UIADD3 UR15, -UR15, URZ, URZ ;  /* 0x0000003f0f0f7290 */ /* 0x000fc4000fffe13f */
[----:B------:R-:W-:Y:S01]  /*204c0*/  USHF.R.U64 UR20, UR19, UR23, UR11 ;  /* 0x0000001713147299 */ /* 0x000fe2000800120b */
[----:B------:R-:W-:Y:S01]  /*204d0*/  ULDC UR16, c[0x0][0x144] ;  /* 0x0000510000107ab9 */ /* 0x000fe20000000800 */
[----:B------:R-:W-:Y:S01]  /*204e0*/  ULDC UR6, c[0x0][0x600] ;  /* 0x0001800000067ab9 */ /* 0x000fe20000000800 */
[----:B------:R-:W-:Y:S02]  /*204f0*/  USHF.R.U32.HI UR11, URZ, UR23, UR11 ;  /* 0x000000173f0b7299 */ /* 0x000fe4000801160b */
[----:B------:R-:W-:Y:S02]  /*20500*/  UIMAD UR23, UR16, UR15, UR4 ;  /* 0x0000000f101772a4 */ /* 0x000fe4000f8e0204 */
[----:B------:R-:W-:Y:S02]  /*20510*/  UIADD3 UR22, UR6, -0x1, URZ ;  /* 0xffffffff06167890 */ /* 0x000fe4000fffe03f */
[----:B------:R-:W-:Y:S02]  /*20520*/  ULOP3.LUT UR27, URZ, UR13, URZ, 0x33, !UPT ;  /* 0x0000000d3f1b7292 */ /* 0x000fe4000f8e333f */
        /* <DEDUP_REMOVED lines=18> */
.L_x_556:
[----:B------:R-:W-:Y:S01]  /*20650*/  UISETP.NE.AND UP0, UPT, UR45, URZ, UPT ;  /* 0x0000003f2d00728c */ /* 0x000fe2000bf05270 */
[----:B------:R-:W-:Y:S01]  /*20660*/  IMAD.U32 R2, RZ, RZ, UR5 ;  /* 0x00000005ff027e24 */ /* 0x000fe2000f8e00ff */
[----:B------:R-:W-:Y:S01]  /*20670*/  USHF.R.U64 UR8, UR4, UR24, UR11 ;  /* 0x0000001804087299 */ /* 0x000fe2000800120b */
[----:B------:R-:W-:Y:S01]  /*20680*/  MOV R0, 0x1 ;  /* 0x0000000100007802 */ /* 0x000fe20000000f00 */
[----:B------:R-:W-:Y:S02]  /*20690*/  ULOP3.LUT UR4, UR19, UR27, URZ, 0xc0, !UPT ;  /* 0x0000001b13047292 */ /* 0x000fe4000f8ec03f */
[----:B------:R1:W-:Y:S01]  /*206a0*/  STL [R1+0xc4], R2 ;  /* 0x0000c40201007387 */ /* 0x0003e20000100800 */
[----:B------:R-:W-:Y:S02]  /*206b0*/  ULOP3.LUT UR18, UR18, UR22, URZ, 0xc0, !UPT ;  /* 0x0000001612127292 */ /* 0x000fe4000f8ec03f */
[----:B------:R-:W-:Y:S02]  /*206c0*/  UIMAD UR4, UR26, UR8, UR4 ;  /* 0x000000081a0472a4 */ /* 0x000fe4000f8e0204 */
[----:B------:R-:W-:-:S02]  /*206d0*/  @UP0 UIMAD UR23, UR28, UR21, UR7 ;  /* 0x000000151c1702a4 */ /* 0x000fc4000f8e0207 */
[----:B------:R-:W-:-:S03]  /*206e0*/  UIADD3 UR7, -UR8, URZ, URZ ;  /* 0x0000003f08077290 */ /* 0x000fc6000fffe13f */
[----:B------:R-:W-:Y:S01]  /*206f0*/  ULDC UR8, c[0x0][0x610] ;  /* 0x0001840000087ab9 */ /* 0x000fe20000000800 */
[----:B------:R-:W-:Y:S02]  /*20700*/  UIMAD UR7, UR7, UR25, UR20 ;  /* 0x00000019070772a4 */ /* 0x000fe4000f8e0214 */
[----:B------:R-:W-:Y:S02]  /*20710*/  UIMAD UR4, UR4, UR8, UR23 ;  /* 0x00000008040472a4 */ /* 0x000fe4000f8e0217 */
[----:B------:R-:W-:-:S04]  /*20720*/  UIMAD UR7, UR7, UR6, UR18 ;  /* 0x00000006070772a4 */ /* 0x000fc8000f8e0212 */
[----:B------:R-:W-:Y:S02]  /*20730*/  USEL UR6, UR7, UR4, !UP0 ;  /* 0x0000000407067287 */ /* 0x000fe4000c000000 */
[----:B------:R-:W-:-:S04]  /*20740*/  USEL UR4, UR4, UR7, !UP0 ;  /* 0x0000000704047287 */ /* 0x000fc8000c000000 */
[----:B------:R-:W-:Y:S02]  /*20750*/  MOV R17, UR6 ;  /* 0x0000000600117c02 */ /* 0x000fe40008000f00 */
[----:B-1----:R-:W-:-:S07]  /*20760*/  IMAD.U32 R16, RZ, RZ, UR4 ;  /* 0x00000004ff107e24 */ /* 0x002fce000f8e00ff */
.L_x_554:
[----:B------:R-:W-:-:S08]  /*20770*/  NOP ;  /* 0x0000000000007918 */ /* 0x000fd00000000000 */
[----:B0-----:R-:W0:-:S00]  /*20780*/  USETMAXREG.DEALLOC.CTAPOOL 0x18 ;  /* 0x00000018000079c8 */ /* 0x001e0000080e0500 */
[----:B------:R-:W-:-:S13]  /*20790*/  ISETP.NE.AND P0, PT, RZ, UR10, PT ;  /* 0x0000000aff007c0c */ /* 0x000fda000bf05270 */
[----:B------:R-:W-:Y:S05]  /*207a0*/  @P0 EXIT ;  /* 0x000000000000094d */ /* 0x000fea0003800000 */
[----:B0-----:R-:W-:Y:S01]  /*207b0*/  LOP3.LUT P0, RZ, R0, 0xff, RZ, 0xc0, !PT ;  /* 0x000000ff00ff7812 */ /* 0x001fe2000780c0ff */
[----:B------:R0:W-:Y:S01]  /*207c0*/  STL [R1+0xd8], RZ ;  /* 0x0000d8ff01007387 */ /* 0x0001e20000100800 */
[----:B------:R-:W-:-:S05]  /*207d0*/  MOV R0, 0x1 ;  /* 0x0000000100007802 */ /* 0x000fca0000000f00 */
[----:B------:R0:W-:Y:S06]  /*207e0*/  STL [R1+0xcc], R0 ;  /* 0x0000cc0001007387 */ /* 0x0001ec0000100800 */
[----:B------:R-:W-:Y:S05]  /*207f0*/  @!P0 BRA `(.L_x_557) ;  /* 0x0000002c00ec8947 */ /* 0x000fea0003800000 */
[----:B------:R-:W1:Y:S01]  /*20800*/  S2R R2, SR_TID.X ;  /* 0x0000000000027919 */ /* 0x000e620000002100 */
[----:B0-----:R-:W0:Y:S01]  /*20810*/  LDC R0, c[0x0][0x28c] ;  /* 0x0000a300ff007b82 */ /* 0x001e220000000800 */
[----:B------:R-:W-:Y:S01]  /*20820*/  ULDC UR42, c[0x0][0x658] ;  /* 0x00019600002a7ab9 */ /* 0x000fe20000000800 */
[----:B------:R-:W-:Y:S01]  /*20830*/  UMOV UR5, 0xffffffff ;  /* 0xffffffff00057882 */ /* 0x000fe20000000000 */
[----:B------:R-:W-:Y:S01]  /*20840*/  ULDC UR4, c[0x0][0xc] ;  /* 0x0000030000047ab9 */ /* 0x000fe20000000800 */
[----:B------:R-:W-:Y:S01]  /*20850*/  USHF.L.U32 UR43, UR5, UR42, URZ ;  /* 0x0000002a052b7299 */ /* 0x000fe2000800063f */
[----:B------:R-:W-:Y:S01]  /*20860*/  BSSY B7, `(.L_x_557) ;  /* 0x00002f4000077945 */ /* 0x000fe20003800000 */
[----:B------:R-:W-:Y:S01]  /*20870*/  UMOV UR6, 0x1 ;  /* 0x0000000100067882 */ /* 0x000fe20000000000 */
[----:B------:R-:W-:Y:S01]  /*20880*/  ULDC UR5, c[0x0][0x10] ;  /* 0x0000040000057ab9 */ /* 0x000fe20000000800 */
[----:B------:R-:W-:Y:S02]  /*20890*/  USHF.L.U32 UR42, UR6, UR42, URZ ;  /* 0x0000002a062a7299 */ /* 0x000fe4000800063f */
[----:B------:R-:W-:Y:S01]  /*208a0*/  UIMAD.WIDE.U32 UR4, UR4, UR5, URZ ;  /* 0x00000005040472a5 */ /* 0x000fe2000f8e003f */
[----:B------:R-:W-:Y:S01]  /*208b0*/  ULDC UR6, c[0x0][0x14] ;  /* 0x0000050000067ab9 */ /* 0x000fe20000000800 */
[----:B------:R-:W-:-:S02]  /*208c0*/  ULDC UR41, c[0x0][0x600] ;  /* 0x0001800000297ab9 */ /* 0x000fc40000000800 */
[----:B------:R-:W-:Y:S02]  /*208d0*/  UIMAD.WIDE.U32 UR38, UR4, UR6, URZ ;  /* 0x00000006042672a5 */ /* 0x000fe4000f8e003f */
[----:B------:R-:W-:Y:S02]  /*208e0*/  UIMAD UR44, UR5, UR6, URZ ;  /* 0x00000006052c72a4 */ /* 0x000fe4000f8e023f */
[----:B------:R-:W-:Y:S02]  /*208f0*/  ULOP3.LUT UR46, UR40, 0x2, URZ, 0xfc, !UPT ;  /* 0x00000002282e7892 */ /* 0x000fe4000f8efc3f */
[----:B------:R-:W-:Y:S02]  /*20900*/  UIADD3 UR41, UR41, -0x1, URZ ;  /* 0xffffffff29297890 */ /* 0x000fe4000fffe03f */
[----:B------:R-:W-:Y:S01]  /*20910*/  ULOP3.LUT UR43, URZ, UR43, URZ, 0x33, !UPT ;  /* 0x0000002b3f2b7292 */ /* 0x000fe2000f8e333f */
[----:B0-----:R-:W-:Y:S01]  /*20920*/  VIADD R0, R0, 0x1f ;  /* 0x0000001f00007836 */ /* 0x001fe20000000000 */
[----:B------:R-:W-:Y:S01]  /*20930*/  UIADD3 UR44, UR39, UR44, URZ ;  /* 0x0000002c272c7290 */ /* 0x000fe2000fffe03f */
[----:B------:R-:W-:-:S03]  /*20940*/  ULDC.64 UR36, c[0x0][0x198] ;  /* 0x0000660000247ab9 */ /* 0x000fc60000000a00 */
[----:B------:R-:W-:Y:S02]  /*20950*/  SHF.R.S32.HI R3, RZ, 0x1f, R0 ;  /* 0x0000001fff037819 */ /* 0x000fe40000011400 */
[C---:B-1----:R-:W-:Y:S02]  /*20960*/  LOP3.LUT P1, RZ, R2.reuse, 0x7f, RZ, 0xc0, !PT ;  /* 0x0000007f02ff7812 */ /* 0x042fe4000782c0ff */
[----:B------:R-:W-:Y:S02]  /*20970*/  LOP3.LUT P0, RZ, R2, 0x1f, RZ, 0xc0, !PT ;  /* 0x0000001f02ff7812 */ /* 0x000fe4000780c0ff */
[----:B------:R-:W-:Y:S02]  /*20980*/  LEA.HI R3, R3, R0, RZ, 0x5 ;  /* 0x0000000003037211 */ /* 0x000fe400078f28ff */
[----:B------:R-:W-:Y:S02]  /*20990*/  PLOP3.LUT P0, PT, P0, P1, PT, 0x8a, 0x0 ;  /* 0x000000000000781c */ /* 0x000fe40000703172 */
[----:B------:R-:W-:-:S02]  /*209a0*/  MOV R0, 0x1 ;  /* 0x0000000100007802 */ /* 0x000fc40000000f00 */
[----:B------:R-:W-:Y:S02]  /*209b0*/  P2R R2, PR, RZ, 0x1 ;  /* 0x00000001ff027803 */ /* 0x000fe40000000000 */
[----:B------:R-:W-:Y:S01]  /*209c0*/  PRMT R4, R0, 0x7610, R4 ;  /* 0x0000761000047816 */ /* 0x000fe20000000004 */
[----:B------:R-:W-:Y:S02]  /*209d0*/  IMAD.MOV.U32 R0, RZ, RZ, 0x1 ;  /* 0x00000001ff007424 */ /* 0x000fe400078e00ff */
[----:B------:R0:W-:Y:S04]  /*209e0*/  STL [R1+0xc8], R2 ;  /* 0x0000c80201007387 */ /* 0x0001e80000100800 */
[----:B------:R1:W-:Y:S01]  /*209f0*/  STL.S16 [R1+0xdc], R4 ;  /* 0x0000dc0401007387 */ /* 0x0003e20000100600 */
[----:B0-----:R-:W-:-:S05]  /*20a00*/  SHF.R.S32.HI R2, RZ, 0x5, R3 ;  /* 0x00000005ff027819 */ /* 0x001fca0000011403 */
[----:B------:R1:W-:Y:S04]  /*20a10*/  STL [R1+0xd4], R2 ;  /* 0x0000d40201007387 */ /* 0x0003e80000100800 */
[----:B------:R1:W-:Y:S04]  /*20a20*/  STL [R1+0xd8], RZ ;  /* 0x0000d8ff01007387 */ /* 0x0003e80000100800 */
[----:B------:R1:W-:Y:S02]  /*20a30*/  STL [R1+0xcc], R0 ;  /* 0x0000cc0001007387 */ /* 0x0003e40000100800 */
.L_x_571:
[----:B------:R-:W-:-:S03]  /*20a40*/  UMOV UR4, 0xffffffff ;  /* 0xffffffff00047882 */ /* 0x000fc60000000000 */
[----:B0-----:R-:W-:Y:S05]  /*20a50*/  BRA.DIV UR4, `(.L_x_558) ;  /* 0x0000003e044c7947 */ /* 0x001fea000b800000 */
[----:B------:R-:W-:-:S13]  /*20a60*/  ELECT P6, URZ, PT ;  /* 0x00000000003f782f */ /* 0x000fda00038c0000 */
.L_x_603:
[----:B------:R-:W-:Y:S04]  /*20a70*/  BSSY B6, `(.L_x_559) ;  /* 0x000024e000067945 */ /* 0x000fe80003800000 */
[----:B------:R-:W-:Y:S05]  /*20a80*/  @!P6 BRA `(.L_x_560) ;  /* 0x000000240030e947 */ /* 0x000fea0003800000 */
[----:B------:R-:W0:Y:S01]  /*20a90*/  S2R R3, SR_CgaCtaId ;  /* 0x0000000000037919 */ /* 0x000e220000008800 */
[----:B-1----:R-:W-:-:S04]  /*20aa0*/  MOV R0, 0x400 ;  /* 0x0000040000007802 */ /* 0x002fc80000000f00 */
[----:B0-----:R-:W-:-:S04]  /*20ab0*/  LEA R18, R3, R0, 0x18 ;  /* 0x0000000003127211 */ /* 0x001fc800078ec0ff */
[----:B------:R-:W-:Y:S01]  /*20ac0*/  IADD3 R0, R18, 0x200, RZ ;  /* 0x0000020012007810 */ /* 0x000fe20007ffe0ff */
[----:B------:R0:W-:Y:S03]  /*20ad0*/  STL [R1+0xd0], R18 ;  /* 0x0000d01201007387 */ /* 0x0001e60000100800 */
[----:B------:R-:W-:-:S13]  /*20ae0*/  LOP3.LUT P0, RZ, R0, 0x9f, RZ, 0xc0, !PT ;  /* 0x0000009f00ff7812 */ /* 0x000fda000780c0ff */
[----:B0-----:R-:W-:Y:S05]  /*20af0*/  @!P0 BRA `(.L_x_561) ;  /* 0x0000000000408947 */ /* 0x001fea0003800000 */
[----:B------:R-:W-:Y:S01]  /*20b00*/  MOV R2, 0x0 ;  /* 0x0000000000027802 */ /* 0x000fe20000000f00 */
[----:B------:R-:W-:Y:S01]  /*20b10*/  ULDC.64 UR4, c[0x4][0x70] ;  /* 0x01001c0000047ab9 */ /* 0x000fe20000000a00 */
[----:B------:R-:W-:Y:S01]  /*20b20*/  ULDC.64 UR6, c[0x4][0x78] ;  /* 0x01001e0000067ab9 */ /* 0x000fe20000000a00 */
[----:B------:R-:W-:Y:S01]  /*20b30*/  ULDC.64 UR8, c[0x4][0x8] ;  /* 0x0100020000087ab9 */ /* 0x000fe20000000a00 */
[----:B------:R-:W-:Y:S01]  /*20b40*/  IMAD.U32 R4, RZ, RZ, UR4 ;  /* 0x00000004ff047e24 */ /* 0x000fe2000f8e00ff */
[----:B------:R-:W-:Y:S01]  /*20b50*/  MOV R5, UR5 ;  /* 0x0000000500057c02 */ /* 0x000fe20008000f00 */
[----:B------:R-:W0:Y:S01]  /*20b60*/  LDC.64 R2, c[0x4][R2] ;  /* 0x0100000002027b82 */ /* 0x000e220000000a00 */
[----:B------:R-:W-:Y:S01]  /*20b70*/  IMAD.U32 R6, RZ, RZ, UR6 ;  /* 0x00000006ff067e24 */ /* 0x000fe2000f8e00ff */
[----:B------:R-:W-:Y:S01]  /*20b80*/  MOV R7, UR7 ;  /* 0x0000000700077c02 */ /* 0x000fe20008000f00 */
[----:B------:R-:W-:Y:S01]  /*20b90*/  IMAD.U32 R10, RZ, RZ, UR8 ;  /* 0x00000008ff0a7e24 */ /* 0x000fe2000f8e00ff */
[----:B------:R-:W-:Y:S01]  /*20ba0*/  MOV R11, UR9 ;  /* 0x00000009000b7c02 */ /* 0x000fe20008000f00 */
[----:B------:R-:W-:Y:S01]  /*20bb0*/  IMAD.MOV.U32 R8, RZ, RZ, 0x70 ;  /* 0x00000070ff087424 */ /* 0x000fe200078e00ff */
[----:B------:R-:W-:Y:S01]  /*20bc0*/  MOV R12, 0x1 ;  /* 0x00000001000c7802 */ /* 0x000fe20000000f00 */
[----:B------:R-:W-:-:S07]  /*20bd0*/  IMAD.MOV.U32 R13, RZ, RZ, RZ ;  /* 0x000000ffff0d7224 */ /* 0x000fce00078e00ff */
[----:B------:R-:W-:-:S07]  /*20be0*/  LEPC R20, `(.L_x_561) ;  /* 0x000000001014794e */ /* 0x000fce0000000000 */
[----:B0-----:R-:W-:Y:S05]  /*20bf0*/  CALL.ABS.NOINC R2 ;  /* 0x0000000002007343 */ /* 0x001fea0003c00000 */
.L_x_561:
[----:B------:R-:W-:-:S04]  /*20c00*/  IADD3 R0, R18, 0x18200, RZ ;  /* 0x0001820012007810 */ /* 0x000fc80007ffe0ff */
[----:B------:R-:W-:-:S13]  /*20c10*/  LOP3.LUT P0, RZ, R0, 0x9f, RZ, 0xc0, !PT ;  /* 0x0000009f00ff7812 */ /* 0x000fda000780c0ff */
[----:B------:R-:W-:Y:S05]  /*20c20*/  @!P0 BRA `(.L_x_562) ;  /* 0x0000000000408947 */ /* 0x000fea0003800000 */
        /* <DEDUP_REMOVED lines=16> */
.L_x_562:
[----:B------:R-:W0:Y:S02]  /*20d30*/  LDC R0, c[0x0][0x28c] ;  /* 0x0000a300ff007b82 */ /* 0x000e240000000800 */
[----:B0-----:R-:W-:-:S13]  /*20d40*/  ISETP.GE.AND P0, PT, R0, 0x1, PT ;  /* 0x000000010000780c */ /* 0x001fda0003f06270 */
[----:B------:R-:W-:Y:S05]  /*20d50*/  @!P0 BRA `(.L_x_560) ;  /* 0x00000020007c8947 */ /* 0x000fea0003800000 */
[----:B------:R-:W-:Y:S01]  /*20d60*/  SHF.L.U32 R0, R16, 0x8, RZ ;  /* 0x0000000810007819 */ /* 0x000fe200000006ff */
[----:B------:R0:W5:Y:S01]  /*20d70*/  LDL R4, [R1+0xd4] ;  /* 0x0000d40001047983 */ /* 0x0001620000100800 */
[----:B------:R-:W-:Y:S01]  /*20d80*/  IMAD.SHL.U32 R2, R17, 0x100, RZ ;  /* 0x0000010011027824 */ /* 0x000fe200078e00ff */
[----:B------:R-:W-:Y:S02]  /*20d90*/  MOV R3, RZ ;  /* 0x000000ff00037202 */ /* 0x000fe40000000f00 */
[C---:B------:R-:W-:Y:S01]  /*20da0*/  VIADD R9, R0.reuse, 0x8 ;  /* 0x0000000800097836 */ /* 0x040fe20000000000 */
[----:B------:R0:W5:Y:S01]  /*20db0*/  LDL R5, [R1+0xcc] ;  /* 0x0000cc0001057983 */ /* 0x0001620000100800 */
[C---:B------:R-:W-:Y:S01]  /*20dc0*/  IADD3 R7, R0.reuse, 0x10, RZ ;  /* 0x0000001000077810 */ /* 0x040fe20007ffe0ff */
[C---:B------:R-:W-:Y:S02]  /*20dd0*/  VIADD R8, R0.reuse, 0x18 ;  /* 0x0000001800087836 */ /* 0x040fe40000000000 */
[----:B------:R0:W5:Y:S04]  /*20de0*/  LDL R6, [R1+0xd8] ;  /* 0x0000d80001067983 */ /* 0x0001680000100800 */
[----:B------:R1:W-:Y:S04]  /*20df0*/  STL [R1+0xc0], R9 ;  /* 0x0000c00901007387 */ /* 0x0003e80000100800 */
[----:B------:R2:W-:Y:S01]  /*20e00*/  STL [R1+0xbc], R7 ;  /* 0x0000bc0701007387 */ /* 0x0005e20000100800 */
[----:B-1----:R-:W-:-:S03]  /*20e10*/  IADD3 R9, R0, 0x20, RZ ;  /* 0x0000002000097810 */ /* 0x002fc60007ffe0ff */
[----:B------:R1:W-:Y:S01]  /*20e20*/  STL [R1+0xb8], R8 ;  /* 0x0000b80801007387 */ /* 0x0003e20000100800 */
[----:B--2---:R-:W-:-:S03]  /*20e30*/  VIADD R7, R0, 0x28 ;  /* 0x0000002800077836 */ /* 0x004fc60000000000 */
[----:B------:R2:W-:Y:S01]  /*20e40*/  STL [R1+0xb4], R9 ;  /* 0x0000b40901007387 */ /* 0x0005e20000100800 */
[----:B-1----:R-:W-:-:S03]  /*20e50*/  IADD3 R8, R0, 0x30, RZ ;  /* 0x0000003000087810 */ /* 0x002fc60007ffe0ff */
[----:B------:R1:W-:Y:S01]  /*20e60*/  STL [R1+0xb0], R7 ;  /* 0x0000b00701007387 */ /* 0x0003e20000100800 */
[----:B--2---:R-:W-:-:S03]  /*20e70*/  VIADD R9, R0, 0x38 ;  /* 0x0000003800097836 */ /* 0x004fc60000000000 */
[----:B------:R2:W-:Y:S04]  /*20e80*/  STL [R1+0xac], R8 ;  /* 0x0000ac0801007387 */ /* 0x0005e80000100800 */
[----:B------:R3:W-:Y:S01]  /*20e90*/  STL [R1+0xa8], R9 ;  /* 0x0000a80901007387 */ /* 0x0007e20000100800 */
[C---:B-1----:R-:W-:Y:S01]  /*20ea0*/  IADD3 R7, R0.reuse, 0x40, RZ ;  /* 0x0000004000077810 */ /* 0x042fe20007ffe0ff */
[----:B--2---:R-:W-:-:S04]  /*20eb0*/  VIADD R8, R0, 0x48 ;  /* 0x0000004800087836 */ /* 0x004fc80000000000 */
[----:B------:R1:W-:Y:S01]  /*20ec0*/  STL [R1+0xa4], R7 ;  /* 0x0000a40701007387 */ /* 0x0003e20000100800 */
[----:B---3--:R-:W-:-:S03]  /*20ed0*/  IADD3 R9, R0, 0x50, RZ ;  /* 0x0000005000097810 */ /* 0x008fc60007ffe0ff */
[----:B------:R2:W-:Y:S04]  /*20ee0*/  STL [R1+0xa0], R8 ;  /* 0x0000a00801007387 */ /* 0x0005e80000100800 */
[----:B------:R3:W-:Y:S01]  /*20ef0*/  STL [R1+0x9c], R9 ;  /* 0x00009c0901007387 */ /* 0x0007e20000100800 */
[C---:B-1----:R-:W-:Y:S01]  /*20f00*/  VIADD R7, R0.reuse, 0x58 ;  /* 0x0000005800077836 */ /* 0x042fe20000000000 */
[----:B--2---:R-:W-:-:S04]  /*20f10*/  IADD3 R8, R0, 0x60, RZ ;  /* 0x0000006000087810 */ /* 0x004fc80007ffe0ff */
[----:B------:R1:W-:Y:S01]  /*20f20*/  STL [R1+0x98], R7 ;  /* 0x0000980701007387 */ /* 0x0003e20000100800 */
[----:B---3--:R-:W-:-:S03]  /*20f30*/  VIADD R9, R0, 0x68 ;  /* 0x0000006800097836 */ /* 0x008fc60000000000 */
        /* <DEDUP_REMOVED lines=72> */
[----:B------:R2:W-:Y:S01]  /*213c0*/  STL [R1+0x4], R8 ;  /* 0x0000040801007387 */ /* 0x0005e20000100800 */
[C---:B------:R-:W-:Y:S01]  /*213d0*/  VIADD R10, R2.reuse, 0xb0 ;  /* 0x000000b0020a7836 */ /* 0x040fe20000000000 */
[C---:B------:R-:W-:Y:S01]  /*213e0*/  IADD3 R11, R2.reuse, 0xb8, RZ ;  /* 0x000000b8020b7810 */ /* 0x040fe20007ffe0ff */
[C---:B------:R-:W-:Y:S01]  /*213f0*/  VIADD R12, R2.reuse, 0xc0 ;  /* 0x000000c0020c7836 */ /* 0x040fe20000000000 */
[----:B------:R3:W-:Y:S01]  /*21400*/  STL [R1], R9 ;  /* 0x0000000901007387 */ /* 0x0007e20000100800 */
[C---:B------:R-:W-:Y:S01]  /*21410*/  IADD3 R13, R2.reuse, 0xc8, RZ ;  /* 0x000000c8020d7810 */ /* 0x040fe20007ffe0ff */
[C---:B------:R-:W-:Y:S01]  /*21420*/  VIADD R14, R2.reuse, 0xd0 ;  /* 0x000000d0020e7836 */ /* 0x040fe20000000000 */
[C---:B-1----:R-:W-:Y:S01]  /*21430*/  IADD3 R7, R2.reuse, 0x98, RZ ;  /* 0x0000009802077810 */ /* 0x042fe20007ffe0ff */
[C---:B------:R-:W-:Y:S01]  /*21440*/  VIADD R16, R2.reuse, 0xe0 ;  /* 0x000000e002107836 */ /* 0x040fe20000000000 */
[C---:B------:R-:W-:Y:S01]  /*21450*/  IADD3 R15, R2.reuse, 0xd8, RZ ;  /* 0x000000d8020f7810 */ /* 0x040fe20007ffe0ff */
[C---:B--2---:R-:W-:Y:S01]  /*21460*/  VIADD R8, R2.reuse, 0xa0 ;  /* 0x000000a002087836 */ /* 0x044fe20000000000 */
[C---:B------:R-:W-:Y:S01]  /*21470*/  IADD3 R17, R2.reuse, 0xe8, RZ ;  /* 0x000000e802117810 */ /* 0x040fe20007ffe0ff */
[C---:B------:R-:W-:Y:S01]  /*21480*/  VIADD R18, R2.reuse, 0xf0 ;  /* 0x000000f002127836 */ /* 0x040fe20000000000 */
[----:B------:R-:W-:-:S02]  /*21490*/  IADD3 R19, R2, 0xf8, RZ ;  /* 0x000000f802137810 */ /* 0x000fc40007ffe0ff */
[----:B0--3--:R-:W-:-:S07]  /*214a0*/  IADD3 R9, R2, 0xa8, RZ ;  /* 0x000000a802097810 */ /* 0x009fce0007ffe0ff */
.L_x_566:
[----:B------:R0:W-:Y:S04]  /*214b0*/  STL [R1+0x208], R0 ;  /* 0x0002080001007387 */ /* 0x0001e80000100800 */
[----:B0-----:R-:W2:Y:S01]  /*214c0*/  LDL R0, [R1+0xd0] ;  /* 0x0000d00001007983 */ /* 0x001ea20000100800 */
[----:B-----5:R-:W-:Y:S01]  /*214d0*/  SHF.L.U32 R21, R5, 0x1f, RZ ;  /* 0x0000001f05157819 */ /* 0x020fe200000006ff */
[----:B--2---:R-:W-:Y:S02]  /*214e0*/  IMAD R20, R6, 0x8, R0 ;  /* 0x0000000806147824 */ /* 0x004fe400078e0200 */
[----:B------:R0:W5:Y:S02]  /*214f0*/  LDL.LU R0, [R1+0x208] ;  /* 0x0002080001007983 */ /* 0x0001640000300800 */
[----:B------:R-:W1:Y:S02]  /*21500*/  SYNCS.PHASECHK.TRANS64.TRYWAIT P0, [R20+URZ+0x18], R21 ;  /* 0x00001815140075a7 */ /* 0x000e64000800017f */
[----:B01----:R-:W-:Y:S05]  /*21510*/  @!P0 BRA `(.L_x_563) ;  /* 0x0000003000bc8947 */ /* 0x003fea0003800000 */
.L_x_604:
[----:B-----5:R1:W-:Y:S02]  /*21520*/  STL [R1+0x208], R0 ;  /* 0x0002080001007387 */ /* 0x0203e40000100800 */
[----:B-1----:R-:W1:Y:S02]  /*21530*/  S2R R0, SR_TID.X ;  /* 0x0000000000007919 */ /* 0x002e640000002100 */
[----:B-1----:R-:W-:Y:S02]  /*21540*/  LOP3.LUT P0, RZ, R0, 0x7f, RZ, 0xc0, !PT ;  /* 0x0000007f00ff7812 */ /* 0x002fe4000780c0ff */
[----:B------:R1:W5:Y:S01]  /*21550*/  LDL.LU R0, [R1+0x208] ;  /* 0x0002080001007983 */ /* 0x0003620000300800 */
[----:B------:R-:W-:-:S04]  /*21560*/  UPRMT UR4, UR46, 0x9910, URZ ;  /* 0x000099102e047896 */ /* 0x000fc8000800003f */
[----:B------:R-:W-:-:S06]  /*21570*/  UISETP.NE.AND UP0, UPT, UR4, 0x2, UPT ;  /* 0x000000020400788c */ /* 0x000fcc000bf05270 */
[----:B0-----:R-:W0:Y:S02]  /*21580*/  @!P0 LDC R21, c[0x0][0x500] ;  /* 0x00014000ff158b82 */ /* 0x001e240000000800 */
[----:B0-----:R1:W-:Y:S01]  /*21590*/  @!P0 SYNCS.ARRIVE.TRANS64 RZ, [R20+URZ], R21 ;  /* 0x0000001514ff89a7 */ /* 0x0013e2000800003f */
[----:B------:R-:W-:-:S13]  /*215a0*/  PLOP3.LUT P0, PT, PT, PT, UP0, 0x80, 0x0 ;  /* 0x000000000000781c */ /* 0x000fda0003f0f008 */
[----:B-1----:R-:W-:Y:S05]  /*215b0*/  @P0 BRA `(.L_x_564) ;  /* 0x0000000000040947 */ /* 0x002fea0003800000 */
[----:B------:R-:W-:Y:S01]  /*215c0*/  BPT.TRAP 0x1 ;  /* 0x000000040000795c */ /* 0x000fe20000300000 */
.L_x_564:
[----:B-----5:R0:W-:Y:S04]  /*215d0*/  STL [R1+0x208], R0 ;  /* 0x0002080001007387 */ /* 0x0201e80000100800 */
[----:B0-----:R-:W2:Y:S02]  /*215e0*/  LDL R0, [R1+0xc8] ;  /* 0x0000c80001007983 */ /* 0x001ea40000100800 */
[----:B--2---:R-:W-:Y:S02]  /*215f0*/  ISETP.NE.AND P0, PT, R0, RZ, PT ;  /* 0x000000ff0000720c */ /* 0x004fe40003f05270 */
[----:B------:R0:W5:Y:S11]  /*21600*/  LDL.LU R0, [R1+0x208] ;  /* 0x0002080001007983 */ /* 0x0001760000300800 */
[----:B0-----:R-:W-:Y:S05]  /*21610*/  @P0 BRA `(.L_x_565) ;  /* 0x0000000000040947 */ /* 0x001fea0003800000 */
[----:B------:R-:W-:Y:S01]  /*21620*/  BPT.TRAP 0x1 ;  /* 0x000000040000795c */ /* 0x000fe20000300000 */
.L_x_565:
[----:B------:R0:W-:Y:S04]  /*21630*/  STL [R1+0x21c], R16 ;  /* 0x00021c1001007387 */ /* 0x0001e80000100800 */
[----:B0-----:R-:W2:Y:S04]  /*21640*/  LDL R16, [R1+0xc0] ;  /* 0x0000c00001107983 */ /* 0x001ea80000100800 */
[----:B------:R0:W-:Y:S04]  /*21650*/  STL [R1+0x218], R17 ;  /* 0x0002181101007387 */ /* 0x0001e80000100800 */
[----:B0-----:R-:W3:Y:S04]  /*21660*/  LDL R17, [R1+0xbc] ;  /* 0x0000bc0001117983 */ /* 0x001ee80000100800 */
[----:B------:R0:W-:Y:S04]  /*21670*/  STL [R1+0x214], R18 ;  /* 0x0002141201007387 */ /* 0x0001e80000100800 */
[----:B0-----:R-:W4:Y:S04]  /*21680*/  LDL R18, [R1+0xb8] ;  /* 0x0000b80001127983 */ /* 0x001f280000100800 */
[----:B------:R0:W-:Y:S04]  /*21690*/  STL [R1+0x210], R19 ;  /* 0x0002101301007387 */ /* 0x0001e80000100800 */
[----:B0-----:R-:W3:Y:S04]  /*216a0*/  LDL R19, [R1+0xd0] ;  /* 0x0000d00001137983 */ /* 0x001ee80000100800 */
[----:B------:R0:W-:Y:S04]  /*216b0*/  STL [R1+0x20c], R5 ;  /* 0x00020c0501007387 */ /* 0x0001e80000100800 */
[----:B------:R1:W-:Y:S01]  /*216c0*/  STL [R1+0x208], R4 ;  /* 0x0002080401007387 */ /* 0x0003e20000100800 */
[----:B------:R-:W-:-:S03]  /*216d0*/  R2UR UR9, R20 ;  /* 0x00000000140972ca */ /* 0x000fc600000e0000 */
[----:B0-----:R-:W4:Y:S04]  /*216e0*/  LDL R5, [R1+0xb0] ;  /* 0x0000b00001057983 */ /* 0x001f280000100800 */
[----:B-1----:R-:W4:Y:S01]  /*216f0*/  LDL R4, [R1+0xc4] ;  /* 0x0000c40001047983 */ /* 0x002f220000100800 */
[----:B--2---:R-:W-:Y:S02]  /*21700*/  R2UR UR19, R16 ;  /* 0x00000000101372ca */ /* 0x004fe400000e0000 */
[----:B---3--:R-:W-:Y:S02]  /*21710*/  LEA R20, R6, R19, 0xf ;  /* 0x0000001306147211 */ /* 0x008fe400078e78ff */
[----:B------:R-:W2:Y:S04]  /*21720*/  LDL R19, [R1+0xb4] ;  /* 0x0000b40001137983 */ /* 0x000ea80000100800 */
[----:B------:R-:W3:Y:S01]  /*21730*/  LDL.LU R16, [R1+0x21c] ;  /* 0x00021c0001107983 */ /* 0x000ee20000300800 */
[----:B----4-:R-:W-:-:S03]  /*21740*/  R2UR UR12, R4 ;  /* 0x00000000040c72ca */ /* 0x010fc600000e0000 */
[----:B------:R-:W4:Y:S01]  /*21750*/  LDL R4, [R1+0xac] ;  /* 0x0000ac0001047983 */ /* 0x000f220000100800 */
[----:B------:R-:W-:Y:S02]  /*21760*/  R2UR UR13, R20 ;  /* 0x00000000140d72ca */ /* 0x000fe400000e0000 */
[----:B------:R-:W-:Y:S01]  /*21770*/  R2UR UR11, R3 ;  /* 0x00000000030b72ca */ /* 0x000fe200000e0000 */
[----:B------:R-:W-:Y:S01]  /*21780*/  UIADD3 UR14, UP0, UR36, 0xf0, URZ ;  /* 0x000000f0240e7890 */ /* 0x000fe2000ff1e03f */
[----:B-----5:R-:W-:-:S03]  /*21790*/  R2UR UR10, R0 ;  /* 0x00000000000a72ca */ /* 0x020fc600000e0000 */
[----:B------:R-:W-:-:S06]  /*217a0*/  UIADD3.X UR15, URZ, UR37, URZ, UP0, !UPT ;  /* 0x000000253f0f7290 */ /* 0x000fcc00087fe43f */
[----:B------:R-:W-:Y:S02]  /*217b0*/  UIADD3 UR8, UR13, 0x200, URZ ;  /* 0x000002000d087890 */ /* 0x000fe4000fffe03f */
[----:B------:R-:W-:Y:S01]  /*217c0*/  USHF.L.U32 UR11, UR11, 0x5, URZ ;  /* 0x000000050b0b7899 */ /* 0x000fe2000800063f */
[----:B------:R-:W-:Y:S01]  /*217d0*/  UMOV UR4, 0x0 ;  /* 0x0000000000047882 */ /* 0x000fe20000000000 */
[----:B------:R-:W-:Y:S01]  /*217e0*/  UMOV UR5, 0x10000000 ;  /* 0x1000000000057882 */ /* 0x000fe20000000000 */
[----:B------:R-:W-:Y:S02]  /*217f0*/  R2UR UR20, R17 ;  /* 0x00000000111472ca */ /* 0x000fe400000e0000 */
[----:B------:R-:W3:Y:S01]  /*21800*/  LDL.LU R17, [R1+0x218] ;  /* 0x0002180001117983 */ /* 0x000ee20000300800 */
[----:B------:R-:W-:-:S03]  /*21810*/  R2UR UR23, R5 ;  /* 0x00000000051772ca */ /* 0x000fc600000e0000 */
[----:B------:R0:W-:Y:S01]  /*21820*/  UTMALDG.3D [UR8], [UR14], desc[UR4] ;  /* 0x000004080e0075b4 */ /* 0x0001e20008011000 */
[----:B------:R-:W3:Y:S01]  /*21830*/  LDL R5, [R1+0xa4] ;  /* 0x0000a40001057983 */ /* 0x000ee20000100800 */
[----:B0-----:R-:W-:Y:S01]  /*21840*/  UMOV UR10, UR19 ;  /* 0x00000013000a7c82 */ /* 0x001fe20008000000 */
[----:B----4-:R-:W-:Y:S02]  /*21850*/  R2UR UR19, R4 ;  /* 0x00000000041372ca */ /* 0x010fe400000e0000 */
[----:B------:R-:W4:Y:S01]  /*21860*/  LDL R4, [R1+0xa0] ;  /* 0x0000a00001047983 */ /* 0x000f220000100800 */
[----:B------:R-:W-:Y:S01]  /*21870*/  R2UR UR21, R18 ;  /* 0x00000000121572ca */ /* 0x000fe200000e0000 */
[----:B------:R-:W-:Y:S02]  /*21880*/  UIADD3 UR16, UR13, 0x600, URZ ;  /* 0x000006000d107890 */ /* 0x000fe4000fffe03f */
[----:B------:R-:W4:Y:S01]  /*21890*/  LDL R18, [R1+0xa8] ;  /* 0x0000a80001127983 */ /* 0x000f220000100800 */
[----:B--2---:R-:W-:Y:S01]  /*218a0*/  R2UR UR22, R19 ;  /* 0x00000000131672ca */ /* 0x004fe200000e0000 */
[----:B------:R-:W-:-:S02]  /*218b0*/  UIADD3 UR17, UR13, 0xa00, URZ ;  /* 0x00000a000d117890 */ /* 0x000fc4000fffe03f */
[----:B------:R-:W-:Y:S01]  /*218c0*/  UIADD3 UR18, UR13, 0xe00, URZ ;  /* 0x00000e000d127890 */ /* 0x000fe2000fffe03f */
[----:B------:R-:W2:Y:S01]  /*218d0*/  LDL R19, [R1+0x54] ;  /* 0x0000540001137983 */ /* 0x000ea20000100800 */
[----:B------:R-:W-:Y:S02]  /*218e0*/  UMOV UR8, UR16 ;  /* 0x0000001000087c82 */ /* 0x000fe40008000000 */
[----:B------:R0:W-:Y:S02]  /*218f0*/  UTMALDG.3D [UR8], [UR14], desc[UR4] ;  /* 0x000004080e0075b4 */ /* 0x0001e40008011000 */
[----:B0-----:R-:W-:Y:S01]  /*21900*/  UMOV UR8, UR17 ;  /* 0x0000001100087c82 */ /* 0x001fe20008000000 */
[----:B------:R-:W-:Y:S02]  /*21910*/  UMOV UR10, UR20 ;  /* 0x00000014000a7c82 */ /* 0x000fe40008000000 */
[----:B------:R0:W-:Y:S02]  /*21920*/  UTMALDG.3D [UR8], [UR14], desc[UR4] ;  /* 0x000004080e0075b4 */ /* 0x0001e40008011000 */
[----:B0-----:R-:W-:Y:S01]  /*21930*/  UMOV UR8, UR18 ;  /* 0x0000001200087c82 */ /* 0x001fe20008000000 */
[----:B------:R-:W-:Y:S01]  /*21940*/  UMOV UR10, UR21 ;  /* 0x00000015000a7c82 */ /* 0x000fe20008000000 */
[----:B---3--:R-:W-:Y:S01]  /*21950*/  R2UR UR21, R5 ;  /* 0x00000000051572ca */ /* 0x008fe200000e0000 */
[----:B------:R0:W-:Y:S01]  /*21960*/  UTMALDG.3D [UR8], [UR14], desc[UR4] ;  /* 0x000004080e0075b4 */ /* 0x0001e20008011000 */
[----:B------:R-:W3:Y:S01]  /*21970*/  LDL R5, [R1+0x98] ;  /* 0x0000980001057983 */ /* 0x000ee20000100800 */
[----:B0-----:R-:W-:Y:S01]  /*21980*/  UMOV UR10, UR22 ;  /* 0x00000016000a7c82 */ /* 0x001fe20008000000 */
[----:B----4-:R-:W-:-:S02]  /*21990*/  R2UR UR22, R4 ;  /* 0x00000000041672ca */ /* 0x010fc400000e0000 */
[----:B------:R-:W4:Y:S01]  /*219a0*/  LDL R4, [R1+0x94] ;  /* 0x0000940001047983 */ /* 0x000f220000100800 */
[----:B------:R-:W-:Y:S01]  /*219b0*/  UIADD3 UR16, UR13, 0x1200, URZ ;  /* 0x000012000d107890 */ /* 0x000fe2000fffe03f */
[----:B------:R-:W-:Y:S02]  /*219c0*/  R2UR UR20, R18 ;  /* 0x00000000121472ca */ /* 0x000fe400000e0000 */
[----:B------:R-:W2:Y:S01]  /*219d0*/  LDL R18, [R1+0x9c] ;  /* 0x00009c0001127983 */ /* 0x000ea20000100800 */
[----:B------:R-:W-:Y:S02]  /*219e0*/  UIADD3 UR17, UR13, 0x1600, URZ ;  /* 0x000016000d117890 */ /* 0x000fe4000fffe03f */
[----:B------:R-:W-:Y:S01]  /*219f0*/  UIADD3 UR18, UR13, 0x1a00, URZ ;  /* 0x00001a000d127890 */ /* 0x000fe2000fffe03f */
[----:B------:R-:W-:Y:S02]  /*21a00*/  UMOV UR8, UR16 ;  /* 0x0000001000087c82 */ /* 0x000fe40008000000 */
[----:B------:R0:W-:Y:S02]  /*21a10*/  UTMALDG.3D [UR8], [UR14], desc[UR4] ;  /* 0x000004080e0075b4 */ /* 0x0001e40008011000 */
[----:B0-----:R-:W-:Y:S01]  /*21a20*/  UMOV UR8, UR17 ;  /* 0x0000001100087c82 */ /* 0x001fe20008000000 */
[----:B------:R-:W-:-:S02]  /*21a30*/  UMOV UR10, UR23 ;  /* 0x00000017000a7c82 */ /* 0x000fc40008000000 */
[----:B------:R0:W-:Y:S02]  /*21a40*/  UTMALDG.3D [UR8], [UR14], desc[UR4] ;  /* 0x000004080e0075b4 */ /* 0x0001e40008011000 */
[----:B0-----:R-:W-:Y:S01]  /*21a50*/  UMOV UR8, UR18 ;  /* 0x0000001200087c82 */ /* 0x001fe20008000000 */
[----:B------:R-:W-:Y:S02]  /*21a60*/  UMOV UR10, UR19 ;  /* 0x00000013000a7c82 */ /* 0x000fe40008000000 */
[----:B------:R0:W-:Y:S01]  /*21a70*/  UTMALDG.3D [UR8], [UR14], desc[UR4] ;  /* 0x000004080e0075b4 */ /* 0x0001e20008011000 */
[----:B---3--:R-:W-:Y:S02]  /*21a80*/  R2UR UR19, R5 ;  /* 0x00000000051372ca */ /* 0x008fe400000e0000 */
[----:B------:R-:W3:Y:S01]  /*21a90*/  LDL R5, [R1+0x8c] ;  /* 0x00008c0001057983 */ /* 0x000ee20000100800 */
[----:B0-----:R-:W-:Y:S01]  /*21aa0*/  UMOV UR10, UR20 ;  /* 0x00000014000a7c82 */ /* 0x001fe20008000000 */
[----:B----4-:R-:W-:-:S02]  /*21ab0*/  R2UR UR20, R4 ;  /* 0x00000000041472ca */ /* 0x010fc400000e0000 */
[----:B------:R-:W4:Y:S01]  /*21ac0*/  LDL R4, [R1+0x88] ;  /* 0x0000880001047983 */ /* 0x000f220000100800 */
[----:B------:R-:W-:Y:S01]  /*21ad0*/  UIADD3 UR16, UR13, 0x1e00, URZ ;  /* 0x00001e000d107890 */ /* 0x000fe2000fffe03f */
[----:B--2---:R-:W-:Y:S02]  /*21ae0*/  R2UR UR23, R18 ;  /* 0x00000000121772ca */ /* 0x004fe400000e0000 */
        /* <DEDUP_REMOVED lines=89> */
[----:B--2---:R-:W-:Y:S01]  /*22080*/  R2UR UR23, R18 ;  /* 0x00000000121772ca */ /* 0x004fe200000e0000 */
[----:B------:R-:W-:Y:S01]  /*22090*/  UIADD3 UR17, UR13, 0x5e00, URZ ;  /* 0x00005e000d117890 */ /* 0x000fe2000fffe03f */
[----:B------:R-:W2:Y:S01]  /*220a0*/  LDL R18, [R1+0x50] ;  /* 0x0000500001127983 */ /* 0x000ea20000100800 */
[----:B------:R-:W-:-:S03]  /*220b0*/  UIADD3 UR18, UR13, 0x6200, URZ ;  /* 0x000062000d127890 */ /* 0x000fc6000fffe03f */
[----:B------:R-:W-:Y:S01]  /*220c0*/  UMOV UR8, UR16 ;  /* 0x0000001000087c82 */ /* 0x000fe20008000000 */
[----:B------:R-:W-:Y:S01]  /*220d0*/  UIADD3 UR16, UR13, 0x6600, URZ ;  /* 0x000066000d107890 */ /* 0x000fe2000fffe03f */
[----:B------:R0:W-:Y:S02]  /*220e0*/  UTMALDG.3D [UR8], [UR14], desc[UR4] ;  /* 0x000004080e0075b4 */ /* 0x0001e40008011000 */
[----:B0-----:R-:W-:Y:S01]  /*220f0*/  UMOV UR8, UR17 ;  /* 0x0000001100087c82 */ /* 0x001fe20008000000 */
[----:B------:R-:W-:Y:S02]  /*22100*/  UMOV UR10, UR21 ;  /* 0x00000015000a7c82 */ /* 0x000fe40008000000 */
[----:B------:R0:W-:Y:S02]  /*22110*/  UTMALDG.3D [UR8], [UR14], desc[UR4] ;  /* 0x000004080e0075b4 */ /* 0x0001e40008011000 */
[----:B0-----:R-:W-:Y:S01]  /*22120*/  UMOV UR8, UR18 ;  /* 0x0000001200087c82 */ /* 0x001fe20008000000 */
[----:B------:R-:W-:-:S02]  /*22130*/  UMOV UR10, UR22 ;  /* 0x00000016000a7c82 */ /* 0x000fc40008000000 */
[----:B------:R0:W-:Y:S02]  /*22140*/  UTMALDG.3D [UR8], [UR14], desc[UR4] ;  /* 0x000004080e0075b4 */ /* 0x0001e40008011000 */
[----:B0-----:R-:W-:Y:S01]  /*22150*/  UMOV UR8, UR16 ;  /* 0x0000001000087c82 */ /* 0x001fe20008000000 */
[----:B------:R-:W-:Y:S01]  /*22160*/  UMOV UR10, UR23 ;  /* 0x00000017000a7c82 */ /* 0x000fe20008000000 */
[----:B---3--:R-:W-:Y:S01]  /*22170*/  R2UR UR23, R5 ;  /* 0x00000000051772ca */ /* 0x008fe200000e0000 */
[----:B------:R0:W-:Y:S01]  /*22180*/  UTMALDG.3D [UR8], [UR14], desc[UR4] ;  /* 0x000004080e0075b4 */ /* 0x0001e20008011000 */
[----:B------:R-:W3:Y:S01]  /*22190*/  LDL R5, [R1+0x44] ;  /* 0x0000440001057983 */ /* 0x000ee20000100800 */
[----:B0-----:R-:W-:Y:S01]  /*221a0*/  UMOV UR10, UR19 ;  /* 0x00000013000a7c82 */ /* 0x001fe20008000000 */
[----:B----4-:R-:W-:Y:S02]  /*221b0*/  R2UR UR19, R4 ;  /* 0x00000000041372ca */ /* 0x010fe400000e0000 */
[----:B------:R-:W4:Y:S01]  /*221c0*/  LDL R4, [R1+0x40] ;  /* 0x0000400001047983 */ /* 0x000f220000100800 */
[----:B------:R-:W-:Y:S01]  /*221d0*/  R2UR UR21, R19 ;  /* 0x00000000131572ca */ /* 0x000fe200000e0000 */
[----:B------:R-:W-:Y:S01]  /*221e0*/  UIADD3 UR17, UR13, 0x6a00, URZ ;  /* 0x00006a000d117890 */ /* 0x000fe2000fffe03f */
[----:B--2---:R-:W-:Y:S01]  /*221f0*/  R2UR UR22, R18 ;  /* 0x00000000121672ca */ /* 0x004fe200000e0000 */
[----:B------:R-:W-:Y:S01]  /*22200*/  UIADD3 UR18, UR13, 0x6e00, URZ ;  /* 0x00006e000d127890 */ /* 0x000fe2000fffe03f */
[----:B------:R-:W2:Y:S01]  /*22210*/  LDL R18, [R1+0x3c] ;  /* 0x00003c0001127983 */ /* 0x000ea20000100800 */
[----:B------:R-:W-:-:S03]  /*22220*/  UIADD3 UR16, UR13, 0x7200, URZ ;  /* 0x000072000d107890 */ /* 0x000fc6000fffe03f */
[----:B------:R-:W-:Y:S01]  /*22230*/  UMOV UR8, UR17 ;  /* 0x0000001100087c82 */ /* 0x000fe20008000000 */
[----:B------:R-:W-:Y:S01]  /*22240*/  UIADD3 UR6, UP1, UR36, 0x1f0, URZ ;  /* 0x000001f024067890 */ /* 0x000fe2000ff3e03f */
[----:B------:R0:W-:Y:S01]  /*22250*/  UTMALDG.3D [UR8], [UR14], desc[UR4] ;  /* 0x000004080e0075b4 */ /* 0x0001e20008011000 */
[----:B------:R-:W2:Y:S01]  /*22260*/  LDL R19, [R1+0x8] ;  /* 0x0000080001137983 */ /* 0x000ea20000100800 */
[----:B0-----:R-:W-:Y:S01]  /*22270*/  UMOV UR8, UR18 ;  /* 0x0000001200087c82 */ /* 0x001fe20008000000 */
[----:B------:R-:W-:Y:S02]  /*22280*/  UMOV UR10, UR20 ;  /* 0x00000014000a7c82 */ /* 0x000fe40008000000 */
[----:B------:R0:W-:Y:S02]  /*22290*/  UTMALDG.3D [UR8], [UR14], desc[UR4] ;  /* 0x000004080e0075b4 */ /* 0x0001e40008011000 */
[----:B0-----:R-:W-:Y:S01]  /*222a0*/  UMOV UR8, UR16 ;  /* 0x0000001000087c82 */ /* 0x001fe20008000000 */
[----:B------:R-:W-:-:S02]  /*222b0*/  UMOV UR10, UR21 ;  /* 0x00000015000a7c82 */ /* 0x000fc40008000000 */
[----:B------:R0:W-:Y:S02]  /*222c0*/  UTMALDG.3D [UR8], [UR14], desc[UR4] ;  /* 0x000004080e0075b4 */ /* 0x0001e40008011000 */
[----:B0-----:R-:W-:Y:S01]  /*222d0*/  UMOV UR10, UR22 ;  /* 0x00000016000a7c82 */ /* 0x001fe20008000000 */
[----:B---3--:R-:W-:Y:S02]  /*222e0*/  R2UR UR21, R5 ;  /* 0x00000000051572ca */ /* 0x008fe400000e0000 */
[----:B------:R-:W3:Y:S01]  /*222f0*/  LDL R5, [R1+0x38] ;  /* 0x0000380001057983 */ /* 0x000ee20000100800 */
[----:B----4-:R-:W-:-:S03]  /*22300*/  R2UR UR22, R4 ;  /* 0x00000000041672ca */ /* 0x010fc600000e0000 */
[----:B------:R-:W4:Y:S01]  /*22310*/  LDL R4, [R1+0x34] ;  /* 0x0000340001047983 */ /* 0x000f220000100800 */
[----:B------:R-:W-:Y:S01]  /*22320*/  UIADD3 UR17, UR13, 0x7600, URZ ;  /* 0x000076000d117890 */ /* 0x000fe2000fffe03f */
[----:B------:R-:W-:Y:S01]  /*22330*/  R2UR UR20, R2 ;  /* 0x00000000021472ca */ /* 0x000fe200000e0000 */
[----:B------:R-:W-:Y:S02]  /*22340*/  UIADD3 UR18, UR13, 0x7a00, URZ ;  /* 0x00007a000d127890 */ /* 0x000fe4000fffe03f */
[----:B------:R-:W-:-:S03]  /*22350*/  UIADD3 UR16, UR13, 0x7e00, URZ ;  /* 0x00007e000d107890 */ /* 0x000fc6000fffe03f */
[----:B------:R-:W-:Y:S02]  /*22360*/  UMOV UR8, UR17 ;  /* 0x0000001100087c82 */ /* 0x000fe40008000000 */
[----:B------:R0:W-:Y:S02]  /*22370*/  UTMALDG.3D [UR8], [UR14], desc[UR4] ;  /* 0x000004080e0075b4 */ /* 0x0001e40008011000 */
[----:B0-----:R-:W-:Y:S01]  /*22380*/  UMOV UR8, UR18 ;  /* 0x0000001200087c82 */ /* 0x001fe20008000000 */
[----:B------:R-:W-:Y:S01]  /*22390*/  UMOV UR10, UR23 ;  /* 0x00000017000a7c82 */ /* 0x000fe20008000000 */
[----:B--2---:R-:W-:Y:S01]  /*223a0*/  R2UR UR23, R18 ;  /* 0x00000000121772ca */ /* 0x004fe200000e0000 */
[----:B------:R0:W-:Y:S01]  /*223b0*/  UTMALDG.3D [UR8], [UR14], desc[UR4] ;  /* 0x000004080e0075b4 */ /* 0x0001e20008011000 */
[----:B------:R-:W2:Y:S01]  /*223c0*/  LDL R18, [R1+0x30] ;  /* 0x0000300001127983 */ /* 0x000ea20000100800 */
        /* <DEDUP_REMOVED lines=8> */
[----:B------:R-:W-:Y:S02]  /*22450*/  UIADD3.X UR7, URZ, UR37, URZ, UP1, !UPT ;  /* 0x000000253f077290 */ /* 0x000fe40008ffe43f */
[----:B------:R-:W-:Y:S02]  /*22460*/  UIADD3 UR17, UR13, 0x18200, URZ ;  /* 0x000182000d117890 */ /* 0x000fe4000fffe03f */
[----:B------:R-:W-:Y:S02]  /*22470*/  UIADD3 UR18, UR13, 0x18600, URZ ;  /* 0x000186000d127890 */ /* 0x000fe4000fffe03f */
[----:B------:R-:W-:-:S03]  /*22480*/  UIADD3 UR16, UR13, 0x18a00, URZ ;  /* 0x00018a000d107890 */ /* 0x000fc6000fffe03f */
[----:B------:R-:W-:Y:S01]  /*22490*/  UMOV UR8, UR17 ;  /* 0x0000001100087c82 */ /* 0x000fe20008000000 */
[----:B------:R-:W-:Y:S01]  /*224a0*/  UIADD3 UR17, UR13, 0x18e00, URZ ;  /* 0x00018e000d117890 */ /* 0x000fe2000fffe03f */
[----:B------:R0:W-:Y:S02]  /*224b0*/  UTMALDG.3D [UR8], [UR6], desc[UR4] ;  /* 0x00000408060075b4 */ /* 0x0001e40008011000 */
[----:B0-----:R-:W-:Y:S01]  /*224c0*/  UMOV UR8, UR18 ;  /* 0x0000001200087c82 */ /* 0x001fe20008000000 */
[----:B------:R-:W-:Y:S01]  /*224d0*/  UMOV UR10, UR21 ;  /* 0x00000015000a7c82 */ /* 0x000fe20008000000 */
[----:B------:R-:W-:Y:S01]  /*224e0*/  UIADD3 UR18, UR13, 0x19200, URZ ;  /* 0x000192000d127890 */ /* 0x000fe2000fffe03f */
[----:B------:R0:W-:Y:S01]  /*224f0*/  UTMALDG.3D [UR8], [UR6], desc[UR4] ;  /* 0x00000408060075b4 */ /* 0x0001e20008011000 */
[----:B--2---:R-:W-:Y:S02]  /*22500*/  R2UR UR21, R18 ;  /* 0x00000000121572ca */ /* 0x004fe400000e0000 */
[----:B------:R-:W2:Y:S01]  /*22510*/  LDL R18, [R1+0x24] ;  /* 0x0000240001127983 */ /* 0x000ea20000100800 */
        /* <DEDUP_REMOVED lines=11> */
[----:B------:R-:W-:Y:S02]  /*225d0*/  UIADD3 UR14, UR13, 0x19600, URZ ;  /* 0x000196000d0e7890 */ /* 0x000fe4000fffe03f */
[----:B------:R-:W-:Y:S01]  /*225e0*/  UIADD3 UR15, UR13, 0x19a00, URZ ;  /* 0x00019a000d0f7890 */ /* 0x000fe2000fffe03f */
[----:B------:R-:W-:Y:S02]  /*225f0*/  UMOV UR10, UR19 ;  /* 0x00000013000a7c82 */ /* 0x000fe40008000000 */
[----:B------:R0:W-:Y:S02]  /*22600*/  UTMALDG.3D [UR8], [UR6], desc[UR4] ;  /* 0x00000408060075b4 */ /* 0x0001e40008011000 */
[----:B0-----:R-:W-:Y:S01]  /*22610*/  UMOV UR8, UR14 ;  /* 0x0000000e00087c82 */ /* 0x001fe20008000000 */
[----:B------:R-:W-:Y:S02]  /*22620*/  UMOV UR10, UR20 ;  /* 0x00000014000a7c82 */ /* 0x000fe40008000000 */
[----:B------:R0:W-:Y:S01]  /*22630*/  UTMALDG.3D [UR8], [UR6], desc[UR4] ;  /* 0x00000408060075b4 */ /* 0x0001e20008011000 */
[----:B--2---:R-:W-:-:S02]  /*22640*/  R2UR UR19, R18 ;  /* 0x00000000121372ca */ /* 0x004fc400000e0000 */
[----:B------:R-:W2:Y:S01]  /*22650*/  LDL R18, [R1+0x18] ;  /* 0x0000180001127983 */ /* 0x000ea20000100800 */
[----:B0-----:R-:W-:Y:S01]  /*22660*/  UMOV UR8, UR15 ;  /* 0x0000000f00087c82 */ /* 0x001fe20008000000 */
[----:B------:R-:W-:Y:S02]  /*22670*/  UMOV UR10, UR21 ;  /* 0x00000015000a7c82 */ /* 0x000fe40008000000 */
[----:B------:R0:W-:Y:S02]  /*22680*/  UTMALDG.3D [UR8], [UR6], desc[UR4] ;  /* 0x00000408060075b4 */ /* 0x0001e40008011000 */
[----:B0-----:R-:W-:Y:S01]  /*22690*/  UMOV UR10, UR17 ;  /* 0x00000011000a7c82 */ /* 0x001fe20008000000 */
[----:B---3--:R-:W-:Y:S02]  /*226a0*/  R2UR UR20, R5 ;  /* 0x00000000051472ca */ /* 0x008fe400000e0000 */
[----:B------:R-:W3:Y:S01]  /*226b0*/  LDL R5, [R1+0x14] ;  /* 0x0000140001057983 */ /* 0x000ee20000100800 */
[----:B----4-:R-:W-:-:S03]  /*226c0*/  R2UR UR17, R4 ;  /* 0x00000000041172ca */ /* 0x010fc600000e0000 */
[----:B------:R-:W4:Y:S01]  /*226d0*/  LDL R4, [R1+0x10] ;  /* 0x0000100001047983 */ /* 0x000f220000100800 */
[----:B------:R-:W-:Y:S02]  /*226e0*/  UIADD3 UR16, UR13, 0x19e00, URZ ;  /* 0x00019e000d107890 */ /* 0x000fe4000fffe03f */
[----:B------:R-:W-:Y:S02]  /*226f0*/  UIADD3 UR14, UR13, 0x1a200, URZ ;  /* 0x0001a2000d0e7890 */ /* 0x000fe4000fffe03f */
[----:B------:R-:W-:-:S03]  /*22700*/  UIADD3 UR15, UR13, 0x1a600, URZ ;  /* 0x0001a6000d0f7890 */ /* 0x000fc6000fffe03f */
[----:B------:R-:W-:Y:S02]  /*22710*/  UMOV UR8, UR16 ;  /* 0x0000001000087c82 */ /* 0x000fe40008000000 */
[----:B------:R0:W-:Y:S02]  /*22720*/  UTMALDG.3D [UR8], [UR6], desc[UR4] ;  /* 0x00000408060075b4 */ /* 0x0001e40008011000 */
[----:B0-----:R-:W-:Y:S01]  /*22730*/  UMOV UR8, UR14 ;  /* 0x0000000e00087c82 */ /* 0x001fe20008000000 */
[----:B------:R-:W-:Y:S02]  /*22740*/  UMOV UR10, UR18 ;  /* 0x00000012000a7c82 */ /* 0x000fe40008000000 */
[----:B------:R0:W-:Y:S01]  /*22750*/  UTMALDG.3D [UR8], [UR6], desc[UR4] ;  /* 0x00000408060075b4 */ /* 0x0001e20008011000 */
[----:B--2---:R-:W-:Y:S02]  /*22760*/  R2UR UR18, R18 ;  /* 0x00000000121272ca */ /* 0x004fe400000e0000 */
        /* <DEDUP_REMOVED lines=8> */
[----:B------:R-:W4:Y:S01]  /*227f0*/  LDL R4, [R1] ;  /* 0x0000000001047983 */ /* 0x000f220000100800 */
[----:B------:R-:W-:Y:S02]  /*22800*/  UIADD3 UR16, UR13, 0x1aa00, URZ ;  /* 0x0001aa000d107890 */ /* 0x000fe4000fffe03f */
[----:B------:R-:W-:Y:S02]  /*22810*/  UIADD3 UR14, UR13, 0x1ae00, URZ ;  /* 0x0001ae000d0e7890 */ /* 0x000fe4000fffe03f */
[----:B------:R-:W-:-:S03]  /*22820*/  UIADD3 UR15, UR13, 0x1b200, URZ ;  /* 0x0001b2000d0f7890 */ /* 0x000fc6000fffe03f */
[----:B------:R-:W-:Y:S01]  /*22830*/  UMOV UR8, UR16 ;  /* 0x0000001000087c82 */ /* 0x000fe20008000000 */
[----:B------:R-:W-:Y:S01]  /*22840*/  UIADD3 UR16, UR13, 0x1b600, URZ ;  /* 0x0001b6000d107890 */ /* 0x000fe2000fffe03f */
[----:B------:R0:W-:Y:S02]  /*22850*/  UTMALDG.3D [UR8], [UR6], desc[UR4] ;  /* 0x00000408060075b4 */ /* 0x0001e40008011000 */
[----:B0-----:R-:W-:Y:S01]  /*22860*/  UMOV UR8, UR14 ;  /* 0x0000000e00087c82 */ /* 0x001fe20008000000 */
[----:B------:R-:W-:Y:S02]  /*22870*/  UMOV UR10, UR17 ;  /* 0x00000011000a7c82 */ /* 0x000fe40008000000 */
[----:B------:R0:W-:Y:S01]  /*22880*/  UTMALDG.3D [UR8], [UR6], desc[UR4] ;  /* 0x00000408060075b4 */ /* 0x0001e20008011000 */
[----:B--2---:R-:W-:Y:S02]  /*22890*/  R2UR UR17, R18 ;  /* 0x00000000121172ca */ /* 0x004fe400000e0000 */
[----:B------:R-:W2:Y:S01]  /*228a0*/  LDL.LU R18, [R1+0x214] ;  /* 0x0002140001127983 */ /* 0x000ea20000300800 */
[----:B0-----:R-:W-:Y:S01]  /*228b0*/  UMOV UR8, UR15 ;  /* 0x0000000f00087c82 */ /* 0x001fe20008000000 */
[----:B------:R-:W-:-:S02]  /*228c0*/  UMOV UR10, UR18 ;  /* 0x00000012000a7c82 */ /* 0x000fc40008000000 */
[----:B------:R0:W-:Y:S01]  /*228d0*/  UTMALDG.3D [UR8], [UR6], desc[UR4] ;  /* 0x00000408060075b4 */ /* 0x0001e20008011000 */
[----:B------:R-:W-:Y:S02]  /*228e0*/  R2UR UR18, R19 ;  /* 0x00000000131272ca */ /* 0x000fe400000e0000 */
[----:B------:R-:W2:Y:S01]  /*228f0*/  LDL.LU R19, [R1+0x210] ;  /* 0x0002100001137983 */ /* 0x000ea20000300800 */
[----:B0-----:R-:W-:Y:S01]  /*22900*/  UMOV UR8, UR16 ;  /* 0x0000001000087c82 */ /* 0x001fe20008000000 */
[----:B------:R-:W-:Y:S02]  /*22910*/  UMOV UR10, UR19 ;  /* 0x00000013000a7c82 */ /* 0x000fe40008000000 */
[----:B------:R0:W-:Y:S01]  /*22920*/  UTMALDG.3D [UR8], [UR6], desc[UR4] ;  /* 0x00000408060075b4 */ /* 0x0001e20008011000 */
[----:B---3--:R-:W-:Y:S02]  /*22930*/  R2UR UR19, R5 ;  /* 0x00000000051372ca */ /* 0x008fe400000e0000 */
[----:B------:R-:W3:Y:S01]  /*22940*/  LDL.LU R5, [R1+0x20c] ;  /* 0x00020c0001057983 */ /* 0x000ee20000300800 */
[----:B0-----:R-:W-:Y:S01]  /*22950*/  UMOV UR10, UR20 ;  /* 0x00000014000a7c82 */ /* 0x001fe20008000000 */
[----:B----4-:R-:W-:-:S02]  /*22960*/  R2UR UR20, R4 ;  /* 0x00000000041472ca */ /* 0x010fc400000e0000 */
[----:B------:R-:W4:Y:S01]  /*22970*/  LDL.LU R4, [R1+0x208] ;  /* 0x0002080001047983 */ /* 0x000f220000300800 */
[----:B------:R-:W-:Y:S02]  /*22980*/  UIADD3 UR14, UR13, 0x1ba00, URZ ;  /* 0x0001ba000d0e7890 */ /* 0x000fe4000fffe03f */
[----:B------:R-:W-:Y:S02]  /*22990*/  UIADD3 UR15, UR13, 0x1be00, URZ ;  /* 0x0001be000d0f7890 */ /* 0x000fe4000fffe03f */
[----:B------:R-:W-:-:S03]  /*229a0*/  UIADD3 UR16, UR13, 0x1c200, URZ ;  /* 0x0001c2000d107890 */ /* 0x000fc6000fffe03f */
[----:B------:R-:W-:Y:S02]  /*229b0*/  UMOV UR8, UR14 ;  /* 0x0000000e00087c82 */ /* 0x000fe40008000000 */
[----:B------:R0:W-:Y:S01]  /*229c0*/  UTMALDG.3D [UR8], [UR6], desc[UR4] ;  /* 0x00000408060075b4 */ /* 0x0001e20008011000 */
[----:B------:R-:W-:Y:S01]  /*229d0*/  UIADD3 UR14, UR13, 0x1c600, URZ ;  /* 0x0001c6000d0e7890 */ /* 0x000fe2000fffe03f */
[----:B0-----:R-:W-:Y:S01]  /*229e0*/  UMOV UR10, UR17 ;  /* 0x00000011000a7c82 */ /* 0x001fe20008000000 */
[----:B------:R-:W-:Y:S01]  /*229f0*/  R2UR UR17, R7 ;  /* 0x00000000071172ca */ /* 0x000fe200000e0000 */
[----:B------:R-:W-:Y:S01]  /*22a00*/  UMOV UR8, UR15 ;  /* 0x0000000f00087c82 */ /* 0x000fe20008000000 */
[----:B------:R-:W-:Y:S01]  /*22a10*/  UIADD3 UR15, UR13, 0x1ca00, URZ ;  /* 0x0001ca000d0f7890 */ /* 0x000fe2000fffe03f */
[----:B------:R0:W-:Y:S02]  /*22a20*/  UTMALDG.3D [UR8], [UR6], desc[UR4] ;  /* 0x00000408060075b4 */ /* 0x0001e40008011000 */
[----:B0-----:R-:W-:Y:S01]  /*22a30*/  UMOV UR8, UR16 ;  /* 0x0000001000087c82 */ /* 0x001fe20008000000 */
[----:B------:R-:W-:Y:S01]  /*22a40*/  UMOV UR10, UR18 ;  /* 0x00000012000a7c82 */ /* 0x000fe20008000000 */
[----:B------:R-:W-:Y:S01]  /*22a50*/  R2UR UR18, R8 ;  /* 0x00000000081272ca */ /* 0x000fe200000e0000 */
[----:B------:R0:W-:Y:S01]  /*22a60*/  UTMALDG.3D [UR8], [UR6], desc[UR4] ;  /* 0x00000408060075b4 */ /* 0x0001e20008011000 */
[----:B------:R-:W-:Y:S01]  /*22a70*/  UIADD3 UR16, UR13, 0x1ce00, URZ ;  /* 0x0001ce000d107890 */ /* 0x000fe2000fffe03f */
        /* <DEDUP_REMOVED lines=30> */
[----:B------:R-:W-:Y:S01]  /*22c60*/  VIADD R6, R6, 0x1 ;  /* 0x0000000106067836 */ /* 0x000fe20000000000 */
[----:B0-----:R-:W-:Y:S01]  /*22c70*/  UMOV UR10, UR17 ;  /* 0x00000011000a7c82 */ /* 0x001fe20008000000 */
[----:B------:R-:W-:Y:S01]  /*22c80*/  R2UR UR17, R15 ;  /* 0x000000000f1172ca */ /* 0x000fe200000e0000 */
[----:B------:R-:W-:Y:S01]  /*22c90*/  UMOV UR8, UR14 ;  /* 0x0000000e00087c82 */ /* 0x000fe20008000000 */
[----:B------:R-:W-:Y:S01]  /*22ca0*/  UIADD3 UR14, UR13, 0x1ea00, URZ ;  /* 0x0001ea000d0e7890 */ /* 0x000fe2000fffe03f */
[----:B------:R0:W-:Y:S01]  /*22cb0*/  UTMALDG.3D [UR8], [UR6], desc[UR4] ;  /* 0x00000408060075b4 */ /* 0x0001e20008011000 */
[----:B------:R-:W-:Y:S01]  /*22cc0*/  ISETP.NE.AND P0, PT, R6, 0x3, PT ;  /* 0x000000030600780c */ /* 0x000fe20003f05270 */
[----:B0-----:R-:W-:Y:S01]  /*22cd0*/  UMOV UR8, UR15 ;  /* 0x0000000f00087c82 */ /* 0x001fe20008000000 */
[----:B------:R-:W-:Y:S01]  /*22ce0*/  UMOV UR10, UR18 ;  /* 0x00000012000a7c82 */ /* 0x000fe20008000000 */
[----:B------:R-:W-:Y:S01]  /*22cf0*/  R2UR UR18, R16 ;  /* 0x00000000101272ca */ /* 0x000fe200000e0000 */
[----:B------:R0:W-:Y:S01]  /*22d00*/  UTMALDG.3D [UR8], [UR6], desc[UR4] ;  /* 0x00000408060075b4 */ /* 0x0001e20008011000 */
[----:B------:R-:W-:Y:S01]  /*22d10*/  UIADD3 UR15, UR13, 0x1ee00, URZ ;  /* 0x0001ee000d0f7890 */ /* 0x000fe2000fffe03f */
[----:B------:R-:W-:Y:S01]  /*22d20*/  SEL R20, RZ, 0x1, P0 ;  /* 0x00000001ff147807 */ /* 0x000fe20000000000 */
[----:B0-----:R-:W-:Y:S01]  /*22d30*/  UMOV UR8, UR16 ;  /* 0x0000001000087c82 */ /* 0x001fe20008000000 */
[----:B------:R-:W-:Y:S01]  /*22d40*/  UMOV UR10, UR19 ;  /* 0x00000013000a7c82 */ /* 0x000fe20008000000 */
[----:B------:R-:W-:Y:S01]  /*22d50*/  R2UR UR19, R17 ;  /* 0x00000000111372ca */ /* 0x000fe200000e0000 */
[----:B------:R0:W-:Y:S01]  /*22d60*/  UTMALDG.3D [UR8], [UR6], desc[UR4] ;  /* 0x00000408060075b4 */ /* 0x0001e20008011000 */
[----:B------:R-:W-:Y:S01]  /*22d70*/  UIADD3 UR16, UR13, 0x1f200, URZ ;  /* 0x0001f2000d107890 */ /* 0x000fe2000fffe03f */
[----:B----4-:R-:W-:Y:S01]  /*22d80*/  ISETP.GT.AND P1, PT, R4, 0x1, PT ;  /* 0x000000010400780c */ /* 0x010fe20003f24270 */
[----:B0-----:R-:W-:Y:S01]  /*22d90*/  UMOV UR8, UR14 ;  /* 0x0000000e00087c82 */ /* 0x001fe20008000000 */
[----:B------:R-:W-:Y:S01]  /*22da0*/  UMOV UR10, UR20 ;  /* 0x00000014000a7c82 */ /* 0x000fe20008000000 */
[----:B--2---:R-:W-:Y:S01]  /*22db0*/  R2UR UR20, R18 ;  /* 0x00000000121472ca */ /* 0x004fe200000e0000 */
[----:B------:R0:W-:Y:S01]  /*22dc0*/  UTMALDG.3D [UR8], [UR6], desc[UR4] ;  /* 0x00000408060075b4 */ /* 0x0001e20008011000 */
[----:B------:R-:W-:Y:S01]  /*22dd0*/  UIADD3 UR14, UR13, 0x1f600, URZ ;  /* 0x0001f6000d0e7890 */ /* 0x000fe2000fffe03f */
[----:B---3--:R-:W-:Y:S01]  /*22de0*/  LOP3.LUT R5, R5, R20, RZ, 0x3c, !PT ;  /* 0x0000001405057212 */ /* 0x008fe200078e3cff */
[----:B------:R-:W-:Y:S01]  /*22df0*/  VIADD R3, R3, 0x1 ;  /* 0x0000000103037836 */ /* 0x000fe20000000000 */
[----:B------:R-:W-:Y:S01]  /*22e00*/  IADD3 R4, R4, -0x1, RZ ;  /* 0xffffffff04047810 */ /* 0x000fe20007ffe0ff */
[----:B0-----:R-:W-:Y:S01]  /*22e10*/  UMOV UR10, UR17 ;  /* 0x00000011000a7c82 */ /* 0x001fe20008000000 */
[----:B------:R-:W-:Y:S01]  /*22e20*/  R2UR UR17, R19 ;  /* 0x00000000131172ca */ /* 0x000fe200000e0000 */
[----:B------:R-:W-:Y:S01]  /*22e30*/  UMOV UR8, UR15 ;  /* 0x0000000f00087c82 */ /* 0x000fe20008000000 */
[----:B------:R-:W-:Y:S01]  /*22e40*/  UIADD3 UR15, UR13, 0x1fa00, URZ ;  /* 0x0001fa000d0f7890 */ /* 0x000fe2000fffe03f */
[----:B------:R0:W-:Y:S01]  /*22e50*/  UTMALDG.3D [UR8], [UR6], desc[UR4] ;  /* 0x00000408060075b4 */ /* 0x0001e20008011000 */
[----:B------:R-:W-:Y:S01]  /*22e60*/  UIADD3 UR13, UR13, 0x1fe00, URZ ;  /* 0x0001fe000d0d7890 */ /* 0x000fe2000fffe03f */
[----:B------:R-:W-:Y:S01]  /*22e70*/  SEL R6, R6, RZ, P0 ;  /* 0x000000ff06067207 */ /* 0x000fe20000000000 */
[----:B0-----:R-:W-:Y:S01]  /*22e80*/  UMOV UR8, UR16 ;  /* 0x0000001000087c82 */ /* 0x001fe20008000000 */
[----:B------:R-:W-:-:S02]  /*22e90*/  UMOV UR10, UR18 ;  /* 0x00000012000a7c82 */ /* 0x000fc40008000000 */
[----:B------:R0:W-:Y:S02]  /*22ea0*/  UTMALDG.3D [UR8], [UR6], desc[UR4] ;  /* 0x00000408060075b4 */ /* 0x0001e40008011000 */
[----:B0-----:R-:W-:Y:S01]  /*22eb0*/  UMOV UR8, UR14 ;  /* 0x0000000e00087c82 */ /* 0x001fe20008000000 */
[----:B------:R-:W-:Y:S02]  /*22ec0*/  UMOV UR10, UR19 ;  /* 0x00000013000a7c82 */ /* 0x000fe40008000000 */
[----:B------:R0:W-:Y:S02]  /*22ed0*/  UTMALDG.3D [UR8], [UR6], desc[UR4] ;  /* 0x00000408060075b4 */ /* 0x0001e40008011000 */
[----:B0-----:R-:W-:Y:S01]  /*22ee0*/  UMOV UR8, UR15 ;  /* 0x0000000f00087c82 */ /* 0x001fe20008000000 */
[----:B------:R-:W-:Y:S02]  /*22ef0*/  UMOV UR10, UR20 ;  /* 0x00000014000a7c82 */ /* 0x000fe40008000000 */
[----:B------:R0:W-:Y:S02]  /*22f00*/  UTMALDG.3D [UR8], [UR6], desc[UR4] ;  /* 0x00000408060075b4 */ /* 0x0001e40008011000 */
[----:B0-----:R-:W-:Y:S01]  /*22f10*/  UMOV UR8, UR13 ;  /* 0x0000000d00087c82 */ /* 0x001fe20008000000 */
[----:B------:R-:W-:-:S02]  /*22f20*/  UMOV UR10, UR17 ;  /* 0x00000011000a7c82 */ /* 0x000fc40008000000 */
[----:B------:R0:W-:Y:S02]  /*22f30*/  UTMALDG.3D [UR8], [UR6], desc[UR4] ;  /* 0x00000408060075b4 */ /* 0x0001e40008011000 */
[----:B0-----:R-:W-:Y:S05]  /*22f40*/  @P1 BRA `(.L_x_566) ;  /* 0xffffffe400581947 */ /* 0x001fea000383ffff */
.L_x_560:
[----:B------:R-:W-:Y:S05]  /*22f50*/  BSYNC B6 ;  /* 0x0000000000067941 */ /* 0x000fea0003800000 */
.L_x_559:
[----:B------:R-:W2:Y:S01]  /*22f60*/  LDL.LU R14, [R1+0xdc] ;  /* 0x0000dc00010e7983 */ /* 0x000ea20000300800 */
[----:B------:R-:W-:-:S03]  /*22f70*/  ULDC.64 UR4, c[0x0][0x650] ;  /* 0x0001940000047ab9 */ /* 0x000fc60000000a00 */
[----:B------:R-:W3:Y:S04]  /*22f80*/  LDL.LU R15, [R1+0xd8] ;  /* 0x0000d800010f7983 */ /* 0x000ee80000300800 */
[----:B------:R-:W3:Y:S04]  /*22f90*/  LDL R16, [R1+0xd4] ;  /* 0x0000d40001107983 */ /* 0x000ee80000100800 */
[----:B------:R-:W4:Y:S04]  /*22fa0*/  LDL.LU R17, [R1+0xcc] ;  /* 0x0000cc0001117983 */ /* 0x000f280000300800 */
[----:B------:R-:W5:Y:S04]  /*22fb0*/  LDL.LU R18, [R1+0x200] ;  /* 0x0002000001127983 */ /* 0x000f680000300800 */
[----:B------:R-:W4:Y:S01]  /*22fc0*/  LDL.LU R19, [R1+0x204] ;  /* 0x0002040001137983 */ /* 0x000f220000300800 */
[----:B------:R-:W-:Y:S01]  /*22fd0*/  BSSY B0, `(.L_x_567) ;  /* 0x000007a000007945 */ /* 0x000fe20003800000 */
[----:B--2---:R-:W-:-:S02]  /*22fe0*/  LOP3.LUT P0, RZ, R14, 0xff, RZ, 0xc0, !PT ;  /* 0x000000ff0eff7812 */ /* 0x004fc4000780c0ff */
[C---:B---3--:R-:W-:Y:S02]  /*22ff0*/  IADD3 R5, R16.reuse, R15, RZ ;  /* 0x0000000f10057210 */ /* 0x048fe40007ffe0ff */
[----:B------:R-:W-:-:S09]  /*23000*/  ISETP.GE.U32.AND P1, PT, R16, 0x3, PT ;  /* 0x000000031000780c */ /* 0x000fd20003f26070 */
[----:B------:R-:W0:Y:S01]  /*23010*/  @P0 S2R R3, SR_CgaCtaId ;  /* 0x0000000000030919 */ /* 0x000e220000008800 */
[----:B-1----:R-:W-:-:S04]  /*23020*/  @P0 MOV R0, 0x400 ;  /* 0x0000040000000802 */ /* 0x002fc80000000f00 */
[----:B0-----:R-:W-:Y:S01]  /*23030*/  @P0 LEA R0, R3, R0, 0x18 ;  /* 0x0000000003000211 */ /* 0x001fe200078ec0ff */
[----:B------:R-:W-:-:S03]  /*23040*/  IMAD.WIDE.U32 R2, R5, -0x55555555, RZ ;  /* 0xaaaaaaab05027825 */ /* 0x000fc600078e00ff */
[----:B------:R0:W-:Y:S01]  /*23050*/  @P0 SYNCS.ARRIVE.TRANS64.A1T0 RZ, [R0+URZ+0x48], RZ ;  /* 0x000048ff00ff09a7 */ /* 0x0001e2000810003f */
[----:B------:R-:W-:Y:S02]  /*23060*/  ISETP.GT.U32.AND P0, PT, R5, 0x2, PT ;  /* 0x000000020500780c */ /* 0x000fe40003f04070 */
[----:B------:R-:W-:Y:S02]  /*23070*/  SHF.R.U32.HI R2, RZ, 0x1, R3 ;  /* 0x00000001ff027819 */ /* 0x000fe40000011603 */
[----:B------:R-:W-:Y:S01]  /*23080*/  ISETP.LT.U32.AND P0, PT, R16, 0x3, P0 ;  /* 0x000000031000780c */ /* 0x000fe20000701070 */
[----:B------:R-:W-:Y:S02]  /*23090*/  IMAD.MOV.U32 R16, RZ, RZ, -0x1 ;  /* 0xffffffffff107424 */ /* 0x000fe400078e00ff */
[----:B------:R-:W-:Y:S01]  /*230a0*/  IMAD R3, R2, -0x3, R5 ;  /* 0xfffffffd02037824 */ /* 0x000fe200078e0205 */
[----:B0-----:R-:W-:Y:S02]  /*230b0*/  SEL R0, RZ, 0x1, !P0 ;  /* 0x00000001ff007807 */ /* 0x001fe40004000000 */
[----:B----4-:R-:W-:-:S02]  /*230c0*/  IADD3 R19, P0, R19, UR38, RZ ;  /* 0x0000002613137c10 */ /* 0x010fc4000ff1e0ff */
[----:B------:R-:W-:Y:S02]  /*230d0*/  LOP3.LUT R17, R17, R0, RZ, 0x3c, !PT ;  /* 0x0000000011117212 */ /* 0x000fe400078e3cff */
[----:B-----5:R-:W-:Y:S01]  /*230e0*/  IADD3.X R18, R18, UR44, RZ, P0, !PT ;  /* 0x0000002c12127c10 */ /* 0x020fe200087fe4ff */
[----:B------:R-:W-:Y:S01]  /*230f0*/  STL [R1+0x204], R19 ;  /* 0x0002041301007387 */ /* 0x000fe20000100800 */
[--C-:B------:R-:W-:Y:S02]  /*23100*/  @P1 LOP3.LUT R17, R17, 0x1, R2.reuse, 0x78, !PT ;  /* 0x0000000111111812 */ /* 0x100fe400078e7802 */
[----:B------:R-:W-:Y:S01]  /*23110*/  PRMT R2, RZ, 0x7610, R2 ;  /* 0x00007610ff027816 */ /* 0x000fe20000000002 */
[----:B------:R-:W-:Y:S01]  /*23120*/  STL [R1+0x200], R18 ;  /* 0x0002001201007387 */ /* 0x000fe20000100800 */
[----:B------:R-:W-:Y:S02]  /*23130*/  ISETP.GE.U32.AND P0, PT, R19, UR4, PT ;  /* 0x0000000413007c0c */ /* 0x000fe4000bf06070 */
[----:B------:R-:W-:Y:S01]  /*23140*/  PRMT R0, RZ, 0x7610, R0 ;  /* 0x00007610ff007816 */ /* 0x000fe20000000000 */
[----:B------:R0:W-:Y:S01]  /*23150*/  STL [R1+0xd8], R3 ;  /* 0x0000d80301007387 */ /* 0x0001e20000100800 */
[----:B------:R-:W-:-:S03]  /*23160*/  ISETP.GE.U32.AND.EX P0, PT, R18, UR5, PT, P0 ;  /* 0x0000000512007c0c */ /* 0x000fc6000bf06100 */
[----:B------:R1:W-:Y:S01]  /*23170*/  STL [R1+0xcc], R17 ;  /* 0x0000cc1101007387 */ /* 0x0003e20000100800 */
[----:B0-----:R-:W-:Y:S01]  /*23180*/  IMAD.MOV.U32 R3, RZ, RZ, -0x1 ;  /* 0xffffffffff037424 */ /* 0x001fe200078e00ff */
[----:B-1----:R-:W-:-:S04]  /*23190*/  MOV R17, 0xffffffff ;  /* 0xffffffff00117802 */ /* 0x002fc80000000f00 */
[----:B------:R0:W-:Y:S04]  /*231a0*/  STL [R1+0xc4], R3 ;  /* 0x0000c40301007387 */ /* 0x0001e80000100800 */
[----:B------:R0:W-:Y:S01]  /*231b0*/  STL.S16 [R1+0xdc], R2 ;  /* 0x0000dc0201007387 */ /* 0x0001e20000100600 */
[----:B------:R-:W-:Y:S05]  /*231c0*/  @P0 BRA `(.L_x_568) ;  /* 0x0000000400680947 */ /* 0x000fea0003800000 */
[----:B------:R-:W1:Y:S01]  /*231d0*/  S2R R0, SR_CTAID.X ;  /* 0x0000000000007919 */ /* 0x000e620000002500 */
[----:B------:R-:W-:Y:S01]  /*231e0*/  ULDC UR4, c[0x0][0x150] ;  /* 0x0000540000047ab9 */ /* 0x000fe20000000800 */
[----:B0-----:R-:W0:Y:S01]  /*231f0*/  LDC R3, c[0x0][0x144] ;  /* 0x00005100ff037b82 */ /* 0x001e220000000800 */
[----:B------:R-:W-:Y:S01]  /*23200*/  UISETP.NE.AND UP0, UPT, UR45, URZ, UPT ;  /* 0x0000003f2d00728c */ /* 0x000fe2000bf05270 */
[----:B------:R-:W2:Y:S01]  /*23210*/  S2R R5, SR_CTAID.Y ;  /* 0x0000000000057919 */ /* 0x000ea20000002600 */
[----:B------:R-:W-:-:S04]  /*23220*/  ULDC UR7, c[0x0][0x630] ;  /* 0x00018c0000077ab9 */ /* 0x000fc80000000800 */
[----:B------:R-:W-:Y:S01]  /*23230*/  PLOP3.LUT P0, PT, PT, PT, UP0, 0x80, 0x0 ;  /* 0x000000000000781c */ /* 0x000fe20003f0f008 */
[----:B------:R-:W3:Y:S01]  /*23240*/  LDC R8, c[0x0][0x148] ;  /* 0x00005200ff087b82 */ /* 0x000ee20000000800 */
[----:B-1----:R-:W-:Y:S02]  /*23250*/  I2FP.F32.U32 R2, R0 ;  /* 0x0000000000027245 */ /* 0x002fe40000201000 */
[----:B--2---:R-:W-:-:S03]  /*23260*/  I2FP.F32.U32 R4, R5 ;  /* 0x0000000500047245 */ /* 0x004fc60000201000 */
[----:B------:R-:W-:Y:S01]  /*23270*/  FMUL R2, R2, UR4 ;  /* 0x0000000402027c20 */ /* 0x000fe20008400000 */
[----:B------:R-:W-:Y:S02]  /*23280*/  ULDC UR4, c[0x0][0x154] ;  /* 0x0000550000047ab9 */ /* 0x000fe40000000800 */
[----:B------:R-:W-:Y:S01]  /*23290*/  FMUL R6, R4, UR4 ;  /* 0x0000000404067c20 */ /* 0x000fe20008400000 */
[----:B------:R-:W-:Y:S02]  /*232a0*/  ULDC.64 UR4, c[0x0][0x628] ;  /* 0x00018a0000047ab9 */ /* 0x000fe40000000a00 */
[----:B------:R-:W1:Y:S08]  /*232b0*/  F2I.U32.TRUNC.NTZ R2, R2 ;  /* 0x0000000200027305 */ /* 0x000e70000020f000 */
[----:B------:R-:W2:Y:S01]  /*232c0*/  F2I.U32.TRUNC.NTZ R6, R6 ;  /* 0x0000000600067305 */ /* 0x000ea2000020f000 */
[----:B-1----:R-:W-:-:S02]  /*232d0*/  IADD3 R4, -R2, RZ, RZ ;  /* 0x000000ff02047210 */ /* 0x002fc40007ffe1ff */
[----:B------:R-:W-:-:S03]  /*232e0*/  MOV R2, R19 ;  /* 0x0000001300027202 */ /* 0x000fc60000000f00 */
[----:B0-----:R-:W-:Y:S02]  /*232f0*/  IMAD R0, R3, R4, R0 ;  /* 0x0000000403007224 */ /* 0x001fe400078e0200 */
[----:B--2---:R-:W-:-:S04]  /*23300*/  IMAD.MOV R3, RZ, RZ, -R6 ;  /* 0x000000ffff037224 */ /* 0x004fc800078e0a06 */
[----:B---3--:R-:W-:Y:S01]  /*23310*/  @P0 IMAD R0, R8, R3, R5 ;  /* 0x0000000308000224 */ /* 0x008fe200078e0205 */
[----:B------:R-:W-:Y:S01]  /*23320*/  ISETP.NE.U32.AND P0, PT, RZ, UR4, PT ;  /* 0x00000004ff007c0c */ /* 0x000fe2000bf05070 */
[----:B------:R-:W-:-:S03]  /*23330*/  IMAD.MOV.U32 R3, RZ, RZ, R18 ;  /* 0x000000ffff037224 */ /* 0x000fc600078e0012 */
[----:B------:R-:W-:-:S13]  /*23340*/  ISETP.NE.AND.EX P0, PT, RZ, UR5, PT, P0 ;  /* 0x00000005ff007c0c */ /* 0x000fda000bf05300 */
[----:B------:R-:W-:Y:S05]  /*23350*/  @!P0 BRA `(.L_x_569) ;  /* 0x0000000000288947 */ /* 0x000fea0003800000 */
[----:B------:R-:W-:Y:S02]  /*23360*/  ULDC UR6, c[0x0][0x634] ;  /* 0x00018d0000067ab9 */ /* 0x000fe40000000800 */
[----:B------:R-:W-:-:S04]  /*23370*/  IADD3 R3, P0, R19, UR6, RZ ;  /* 0x0000000613037c10 */ /* 0x000fc8000ff1e0ff */
[----:B------:R-:W-:-:S05]  /*23380*/  IADD3.X R7, RZ, R18, RZ, P0, !PT ;  /* 0x00000012ff077210 */ /* 0x000fca00007fe4ff */
[----:B------:R-:W-:-:S04]  /*23390*/  IMAD.WIDE.U32 R4, R7, UR4, RZ ;  /* 0x0000000407047c25 */ /* 0x000fc8000f8e00ff */
[----:B------:R-:W-:-:S04]  /*233a0*/  IMAD.WIDE.U32 R4, P0, R3, UR5, R4 ;  /* 0x0000000503047c25 */ /* 0x000fc8000f800004 */
[----:B------:R-:W-:Y:S01]  /*233b0*/  IMAD.WIDE.U32 R2, R3, UR4, RZ ;  /* 0x0000000403027c25 */ /* 0x000fe2000f8e00ff */
[----:B------:R-:W-:-:S04]  /*233c0*/  MOV R2, R5 ;  /* 0x0000000500027202 */ /* 0x000fc80000000f00 */
[----:B------:R-:W-:Y:S01]  /*233d0*/  IADD3 RZ, P1, R3, R4, RZ ;  /* 0x0000000403ff7210 */ /* 0x000fe20007f3e0ff */
[----:B------:R-:W-:-:S04]  /*233e0*/  IMAD.X R3, RZ, RZ, RZ, P0 ;  /* 0x000000ffff037224 */ /* 0x000fc800000e06ff */
[----:B------:R-:W-:-:S08]  /*233f0*/  IMAD.WIDE.U32.X R2, R7, UR5, R2, P1 ;  /* 0x0000000507027c25 */ /* 0x000fd000088e0402 */
.L_x_569:
[--C-:B------:R-:W-:Y:S01]  /*23400*/  SHF.R.U64 R6, R2, UR7, R3.reuse ;  /* 0x0000000702067c19 */ /* 0x100fe20008001203 */
[----:B------:R-:W-:Y:S01]  /*23410*/  ULDC.64 UR4, c[0x0][0x620] ;  /* 0x0001880000047ab9 */ /* 0x000fe20000000a00 */
[----:B------:R-:W-:Y:S01]  /*23420*/  SHF.R.U32.HI R2, RZ, UR7, R3 ;  /* 0x00000007ff027c19 */ /* 0x000fe20008011603 */
[----:B------:R-:W-:Y:S01]  /*23430*/  IMAD.MOV.U32 R3, RZ, RZ, R18 ;  /* 0x000000ffff037224 */ /* 0x000fe200078e0012 */
[----:B------:R-:W-:Y:S01]  /*23440*/  IADD3 R7, P0, RZ, -R6, RZ ;  /* 0x80000006ff077210 */ /* 0x000fe20007f1e0ff */
[----:B------:R-:W-:-:S04]  /*23450*/  ULDC.64 UR6, c[0x0][0x640] ;  /* 0x0001900000067ab9 */ /* 0x000fc80000000a00 */
[----:B------:R-:W-:Y:S01]  /*23460*/  IMAD.X R2, RZ, RZ, ~R2, P0 ;  /* 0x000000ffff027224 */ /* 0x000fe200000e0e02 */
[----:B------:R-:W-:-:S03]  /*23470*/  ISETP.NE.U32.AND P0, PT, RZ, UR6, PT ;  /* 0x00000006ff007c0c */ /* 0x000fc6000bf05070 */
[----:B------:R-:W-:Y:S01]  /*23480*/  IMAD R2, R2, UR4, RZ ;  /* 0x0000000402027c24 */ /* 0x000fe2000f8e02ff */
[----:B------:R-:W-:-:S03]  /*23490*/  ISETP.NE.AND.EX P0, PT, RZ, UR7, PT, P0 ;  /* 0x00000007ff007c0c */ /* 0x000fc6000bf05300 */
[----:B------:R-:W-:Y:S01]  /*234a0*/  IMAD R5, R7, UR5, R2 ;  /* 0x0000000507057c24 */ /* 0x000fe2000f8e0202 */
[----:B------:R-:W-:-:S05]  /*234b0*/  MOV R2, R19 ;  /* 0x0000001300027202 */ /* 0x000fca0000000f00 */
[----:B------:R-:W-:Y:S01]  /*234c0*/  IMAD.WIDE.U32 R2, R7, UR4, R2 ;  /* 0x0000000407027c25 */ /* 0x000fe2000f8e0002 */
[----:B------:R-:W-:-:S04]  /*234d0*/  ULDC UR4, c[0x0][0x618] ;  /* 0x0001860000047ab9 */ /* 0x000fc80000000800 */
[----:B------:R-:W-:-:S04]  /*234e0*/  IADD3 R3, R3, R5, RZ ;  /* 0x0000000503037210 */ /* 0x000fc80007ffe0ff */
[--C-:B------:R-:W-:Y:S02]  /*234f0*/  SHF.R.U64 R7, R2, UR4, R3.reuse ;  /* 0x0000000402077c19 */ /* 0x100fe40008001203 */
[----:B------:R-:W-:Y:S01]  /*23500*/  SHF.R.U32.HI R2, RZ, UR4, R3 ;  /* 0x00000004ff027c19 */ /* 0x000fe20008011603 */
[----:B------:R-:W-:-:S03]  /*23510*/  ULDC UR4, c[0x0][0x608] ;  /* 0x0001820000047ab9 */ /* 0x000fc60000000800 */
[--C-:B------:R-:W-:Y:S02]  /*23520*/  SHF.R.U64 R8, R7, UR4, R2.reuse ;  /* 0x0000000407087c19 */ /* 0x100fe40008001202 */
[----:B------:R-:W-:Y:S01]  /*23530*/  SHF.R.U32.HI R3, RZ, UR4, R2 ;  /* 0x00000004ff037c19 */ /* 0x000fe20008011602 */
[----:B------:R-:W-:-:S03]  /*23540*/  ULDC UR4, c[0x0][0x658] ;  /* 0x0001960000047ab9 */ /* 0x000fc60000000800 */
[--C-:B------:R-:W-:Y:S02]  /*23550*/  SHF.R.U64 R9, R8, UR4, R3.reuse ;  /* 0x0000000408097c19 */ /* 0x100fe40008001203 */
[----:B------:R-:W-:-:S03]  /*23560*/  SHF.R.U32.HI R10, RZ, UR4, R3 ;  /* 0x00000004ff0a7c19 */ /* 0x000fc60008011603 */
[----:B------:R-:W-:Y:S01]  /*23570*/  IMAD.MOV.U32 R2, RZ, RZ, R9 ;  /* 0x000000ffff027224 */ /* 0x000fe200078e0009 */
[----:B------:R-:W-:Y:S01]  /*23580*/  MOV R3, R10 ;  /* 0x0000000a00037202 */ /* 0x000fe20000000f00 */
[----:B------:R-:W-:Y:S06]  /*23590*/  @!P0 BRA `(.L_x_570) ;  /* 0x0000000000288947 */ /* 0x000fec0003800000 */
[----:B------:R-:W-:Y:S02]  /*235a0*/  ULDC UR4, c[0x0][0x64c] ;  /* 0x0001930000047ab9 */ /* 0x000fe40000000800 */
[----:B------:R-:W-:-:S05]  /*235b0*/  IADD3 R3, P0, R9, UR4, RZ ;  /* 0x0000000409037c10 */ /* 0x000fca000ff1e0ff */
[----:B------:R-:W-:-:S04]  /*235c0*/  IMAD.X R10, RZ, RZ, R10, P0 ;  /* 0x000000ffff0a7224 */ /* 0x000fc800000e060a */
[----:B------:R-:W-:-:S04]  /*235d0*/  IMAD.WIDE.U32 R4, R10, UR6, RZ ;  /* 0x000000060a047c25 */ /* 0x000fc8000f8e00ff */
[----:B------:R-:W-:-:S04]  /*235e0*/  IMAD.WIDE.U32 R4, P0, R3, UR7, R4 ;  /* 0x0000000703047c25 */ /* 0x000fc8000f800004 */
[----:B------:R-:W-:-:S04]  /*235f0*/  IMAD.WIDE.U32 R2, R3, UR6, RZ ;  /* 0x0000000603027c25 */ /* 0x000fc8000f8e00ff */
[----:B------:R-:W-:Y:S01]  /*23600*/  IMAD.MOV.U32 R2, RZ, RZ, R5 ;  /* 0x000000ffff027224 */ /* 0x000fe200078e0005 */
[----:B------:R-:W-:Y:S02]  /*23610*/  IADD3 RZ, P1, R3, R4, RZ ;  /* 0x0000000403ff7210 */ /* 0x000fe40007f3e0ff */
[----:B------:R-:W-:-:S03]  /*23620*/  IADD3.X R3, RZ, RZ, RZ, P0, !PT ;  /* 0x000000ffff037210 */ /* 0x000fc600007fe4ff */
[----:B------:R-:W-:-:S08]  /*23630*/  IMAD.WIDE.U32.X R2, R10, UR7, R2, P1 ;  /* 0x000000070a027c25 */ /* 0x000fd000088e0402 */
.L_x_570:
[----:B------:R-:W-:Y:S01]  /*23640*/  ULDC UR4, c[0x0][0x648] ;  /* 0x0001920000047ab9 */ /* 0x000fe20000000800 */
[----:B------:R1:W-:Y:S01]  /*23650*/  STL [R1+0xc4], R6 ;  /* 0x0000c40601007387 */ /* 0x0003e20000100800 */
[----:B------:R-:W-:Y:S01]  /*23660*/  SHF.R.U64 R3, R2, UR4, R3 ;  /* 0x0000000402037c19 */ /* 0x000fe20008001203 */
[----:B------:R-:W-:Y:S01]  /*23670*/  ULDC UR4, c[0x0][0x638] ;  /* 0x00018e0000047ab9 */ /* 0x000fe20000000800 */
[----:B------:R-:W-:Y:S01]  /*23680*/  LOP3.LUT R8, R8, UR43, RZ, 0xc0, !PT ;  /* 0x0000002b08087c12 */ /* 0x000fe2000f8ec0ff */
[----:B------:R-:W-:Y:S01]  /*23690*/  UISETP.NE.AND UP0, UPT, UR45, URZ, UPT ;  /* 0x0000003f2d00728c */ /* 0x000fe2000bf05270 */
[----:B------:R-:W-:-:S03]  /*236a0*/  IADD3 R2, -R3, RZ, RZ ;  /* 0x000000ff03027210 */ /* 0x000fc60007ffe1ff */
[----:B------:R-:W-:Y:S02]  /*236b0*/  IMAD R5, R3, UR42, R8 ;  /* 0x0000002a03057c24 */ /* 0x000fe4000f8e0208 */
[----:B------:R-:W-:Y:S01]  /*236c0*/  IMAD R9, R2, UR4, R9 ;  /* 0x0000000402097c24 */ /* 0x000fe2000f8e0209 */
[----:B------:R-:W-:Y:S01]  /*236d0*/  ULDC UR4, c[0x0][0x610] ;  /* 0x0001840000047ab9 */ /* 0x000fe20000000800 */
[----:B------:R-:W-:Y:S01]  /*236e0*/  LOP3.LUT R2, R7, UR41, RZ, 0xc0, !PT ;  /* 0x0000002907027c12 */ /* 0x000fe2000f8ec0ff */
[----:B------:R-:W-:Y:S01]  /*236f0*/  IMAD R0, R5, UR4, R0 ;  /* 0x0000000405007c24 */ /* 0x000fe2000f8e0200 */
[----:B------:R-:W-:Y:S01]  /*23700*/  ULDC UR4, c[0x0][0x600] ;  /* 0x0001800000047ab9 */ /* 0x000fe20000000800 */
[----:B------:R-:W-:Y:S02]  /*23710*/  PLOP3.LUT P0, PT, PT, PT, UP0, 0x40, 0x0 ;  /* 0x000000000000781c */ /* 0x000fe40003f0e808 */
[----:B------:R-:W-:Y:S01]  /*23720*/  IMAD R9, R9, UR4, R2 ;  /* 0x0000000409097c24 */ /* 0x000fe2000f8e0202 */
[----:B------:R-:W-:-:S04]  /*23730*/  PLOP3.LUT P1, PT, PT, PT, UP0, 0x40, 0x0 ;  /* 0x000000000000781c */ /* 0x000fc80003f2e808 */
[----:B------:R-:W-:Y:S02]  /*23740*/  SEL R17, R9, R0, P0 ;  /* 0x0000000009117207 */ /* 0x000fe40000000000 */
[----:B------:R-:W-:Y:S01]  /*23750*/  SEL R16, R0, R9, P1 ;  /* 0x0000000900107207 */ /* 0x000fe20000800000 */
[----:B-1----:R-:W-:-:S07]  /*23760*/  IMAD.MOV.U32 R0, RZ, RZ, 0x1 ;  /* 0x00000001ff007424 */ /* 0x002fce00078e00ff */
.L_x_568:
[----:B------:R-:W-:Y:S05]  /*23770*/  BSYNC B0 ;  /* 0x0000000000007941 */ /* 0x000fea0003800000 */
.L_x_567:
[----:B------:R-:W-:-:S13]  /*23780*/  LOP3.LUT P0, RZ, R0, 0xff, RZ, 0xc0, !PT ;  /* 0x000000ff00ff7812 */ /* 0x000fda000780c0ff */
[----:B------:R-:W-:Y:S05]  /*23790*/  @P0 BRA `(.L_x_571) ;  /* 0xffffffd000a80947 */ /* 0x000fea000383ffff */
[----:B------:R-:W-:Y:S05]  /*237a0*/  BSYNC B7 ;  /* 0x0000000000077941 */ /* 0x000fea0003800000 */
.L_x_557:
[----:B------:R-:W-:-:S03]  /*237b0*/  UMOV UR4, 0xffffffff ;  /* 0xffffffff00047882 */ /* 0x000fc60000000000 */
[----:B------:R-:W-:Y:S05]  /*237c0*/  BRA.DIV UR4, `(.L_x_572) ;  /* 0x0000001204247947 */ /* 0x000fea000b800000 */
[----:B------:R-:W-:-:S13]  /*237d0*/  ELECT P6, URZ, PT ;  /* 0x00000000003f782f */ /* 0x000fda00038c0000 */
.L_x_607:
[----:B------:R-:W-:Y:S04]  /*237e0*/  BSSY B0, `(.L_x_573) ;  /* 0x0000027000007945 */ /* 0x000fe80003800000 */
[----:B------:R-:W-:Y:S05]  /*237f0*/  @!P6 BRA `(.L_x_574) ;  /* 0x000000000094e947 */ /* 0x000fea0003800000 */
[----:B------:R-:W-:-:S04]  /*23800*/  ULOP3.LUT UR4, UR40, 0x2, URZ, 0xfc, !UPT ;  /* 0x0000000228047892 */ /* 0x000fc8000f8efc3f */
[----:B------:R-:W-:-:S06]  /*23810*/  UISETP.NE.AND UP0, UPT, UR4, 0x3, UPT ;  /* 0x000000030400788c */ /* 0x000fcc000bf05270 */
[----:B------:R-:W-:-:S13]  /*23820*/  PLOP3.LUT P0, PT, PT, PT, UP0, 0x80, 0x0 ;  /* 0x000000000000781c */ /* 0x000fda0003f0f008 */
[----:B------:R-:W-:Y:S05]  /*23830*/  @!P0 BRA `(.L_x_575) ;  /* 0x0000000000048947 */ /* 0x000fea0003800000 */
[----:B------:R-:W-:Y:S01]  /*23840*/  BPT.TRAP 0x1 ;  /* 0x000000040000795c */ /* 0x000fe20000300000 */
.L_x_575:
[----:B0-----:R-:W2:Y:S04]  /*23850*/  LDL R2, [R1+0xcc] ;  /* 0x0000cc0001027983 */ /* 0x001ea80000100800 */
[----:B------:R-:W3:Y:S01]  /*23860*/  LDL R4, [R1+0xd8] ;  /* 0x0000d80001047983 */ /* 0x000ee20000100800 */
[----:B------:R-:W-:Y:S01]  /*23870*/  MOV R0, 0x400 ;  /* 0x0000040000007802 */ /* 0x000fe20000000f00 */
[----:B------:R-:W0:Y:S03]  /*23880*/  S2R R3, SR_CgaCtaId ;  /* 0x0000000000037919 */ /* 0x000e260000008800 */
[----:B0-----:R-:W-:-:S04]  /*23890*/  LEA R0, R3, R0, 0x18 ;  /* 0x0000000003007211 */ /* 0x001fc800078ec0ff */
[----:B------:R-:W-:Y:S02]  /*238a0*/  IADD3 R0, R0, 0x18, RZ ;  /* 0x0000001800007810 */ /* 0x000fe40007ffe0ff */
[----:B--2---:R-:W-:-:S03]  /*238b0*/  SHF.L.U32 R2, R2, 0x1f, RZ ;  /* 0x0000001f02027819 */ /* 0x004fc600000006ff */
[----:B---3--:R-:W-:-:S04]  /*238c0*/  IMAD R3, R4, 0x8, R0 ;  /* 0x0000000804037824 */ /* 0x008fc800078e0200 */
[----:B------:R-:W0:Y:S02]  /*238d0*/  SYNCS.PHASECHK.TRANS64.TRYWAIT P0, [R3+URZ], R2 ;  /* 0x00000002030075a7 */ /* 0x000e24000800017f */
[----:B0-----:R-:W-:Y:S05]  /*238e0*/  @!P0 BRA `(.L_x_576) ;  /* 0x0000000c00fc8947 */ /* 0x001fea0003800000 */
.L_x_608:
[----:B------:R-:W0:Y:S04]  /*238f0*/  LDL.LU R5, [R1+0xd8] ;  /* 0x0000d80001057983 */ /* 0x000e280000300800 */
[----:B------:R-:W2:Y:S01]  /*23900*/  LDL.LU R4, [R1+0xcc] ;  /* 0x0000cc0001047983 */ /* 0x000ea20000300800 */
[----:B0-----:R-:W-:-:S04]  /*23910*/  IADD3 R2, R5, 0x1, RZ ;  /* 0x0000000105027810 */ /* 0x001fc80007ffe0ff */
[----:B------:R-:W-:-:S04]  /*23920*/  ISETP.NE.AND P0, PT, R2, 0x3, PT ;  /* 0x000000030200780c */ /* 0x000fc80003f05270 */
[----:B------:R-:W-:Y:S02]  /*23930*/  SEL R3, RZ, 0x1, P0 ;  /* 0x00000001ff037807 */ /* 0x000fe40000000000 */
[----:B------:R-:W-:Y:S02]  /*23940*/  SEL R5, R2, RZ, P0 ;  /* 0x000000ff02057207 */ /* 0x000fe40000000000 */
[----:B--2---:R-:W-:-:S03]  /*23950*/  LOP3.LUT R7, R4, R3, RZ, 0x3c, !PT ;  /* 0x0000000304077212 */ /* 0x004fc600078e3cff */
[----:B------:R-:W-:Y:S01]  /*23960*/  IMAD R3, R5, 0x8, R0 ;  /* 0x0000000805037824 */ /* 0x000fe200078e0200 */
[----:B------:R-:W-:-:S04]  /*23970*/  SHF.L.U32 R2, R7, 0x1f, RZ ;  /* 0x0000001f07027819 */ /* 0x000fc800000006ff */
[----:B------:R-:W0:Y:S02]  /*23980*/  SYNCS.PHASECHK.TRANS64.TRYWAIT P0, [R3+URZ], R2 ;  /* 0x00000002030075a7 */ /* 0x000e24000800017f */
[----:B0-----:R-:W-:Y:S05]  /*23990*/  @!P0 BRA `(.L_x_577) ;  /* 0x0000000c00e48947 */ /* 0x001fea0003800000 */
.L_x_609:
[----:B0-----:R-:W-:-:S04]  /*239a0*/  IADD3 R2, R5, 0x1, RZ ;  /* 0x0000000105027810 */ /* 0x001fc80007ffe0ff */
[----:B------:R-:W-:-:S04]  /*239b0*/  ISETP.NE.AND P0, PT, R2, 0x3, PT ;  /* 0x000000030200780c */ /* 0x000fc80003f05270 */
[----:B------:R-:W-:Y:S02]  /*239c0*/  SEL R4, RZ, 0x1, P0 ;  /* 0x00000001ff047807 */ /* 0x000fe40000000000 */
[----:B------:R-:W-:Y:S02]  /*239d0*/  SEL R3, R2, RZ, P0 ;  /* 0x000000ff02037207 */ /* 0x000fe40000000000 */
[----:B------:R-:W-:-:S03]  /*239e0*/  LOP3.LUT R4, R7, R4, RZ, 0x3c, !PT ;  /* 0x0000000407047212 */ /* 0x000fc600078e3cff */
[----:B------:R-:W-:Y:S01]  /*239f0*/  IMAD R3, R3, 0x8, R0 ;  /* 0x0000000803037824 */ /* 0x000fe200078e0200 */
[----:B------:R-:W-:-:S07]  /*23a00*/  SHF.L.U32 R0, R4, 0x1f, RZ ;  /* 0x0000001f04007819 */ /* 0x000fce00000006ff */
.L_x_578:
[----:B0-----:R0:W1:Y:S02]  /*23a10*/  SYNCS.PHASECHK.TRANS64.TRYWAIT P0, [R3+URZ], R0 ;  /* 0x00000000030075a7 */ /* 0x001064000800017f */
[----:B-1----:R-:W-:Y:S05]  /*23a20*/  @!P0 NANOSLEEP.SYNCS 0x989680 ;  /* 0x009896800000895d */ /* 0x002fea0003900000 */
[----:B------:R-:W1:Y:S02]  /*23a30*/  @!P0 SYNCS.PHASECHK.TRANS64 P0, [R3+URZ], R0 ;  /* 0x00000000030085a7 */ /* 0x000e64000800007f */
[----:B-1----:R-:W-:Y:S05]  /*23a40*/  @!P0 BRA `(.L_x_578) ;  /* 0xfffffffc00f08947 */ /* 0x002fea000383ffff */
.L_x_574:
[----:B------:R-:W-:Y:S05]  /*23a50*/  BSYNC B0 ;  /* 0x0000000000007941 */ /* 0x000fea0003800000 */
.L_x_573:
[----:B------:R-:W-:Y:S05]  /*23a60*/  EXIT ;  /* 0x000000000000794d */ /* 0x000fea0003800000 */
.L_x_16:
[----:B------:R-:W-:Y:S01]  /*23a70*/  MOV R12, RZ ;  /* 0x000000ff000c7202 */ /* 0x000fe20000000f00 */
[----:B------:R-:W-:Y:S01]  /*23a80*/  IMAD.MOV.U32 R11, RZ, RZ, 0x1f ;  /* 0x0000001fff0b7424 */ /* 0x000fe200078e00ff */
[----:B------:R-:W-:-:S07]  /*23a90*/  MOV R15, 0xffffffff ;  /* 0xffffffff000f7802 */ /* 0x000fce0000000f00 */
[----:B0-23-5:R-:W-:Y:S05]  /*23aa0*/  WARPSYNC.COLLECTIVE R15, `(.L_x_579) ;  /* 0x000000000f087348 */ /* 0x02dfea0003c00000 */
[----:B------:R1:W4:Y:S02]  /*23ab0*/  SHFL.IDX P6, R14, R13, R12, R11 ;  /* 0x0000000c0d0e7389 */ /* 0x00032400000c000b */
[----:B012345:R-:W-:Y:S01]  /*23ac0*/  ENDCOLLECTIVE ;  /* 0x000000000000791b */ /* 0x03ffe20003800000 */
.L_x_579:
[----:B------:R-:W-:Y:S05]  /*23ad0*/  BRA `(.L_x_580) ;  /* 0xfffffdd8008c7947 */ /* 0x000fea000383ffff */
.L_x_20:
[----:B----4-:R4:W0:Y:S02]  /*23ae0*/  SYNCS.PHASECHK.TRANS64.TRYWAIT P1, [R3+URZ], R0 ;  /* 0x00000000030075a7 */ /* 0x010824000802017f */
[----:B0-----:R-:W-:Y:S05]  /*23af0*/  @!P1 NANOSLEEP.SYNCS 0x989680 ;  /* 0x009896800000995d */ /* 0x001fea0003900000 */
[----:B------:R-:W0:Y:S02]  /*23b00*/  @!P1 SYNCS.PHASECHK.TRANS64 P1, [R3+URZ], R0 ;  /* 0x00000000030095a7 */ /* 0x000e24000802007f */
[----:B0-----:R-:W-:Y:S05]  /*23b10*/  @!P1 BRA `(.L_x_20) ;  /* 0xfffffffc00f09947 */ /* 0x001fea000383ffff */
[----:B------:R-:W-:Y:S05]  /*23b20*/  BRA `(.L_x_19) ;  /* 0xfffffdd800a87947 */ /* 0x000fea000383ffff */
.L_x_22:
[----:B------:R-:W-:Y:S01]  /*23b30*/  LOP3.LUT R14, R13, R172, RZ, 0xfc, !PT ;  /* 0x000000ac0d0e7212 */ /* 0x000fe200078efcff */
[----:B------:R-:W-:Y:S03]  /*23b40*/  BSSY B0, `(.L_x_581) ;  /* 0x000000d000007945 */ /* 0x000fe60003800000 */
[----:B------:R-:W-:Y:S01]  /*23b50*/  IADD3 R15, R19, R14, RZ ;  /* 0x0000000e130f7210 */ /* 0x000fe20007ffe0ff */
[----:B------:R-:W-:-:S03]  /*23b60*/  IMAD.IADD R35, R21, 0x1, R14 ;  /* 0x0000000115237824 */ /* 0x000fc600078e020e */
[----:B------:R-:W-:Y:S01]  /*23b70*/  LEA R29, R15, R36, 0x2 ;  /* 0x000000240f1d7211 */ /* 0x000fe200078e10ff */
[C---:B------:R-:W-:Y:S02]  /*23b80*/  IMAD R13, R35.reuse, 0x4, R36 ;  /* 0x00000004230d7824 */ /* 0x040fe400078e0224 */
[----:B------:R-:W-:Y:S01]  /*23b90*/  IMAD R35, R35, 0x4, R34 ;  /* 0x0000000423237824 */ /* 0x000fe200078e0222 */
[----:B------:R-:W-:Y:S01]  /*23ba0*/  LEA R34, R15, R34, 0x2 ;  /* 0x000000220f227211 */ /* 0x000fe200078e10ff */
[C---:B------:R-:W-:Y:S01]  /*23bb0*/  IMAD.IADD R13, R10.reuse, 0x1, R13 ;  /* 0x000000010a0d7824 */ /* 0x040fe200078e020d */
[----:B------:R-:W-:Y:S01]  /*23bc0*/  IADD3 R29, R10, R29, RZ ;  /* 0x0000001d0a1d7210 */ /* 0x000fe20007ffe0ff */
[----:B------:R-:W-:-:S07]  /*23bd0*/  IMAD.MOV.U32 R15, RZ, RZ, -0x1 ;  /* 0xffffffffff0f7424 */ /* 0x000fce00078e00ff */
[----:B012--5:R-:W-:Y:S05]  /*23be0*/  WARPSYNC.COLLECTIVE R15, `(.L_x_582) ;  /* 0x000000000f087348 */ /* 0x027fea0003c00000 */
[----:B------:R-:W-:Y:S01]  /*23bf0*/  NOP ;  /* 0x0000000000007918 */ /* 0x000fe20000000000 */
[----:B012--5:R-:W-:Y:S01]  /*23c00*/  ENDCOLLECTIVE ;  /* 0x000000000000791b */ /* 0x027fe20003800000 */
.L_x_582:
[----:B------:R-:W-:Y:S05]  /*23c10*/  BSYNC B0 ;  /* 0x0000000000007941 */ /* 0x000fea0003800000 */
.L_x_581:
[----:B------:R0:W-:Y:S01]  /*23c20*/  STS [R35+0x18200], R6 ;  /* 0x0182000623007388 */ /* 0x0001e20000000800 */
[----:B------:R-:W-:-:S03]  /*23c30*/  MOV R15, 0xffffffff ;  /* 0xffffffff000f7802 */ /* 0x000fc60000000f00 */
[----:B------:R0:W-:Y:S04]  /*23c40*/  STS [R13], R8 ;  /* 0x000000080d007388 */ /* 0x0001e80000000800 */
[----:B------:R0:W-:Y:S04]  /*23c50*/  STS [R34+0x18200], R9 ;  /* 0x0182000922007388 */ /* 0x0001e80000000800 */
[----:B------:R0:W-:Y:S04]  /*23c60*/  STS [R29], R12 ;  /* 0x0000000c1d007388 */ /* 0x0001e80000000800 */
[----:B------:R0:W1:Y:S04]  /*23c70*/  LDS R14, [R31+0x19200] ;  /* 0x019200001f0e7984 */ /* 0x0000680000000800 */
[----:B------:R0:W2:Y:S04]  /*23c80*/  LDS R28, [R7+0x1000] ;  /* 0x00100000071c7984 */ /* 0x0000a80000000800 */
[----:B------:R0:W3:Y:S04]  /*23c90*/  LDS R30, [R33+0x19200] ;  /* 0x01920000211e7984 */ /* 0x0000e80000000800 */
[----:B------:R0:W4:Y:S02]  /*23ca0*/  LDS R32, [R11+0x1000] ;  /* 0x001000000b207984 */ /* 0x0001240000000800 */
[----:B01234-:R-:W-:Y:S05]  /*23cb0*/  WARPSYNC.COLLECTIVE R15, `(.L_x_583) ;  /* 0x000000000f087348 */ /* 0x01ffea0003c00000 */
[----:B------:R-:W-:Y:S01]  /*23cc0*/  NOP ;  /* 0x0000000000007918 */ /* 0x000fe20000000000 */
[----:B01234-:R-:W-:Y:S01]  /*23cd0*/  ENDCOLLECTIVE ;  /* 0x000000000000791b */ /* 0x01ffe20003800000 */
.L_x_583:
[----:B------:R0:W-:Y:S04]  /*23ce0*/  STS [R35+0x19200], R14 ;  /* 0x0192000e23007388 */ /* 0x0001e80000000800 */
[----:B------:R0:W-:Y:S04]  /*23cf0*/  STS [R13+0x1000], R28 ;  /* 0x0010001c0d007388 */ /* 0x0001e80000000800 */
[----:B------:R0:W-:Y:S04]  /*23d00*/  STS [R34+0x19200], R30 ;  /* 0x0192001e22007388 */ /* 0x0001e80000000800 */
[----:B------:R0:W-:Y:S04]  /*23d10*/  STS [R29+0x1000], R32 ;  /* 0x001000201d007388 */ /* 0x0001e80000000800 */
[----:B------:R0:W1:Y:S04]  /*23d20*/  LDS R6, [R31+0x1a200] ;  /* 0x01a200001f067984 */ /* 0x0000680000000800 */
[----:B------:R0:W2:Y:S04]  /*23d30*/  LDS R8, [R7+0x2000] ;  /* 0x0020000007087984 */ /* 0x0000a80000000800 */
[----:B------:R0:W3:Y:S04]  /*23d40*/  LDS R9, [R33+0x1a200] ;  /* 0x01a2000021097984 */ /* 0x0000e80000000800 */
[----:B------:R0:W4:Y:S02]  /*23d50*/  LDS R12, [R11+0x2000] ;  /* 0x002000000b0c7984 */ /* 0x0001240000000800 */
[----:B01234-:R-:W-:Y:S05]  /*23d60*/  WARPSYNC.COLLECTIVE R15, `(.L_x_584) ;  /* 0x000000000f087348 */ /* 0x01ffea0003c00000 */
[----:B------:R-:W-:Y:S01]  /*23d70*/  NOP ;  /* 0x0000000000007918 */ /* 0x000fe20000000000 */
[----:B01234-:R-:W-:Y:S01]  /*23d80*/  ENDCOLLECTIVE ;  /* 0x000000000000791b */ /* 0x01ffe20003800000 */
.L_x_584:
        /* <DEDUP_REMOVED lines=11> */
.L_x_585:
        /* <DEDUP_REMOVED lines=11> */
.L_x_586:
        /* <DEDUP_REMOVED lines=11> */
.L_x_587:
        /* <DEDUP_REMOVED lines=11> */
.L_x_588:
        /* <DEDUP_REMOVED lines=11> */
.L_x_589:
[----:B------:R-:W-:Y:S05]  /*24100*/  BRA `(.L_x_590) ;  /* 0xfffffddc00d87947 */ /* 0x000fea000383ffff */
.L_x_26:
[----:B0-----:R0:W1:Y:S02]  /*24110*/  SYNCS.PHASECHK.TRANS64.TRYWAIT P1, [R0+URZ], R5 ;  /* 0x00000005000075a7 */ /* 0x001064000802017f */
[----:B-1----:R-:W-:Y:S05]  /*24120*/  @!P1 NANOSLEEP.SYNCS 0x989680 ;  /* 0x009896800000995d */ /* 0x002fea0003900000 */
[----:B------:R-:W1:Y:S02]  /*24130*/  @!P1 SYNCS.PHASECHK.TRANS64 P1, [R0+URZ], R5 ;  /* 0x00000005000095a7 */ /* 0x000e64000802007f */
[----:B-1----:R-:W-:Y:S05]  /*24140*/  @!P1 BRA `(.L_x_26) ;  /* 0xfffffffc00f09947 */ /* 0x002fea000383ffff */
[----:B------:R-:W-:Y:S05]  /*24150*/  BRA `(.L_x_25) ;  /* 0xfffffe28000c7947 */ /* 0x000fea000383ffff */
.L_x_34:
[----:B-1----:R1:W0:Y:S02]  /*24160*/  SYNCS.PHASECHK.TRANS64.TRYWAIT P1, [R5+URZ], R4 ;  /* 0x00000004050075a7 */ /* 0x002224000802017f */
[----:B0-----:R-:W-:Y:S05]  /*24170*/  @!P1 NANOSLEEP.SYNCS 0x989680 ;  /* 0x009896800000995d */ /* 0x001fea0003900000 */
[----:B------:R-:W0:Y:S02]  /*24180*/  @!P1 SYNCS.PHASECHK.TRANS64 P1, [R5+URZ], R4 ;  /* 0x00000004050095a7 */ /* 0x000e24000802007f */
[----:B0-----:R-:W-:Y:S05]  /*24190*/  @!P1 BRA `(.L_x_34) ;  /* 0xfffffffc00f09947 */ /* 0x001fea000383ffff */
[----:B------:R-:W-:Y:S05]  /*241a0*/  BRA `(.L_x_33) ;  /* 0xfffffe70004c7947 */ /* 0x000fea000383ffff */
.L_x_35:
[----:B------:R-:W-:Y:S01]  /*241b0*/  LOP3.LUT R14, R3, R172, RZ, 0xfc, !PT ;  /* 0x000000ac030e7212 */ /* 0x000fe200078efcff */
[----:B------:R-:W-:Y:S01]  /*241c0*/  BSSY B0, `(.L_x_591) ;  /* 0x0000008000007945 */ /* 0x000fe20003800000 */
[----:B------:R-:W-:-:S03]  /*241d0*/  IMAD.MOV.U32 R15, RZ, RZ, -0x1 ;  /* 0xffffffffff0f7424 */ /* 0x000fc600078e00ff */
[----:B------:R-:W-:-:S05]  /*241e0*/  IMAD.IADD R5, R21, 0x1, R14 ;  /* 0x0000000115057824 */ /* 0x000fca00078e020e */
[C---:B------:R-:W-:Y:S02]  /*241f0*/  LEA R3, R5.reuse, R0, 0x2 ;  /* 0x0000000005037211 */ /* 0x040fe400078e10ff */
[----:B------:R-:W-:-:S07]  /*24200*/  LEA R5, R5, UR9, 0x2 ;  /* 0x0000000905057c11 */ /* 0x000fce000f8e10ff */
[----:B0-234-:R-:W-:Y:S05]  /*24210*/  WARPSYNC.COLLECTIVE R15, `(.L_x_592) ;  /* 0x000000000f087348 */ /* 0x01dfea0003c00000 */
[----:B------:R-:W-:Y:S01]  /*24220*/  NOP ;  /* 0x0000000000007918 */ /* 0x000fe20000000000 */
[----:B0-234-:R-:W-:Y:S01]  /*24230*/  ENDCOLLECTIVE ;  /* 0x000000000000791b */ /* 0x01dfe20003800000 */
.L_x_592:
[----:B------:R-:W-:Y:S05]  /*24240*/  BSYNC B0 ;  /* 0x0000000000007941 */ /* 0x000fea0003800000 */
.L_x_591:
[----:B------:R0:W-:Y:S01]  /*24250*/  STS [R5+0x18200], R4 ;  /* 0x0182000405007388 */ /* 0x0001e20000000800 */
[----:B------:R-:W-:Y:S02]  /*24260*/  MOV R15, 0xffffffff ;  /* 0xffffffff000f7802 */ /* 0x000fe40000000f00 */
[----:B0-----:R-:W-:Y:S01]  /*24270*/  IADD3 R4, R10, R3, RZ ;  /* 0x000000030a047210 */ /* 0x001fe20007ffe0ff */
[----:B------:R-:W-:-:S04]  /*24280*/  IMAD.IADD R3, R19, 0x1, R14 ;  /* 0x0000000113037824 */ /* 0x000fc800078e020e */
[----:B------:R0:W-:Y:S01]  /*24290*/  STS [R4], R11 ;  /* 0x0000000b04007388 */ /* 0x0001e20000000800 */
[C---:B------:R-:W-:Y:S02]  /*242a0*/  LEA R0, R3.reuse, R0, 0x2 ;  /* 0x0000000003007211 */ /* 0x040fe400078e10ff */
[----:B------:R-:W-:-:S03]  /*242b0*/  LEA R3, R3, UR9, 0x2 ;  /* 0x0000000903037c11 */ /* 0x000fc6000f8e10ff */
[----:B------:R-:W-:Y:S02]  /*242c0*/  IMAD.IADD R0, R10, 0x1, R0 ;  /* 0x000000010a007824 */ /* 0x000fe400078e0200 */
        /* <DEDUP_REMOVED lines=9> */
.L_x_593:
        /* <DEDUP_REMOVED lines=11> */
.L_x_594:
        /* <DEDUP_REMOVED lines=11> */
.L_x_595:
        /* <DEDUP_REMOVED lines=11> */
.L_x_596:
        /* <DEDUP_REMOVED lines=11> */
.L_x_597:
        /* <DEDUP_REMOVED lines=11> */
.L_x_598:
[----:B------:R0:W-:Y:S04]  /*246d0*/  STS [R5+0x1e200], R14 ;  /* 0x01e2000e05007388 */ /* 0x0001e80000000800 */
[----:B------:R0:W-:Y:S04]  /*246e0*/  STS [R4+0x6000], R13 ;  /* 0x0060000d04007388 */ /* 0x0001e80000000800 */
[----:B------:R0:W-:Y:S04]  /*246f0*/  STS [R3+0x1e200], R12 ;  /* 0x01e2000c03007388 */ /* 0x0001e80000000800 */
[----:B------:R0:W-:Y:S04]  /*24700*/  STS [R0+0x6000], R11 ;  /* 0x0060000b00007388 */ /* 0x0001e80000000800 */
[----:B------:R-:W1:Y:S04]  /*24710*/  LDS R9, [R9+0x1f200] ;  /* 0x01f2000009097984 */ /* 0x000e680000000800 */
[----:B------:R-:W2:Y:S04]  /*24720*/  LDS R8, [R8+0x7000] ;  /* 0x0070000008087984 */ /* 0x000ea80000000800 */
[----:B------:R-:W3:Y:S04]  /*24730*/  LDS R7, [R7+0x1f200] ;  /* 0x01f2000007077984 */ /* 0x000ee80000000800 */
[----:B0-----:R-:W4:Y:S02]  /*24740*/  LDS R6, [R6+0x7000] ;  /* 0x0070000006067984 */ /* 0x001f240000000800 */
[----:B-1234-:R-:W-:Y:S05]  /*24750*/  WARPSYNC.COLLECTIVE R15, `(.L_x_599) ;  /* 0x000000000f087348 */ /* 0x01efea0003c00000 */
[----:B------:R-:W-:Y:S01]  /*24760*/  NOP ;  /* 0x0000000000007918 */ /* 0x000fe20000000000 */
[----:B-1234-:R-:W-:Y:S01]  /*24770*/  ENDCOLLECTIVE ;  /* 0x000000000000791b */ /* 0x01efe20003800000 */
.L_x_599:
[----:B------:R-:W-:Y:S05]  /*24780*/  BRA `(.L_x_600) ;  /* 0xfffffe7000747947 */ /* 0x000fea000383ffff */
.L_x_558:
[----:B------:R-:W-:Y:S01]  /*24790*/  BSSY B0, `(.L_x_601) ;  /* 0x0000006000007945 */ /* 0x000fe20003800000 */
[----:B------:R-:W-:-:S07]  /*247a0*/  IMAD.MOV.U32 R15, RZ, RZ, -0x1 ;  /* 0xffffffffff0f7424 */ /* 0x000fce00078e00ff */
[----:B-1----:R-:W-:Y:S05]  /*247b0*/  WARPSYNC.COLLECTIVE R15, `(.L_x_602) ;  /* 0x000000000f0c7348 */ /* 0x002fea0003c00000 */
[----:B------:R-:W-:Y:S02]  /*247c0*/  ELECT P6, UR62, PT ;  /* 0x00000000003e782f */ /* 0x000fe400038c0000 */
[----:B------:R-:W-:Y:S01]  /*247d0*/  MOV R14, UR62 ;  /* 0x0000003e000e7c02 */ /* 0x000fe20008000f00 */
[----:B-1----:R-:W-:Y:S10]  /*247e0*/  ENDCOLLECTIVE ;  /* 0x000000000000791b */ /* 0x002ff40003800000 */
.L_x_602:
[----:B------:R-:W-:Y:S05]  /*247f0*/  BSYNC B0 ;  /* 0x0000000000007941 */ /* 0x000fea0003800000 */
.L_x_601:
[----:B------:R-:W-:Y:S05]  /*24800*/  BRA `(.L_x_603) ;  /* 0xffffffc000987947 */ /* 0x000fea000383ffff */
.L_x_563:
[----:B0-----:R0:W1:Y:S02]  /*24810*/  SYNCS.PHASECHK.TRANS64.TRYWAIT P0, [R20+URZ+0x18], R21 ;  /* 0x00001815140075a7 */ /* 0x001064000800017f */
[----:B-1----:R-:W-:Y:S05]  /*24820*/  @!P0 NANOSLEEP.SYNCS 0x989680 ;  /* 0x009896800000895d */ /* 0x002fea0003900000 */
[----:B------:R-:W1:Y:S02]  /*24830*/  @!P0 SYNCS.PHASECHK.TRANS64 P0, [R20+URZ+0x18], R21 ;  /* 0x00001815140085a7 */ /* 0x000e64000800007f */
[----:B-1----:R-:W-:Y:S05]  /*24840*/  @!P0 BRA `(.L_x_563) ;  /* 0xfffffffc00f08947 */ /* 0x002fea000383ffff */
[----:B------:R-:W-:Y:S05]  /*24850*/  BRA `(.L_x_604) ;  /* 0xffffffcc00307947 */ /* 0x000fea000383ffff */
.L_x_572:
[----:B------:R-:W-:Y:S01]  /*24860*/  BSSY B0, `(.L_x_605) ;  /* 0x0000006000007945 */ /* 0x000fe20003800000 */
[----:B------:R-:W-:-:S07]  /*24870*/  MOV R15, 0xffffffff ;  /* 0xffffffff000f7802 */ /* 0x000fce0000000f00 */
[----:B0-----:R-:W-:Y:S05]  /*24880*/  WARPSYNC.COLLECTIVE R15, `(.L_x_606) ;  /* 0x000000000f0c7348 */ /* 0x001fea0003c00000 */
[----:B------:R-:W-:Y:S02]  /*24890*/  ELECT P6, UR62, PT ;  /* 0x00000000003e782f */ /* 0x000fe400038c0000 */
[----:B------:R-:W-:Y:S01]  /*248a0*/  MOV R14, UR62 ;  /* 0x0000003e000e7c02 */ /* 0x000fe20008000f00 */
[----:B0-----:R-:W-:Y:S10]  /*248b0*/  ENDCOLLECTIVE ;  /* 0x000000000000791b */ /* 0x001ff40003800000 */
.L_x_606:
[----:B------:R-:W-:Y:S05]  /*248c0*/  BSYNC B0 ;  /* 0x0000000000007941 */ /* 0x000fea0003800000 */
.L_x_605:
[----:B------:R-:W-:Y:S05]  /*248d0*/  BRA `(.L_x_607) ;  /* 0xffffffec00c07947 */ /* 0x000fea000383ffff */
.L_x_576:
[----:B0-----:R0:W1:Y:S02]  /*248e0*/  SYNCS.PHASECHK.TRANS64.TRYWAIT P0, [R3+URZ], R2 ;  /* 0x00000002030075a7 */ /* 0x001064000800017f */
[----:B-1----:R-:W-:Y:S05]  /*248f0*/  @!P0 NANOSLEEP.SYNCS 0x989680 ;  /* 0x009896800000895d */ /* 0x002fea0003900000 */
[----:B------:R-:W1:Y:S02]  /*24900*/  @!P0 SYNCS.PHASECHK.TRANS64 P0, [R3+URZ], R2 ;  /* 0x00000002030085a7 */ /* 0x000e64000800007f */
[----:B-1----:R-:W-:Y:S05]  /*24910*/  @!P0 BRA `(.L_x_576) ;  /* 0xfffffffc00f08947 */ /* 0x002fea000383ffff */
[----:B------:R-:W-:Y:S05]  /*24920*/  BRA `(.L_x_608) ;  /* 0xffffffec00f07947 */ /* 0x000fea000383ffff */
.L_x_577:
[----:B0-----:R0:W1:Y:S02]  /*24930*/  SYNCS.PHASECHK.TRANS64.TRYWAIT P0, [R3+URZ], R2 ;  /* 0x00000002030075a7 */ /* 0x001064000800017f */
[----:B-1----:R-:W-:Y:S05]  /*24940*/  @!P0 NANOSLEEP.SYNCS 0x989680 ;  /* 0x009896800000895d */ /* 0x002fea0003900000 */
[----:B------:R-:W1:Y:S02]  /*24950*/  @!P0 SYNCS.PHASECHK.TRANS64 P0, [R3+URZ], R2 ;  /* 0x00000002030085a7 */ /* 0x000e64000800007f */
[----:B-1----:R-:W-:Y:S05]  /*24960*/  @!P0 BRA `(.L_x_577) ;  /* 0xfffffffc00f08947 */ /* 0x002fea000383ffff */
[----:B------:R-:W-:Y:S05]  /*24970*/  BRA `(.L_x_609) ;  /* 0xfffffff000087947 */ /* 0x000fea000383ffff */
.L_x_610:
[----:B------:R-:W-:-:S00]  /*24980*/  BRA `(.L_x_610) ;  /* 0xfffffffc00fc7947 */ /* 0x000fc0000383ffff */
[----:B------:R-:W-:-:S00]  /*24990*/  NOP ;  /* 0x0000000000007918 */ /* 0x000fc00000000000 */
        /* <DEDUP_REMOVED lines=14> */
.L_x_611:


//--------------------- .nv.global.init           --------------------------
	.section	.nv.global.init,"aw",@progbits
.nv.global.init:
	.type		$str$24,@object
	.size		$str$24,($str$25 - $str$24)
$str$24:
        /*0000*/ 	.byte	0x28, 0x61, 0x64, 0x64, 0x72, 0x65, 0x73, 0x73, 0x20, 0x26, 0x20, 0x6d, 0x61, 0x73, 0x6b, 0x29
        /*0010*/ 	.byte	0x20, 0x3d, 0x3d, 0x20, 0x30, 0x00
	.type		$str$25,@object
	.size		$str$25,(__unnamed_1 - $str$25)
$str$25:
        /*0016*/ 	.byte	0x2f, 0x74, 0x6d, 0x70, 0x2f, 0x63, 0x75, 0x74, 0x6c, 0x61, 0x73, 0x73, 0x5f, 0x73, 0x77, 0x65
        /*0026*/ 	.byte	0x65, 0x70, 0x5f, 0x73, 0x72, 0x63, 0x2f, 0x69, 0x6e, 0x63, 0x6c, 0x75, 0x64, 0x65, 0x2f, 0x63
        /*0036*/ 	.byte	0x75, 0x74, 0x65, 0x2f, 0x70, 0x6f, 0x69, 0x6e, 0x74, 0x65, 0x72, 0x5f, 0x66, 0x6c, 0x61, 0x67
        /*0046*/ 	.byte	0x67, 0x65, 0x64, 0x2e, 0x68, 0x70, 0x70, 0x00
	.type		__unnamed_1,@object
	.size		__unnamed_1,(__unnamed_2 - __unnamed_1)
__unnamed_1:
        /* <DEDUP_REMOVED lines=28> */
        /*020e*/ 	.byte	0x38, 0x31, 0x39, 0x32, 0x3e, 0x3e, 0x3e, 0x3e, 0x3e, 0x20, 0x26, 0x5d, 0x00
	.type		__unnamed_2,@object
	.size		__unnamed_2,(.L_1 - __unnamed_2)
__unnamed_2:
        /* <DEDUP_REMOVED lines=29> */
.L_1:


//--------------------- .nv.shared._ZN7cutlass13device_kernelINS_4gemm6kernel13GemmUniversalIN4cute5tupleIJiiiiEEENS1_10collective13CollectiveMmaINS1_39MainloopSm90TmaGmmaRmemAWarpSpecializedILi3ENS5_IJNS4_1CILi1EEESB_SB_EEENS1_35KernelTmaWarpSpecializedCooperativeEEENS5_IJNSA_ILi256EEESF_NSA_ILi32EEEEEEfNS5_IJSB_llEEEfSI_NS4_8TiledMMAINS4_8MMA_AtomIJNS4_4SM904GMMA30MMA_64x256x8_F32TF32TF32_RS_TNILNSM_7ScaleInE1ELSO_1EEEEEENS4_6LayoutINS5_IJNSA_ILi2EEESB_SB_EEENS5_IJSB_NSA_ILi0EEESU_EEEEENS5_IJNS4_10UnderscoreESX_SX_EEEEENS4_13SM90_TMA_LOADENS4_14ComposedLayoutINS4_7SwizzleILi1ELi4ELi3EEENS4_18smem_ptr_flag_bitsILi32EEENSR_INS5_IJNSA_ILi8EEES16_EEENS5_IJSB_S16_EEEEEEENS4_9Copy_AtomIJNS4_39AutoVectorizingCopyWithAssumedAlignmentILi128EEEfEEENS4_8identityES10_S1A_vS1F_EENS_8epilogue10collective6detail29Sm90TmaWarpSpecializedAdapterINS1I_15DefaultEpilogueIfNS5_IJlSB_lEEES1M_NS1H_6thread17LinearCombinationIfLi1EffLNS1N_9ScaleType4KindE0ELNS_15FloatRoundStyleE2EfEENS1_15EpilogueDefaultEEEEEvvEEEEvNT_6ParamsE --------------------------
	.section	.nv.shared._ZN7cutlass13device_kernelINS_4gemm6kernel13GemmUniversalIN4cute5tupleIJiiiiEEENS1_10collective13CollectiveMmaINS1_39MainloopSm90TmaGmmaRmemAWarpSpecializedILi3ENS5_IJNS4_1CILi1EEESB_SB_EEENS1_35KernelTmaWarpSpecializedCooperativeEEENS5_IJNSA_ILi256EEESF_NSA_ILi32EEEEEEfNS5_IJSB_llEEEfSI_NS4_8TiledMMAINS4_8MMA_AtomIJNS4_4SM904GMMA30MMA_64x256x8_F32TF32TF32_RS_TNILNSM_7ScaleInE1ELSO_1EEEEEENS4_6LayoutINS5_IJNSA_ILi2EEESB_SB_EEENS5_IJSB_NSA_ILi0EEESU_EEEEENS5_IJNS4_10UnderscoreESX_SX_EEEEENS4_13SM90_TMA_LOADENS4_14ComposedLayoutINS4_7SwizzleILi1ELi4ELi3EEENS4_18smem_ptr_flag_bitsILi32EEENSR_INS5_IJNSA_ILi8EEES16_EEENS5_IJSB_S16_EEEEEEENS4_9Copy_AtomIJNS4_39AutoVectorizingCopyWithAssumedAlignmentILi128EEEfEEENS4_8identityES10_S1A_vS1F_EENS_8epilogue10collective6detail29Sm90TmaWarpSpecializedAdapterINS1I_15DefaultEpilogueIfNS5_IJlSB_lEEES1M_NS1H_6thread17LinearCombinationIfLi1EffLNS1N_9ScaleType4KindE0ELNS_15FloatRoundStyleE2EfEENS1_15EpilogueDefaultEEEEEvvEEEEvNT_6ParamsE,"aw",@nobits
	.sectionflags	@""
	.align	16
	.zero		1024


//--------------------- .nv.shared.reserved.0     --------------------------
	.section	.nv.shared.reserved.0,"aw",@nobits
	.weak		__nv_reservedSMEM_offset_0_alias
	.size		__nv_reservedSMEM_offset_0_alias, 0, 0
	.other		__nv_reservedSMEM_offset_0_alias,@"STO_CUDA_RESERVED_SHARED STV_DEFAULT"
__nv_reservedSMEM_offset_0_alias:
	.zero		0


//--------------------- .nv.global                --------------------------
	.section	.nv.global,"aw",@nobits
.nv.global:
	.type		_ZN40_INTERNAL_a716c9bd_4_k_cu_8fb51b64_198664cute1_E,@object
	.size		_ZN40_INTERNAL_a716c9bd_4_k_cu_8fb51b64_198664cute1_E,(_ZN40_INTERNAL_a716c9bd_4_k_cu_8fb51b64_198664cuda3std3__45__cpo6cbeginE - _ZN40_INTERNAL_a716c9bd_4_k_cu_8fb51b64_198664cute1_E)
_ZN40_INTERNAL_a716c9bd_4_k_cu_8fb51b64_198664cute1_E:
	.zero		1
	.type		_ZN40_INTERNAL_a716c9bd_4_k_cu_8fb51b64_198664cuda3std3__45__cpo6cbeginE,@object
	.size		_ZN40_INTERNAL_a716c9bd_4_k_cu_8fb51b64_198664cuda3std3__45__cpo6cbeginE,(_ZN40_INTERNAL_a716c9bd_4_k_cu_8fb51b64_198664cuda3std3__48in_placeE - _ZN40_INTERNAL_a716c9bd_4_k_cu_8fb51b64_198664cuda3std3__45__cpo6cbeginE)
_ZN40_INTERNAL_a716c9bd_4_k_cu_8fb51b64_198664cuda3std3__45__cpo6cbeginE:
	.zero		1
	.type		_ZN40_INTERNAL_a716c9bd_4_k_cu_8fb51b64_198664cuda3std3__48in_placeE,@object
	.size		_ZN40_INTERNAL_a716c9bd_4_k_cu_8fb51b64_198664cuda3std3__48in_placeE,(_ZN40_INTERNAL_a716c9bd_4_k_cu_8fb51b64_198664cuda3std6ranges3__45__cpo9iter_moveE - _ZN40_INTERNAL_a716c9bd_4_k_cu_8fb51b64_198664cuda3std3__48in_placeE)
_ZN40_INTERNAL_a716c9bd_4_k_cu_8fb51b64_198664cuda3std3__48in_placeE:
	.zero		1
	.type		_ZN40_INTERNAL_a716c9bd_4_k_cu_8fb51b64_198664cuda3std6ranges3__45__cpo9iter_moveE,@object
	.size		_ZN40_INTERNAL_a716c9bd_4_k_cu_8fb51b64_198664cuda3std6ranges3__45__cpo9iter_moveE,(_ZN40_INTERNAL_a716c9bd_4_k_cu_8fb51b64_198664cuda3std3__45__cpo5beginE - _ZN40_INTERNAL_a716c9bd_4_k_cu_8fb51b64_198664cuda3std6ranges3__45__cpo9iter_moveE)
_ZN40_INTERNAL_a716c9bd_4_k_cu_8fb51b64_198664cuda3std6ranges3__45__cpo9iter_moveE:
	.zero		1
	.type		_ZN40_INTERNAL_a716c9bd_4_k_cu_8fb51b64_198664cuda3std3__45__cpo5beginE,@object
	.size		_ZN40_INTERNAL_a716c9bd_4_k_cu_8fb51b64_198664cuda3std3__45__cpo5beginE,(_ZN40_INTERNAL_a716c9bd_4_k_cu_8fb51b64_198664cuda3std3__442_GLOBAL__N__a716c9bd_4_k_cu_8fb51b64_198666ignoreE - _ZN40_INTERNAL_a716c9bd_4_k_cu_8fb51b64_198664cuda3std3__45__cpo5beginE)
_ZN40_INTERNAL_a716c9bd_4_k_cu_8fb51b64_198664cuda3std3__45__cpo5beginE:
	.zero		1
	.type		_ZN40_INTERNAL_a716c9bd_4_k_cu_8fb51b64_198664cuda3std3__442_GLOBAL__N__a716c9bd_4_k_cu_8fb51b64_198666ignoreE,@object
	.size		_ZN40_INTERNAL_a716c9bd_4_k_cu_8fb51b64_198664cuda3std3__442_GLOBAL__N__a716c9bd_4_k_cu_8fb51b64_198666ignoreE,(_ZN40_INTERNAL_a716c9bd_4_k_cu_8fb51b64_198664cute7productE - _ZN40_INTERNAL_a716c9bd_4_k_cu_8fb51b64_198664cuda3std3__442_GLOBAL__N__a716c9bd_4_k_cu_8fb51b64_198666ignoreE)
_ZN40_INTERNAL_a716c9bd_4_k_cu_8fb51b64_198664cuda3std3__442_GLOBAL__N__a716c9bd_4_k_cu_8fb51b64_198666ignoreE:
	.zero		1
	.type		_ZN40_INTERNAL_a716c9bd_4_k_cu_8fb51b64_198664cute7productE,@object
	.size		_ZN40_INTERNAL_a716c9bd_4_k_cu_8fb51b64_198664cute7productE,(_ZN40_INTERNAL_a716c9bd_4_k_cu_8fb51b64_198664cuda3std3__45__cpo3endE - _ZN40_INTERNAL_a716c9bd_4_k_cu_8fb51b64_198664cute7productE)
_ZN40_INTERNAL_a716c9bd_4_k_cu_8fb51b64_198664cute7productE:
	.zero		1
	.type		_ZN40_INTERNAL_a716c9bd_4_k_cu_8fb51b64_198664cuda3std3__45__cpo3endE,@object
	.size		_ZN40_INTERNAL_a716c9bd_4_k_cu_8fb51b64_198664cuda3std3__45__cpo3endE,(_ZN40_INTERNAL_a716c9bd_4_k_cu_8fb51b64_198664cuda3std3__419piecewise_constructE - _ZN40_INTERNAL_a716c9bd_4_k_cu_8fb51b64_198664cuda3std3__45__cpo3endE)
_ZN40_INTERNAL_a716c9bd_4_k_cu_8fb51b64_198664cuda3std3__45__cpo3endE:
	.zero		1
	.type		_ZN40_INTERNAL_a716c9bd_4_k_cu_8fb51b64_198664cuda3std3__419piecewise_constructE,@object
	.size		_ZN40_INTERNAL_a716c9bd_4_k_cu_8fb51b64_198664cuda3std3__419piecewise_constructE,(_ZN40_INTERNAL_a716c9bd_4_k_cu_8fb51b64_198664cuda3std3__45__cpo4cendE - _ZN40_INTERNAL_a716c9bd_4_k_cu_8fb51b64_198664cuda3std3__419piecewise_constructE)
_ZN40_INTERNAL_a716c9bd_4_k_cu_8fb51b64_198664cuda3std3__419piecewise_constructE:
	.zero		1
	.type		_ZN40_INTERNAL_a716c9bd_4_k_cu_8fb51b64_198664cuda3std3__45__cpo4cendE,@object
	.size		_ZN40_INTERNAL_a716c9bd_4_k_cu_8fb51b64_198664cuda3std3__45__cpo4cendE,(_ZN40_INTERNAL_a716c9bd_4_k_cu_8fb51b64_198664cuda3std6ranges3__45__cpo4swapE - _ZN40_INTERNAL_a716c9bd_4_k_cu_8fb51b64_198664cuda3std3__45__cpo4cendE)
_ZN40_INTERNAL_a716c9bd_4_k_cu_8fb51b64_198664cuda3std3__45__cpo4cendE:
	.zero		1
	.type		_ZN40_INTERNAL_a716c9bd_4_k_cu_8fb51b64_198664cuda3std6ranges3__45__cpo4swapE,@object
	.size		_ZN40_INTERNAL_a716c9bd_4_k_cu_8fb51b64_198664cuda3std6ranges3__45__cpo4swapE,(.L_9 - _ZN40_INTERNAL_a716c9bd_4_k_cu_8fb51b64_198664cuda3std6ranges3__45__cpo4swapE)
_ZN40_INTERNAL_a716c9bd_4_k_cu_8fb51b64_198664cuda3std6ranges3__45__cpo4swapE:
	.zero		1
.L_9:


//--------------------- .nv.constant0._ZN7cutlass13device_kernelINS_4gemm6kernel13GemmUniversalIN4cute5tupleIJiiiiEEENS1_10collective13CollectiveMmaINS1_39MainloopSm90TmaGmmaRmemAWarpSpecializedILi3ENS5_IJNS4_1CILi1EEESB_SB_EEENS1_35KernelTmaWarpSpecializedCooperativeEEENS5_IJNSA_ILi256EEESF_NSA_ILi32EEEEEEfNS5_IJSB_llEEEfSI_NS4_8TiledMMAINS4_8MMA_AtomIJNS4_4SM904GMMA30MMA_64x256x8_F32TF32TF32_RS_TNILNSM_7ScaleInE1ELSO_1EEEEEENS4_6LayoutINS5_IJNSA_ILi2EEESB_SB_EEENS5_IJSB_NSA_ILi0EEESU_EEEEENS5_IJNS4_10UnderscoreESX_SX_EEEEENS4_13SM90_TMA_LOADENS4_14ComposedLayoutINS4_7SwizzleILi1ELi4ELi3EEENS4_18smem_ptr_flag_bitsILi32EEENSR_INS5_IJNSA_ILi8EEES16_EEENS5_IJSB_S16_EEEEEEENS4_9Copy_AtomIJNS4_39AutoVectorizingCopyWithAssumedAlignmentILi128EEEfEEENS4_8identityES10_S1A_vS1F_EENS_8epilogue10collective6detail29Sm90TmaWarpSpecializedAdapterINS1I_15DefaultEpilogueIfNS5_IJlSB_lEEES1M_NS1H_6thread17LinearCombinationIfLi1EffLNS1N_9ScaleType4KindE0ELNS_15FloatRoundStyleE2EfEENS1_15EpilogueDefaultEEEEEvvEEEEvNT_6ParamsE --------------------------
	.section	.nv.constant0._ZN7cutlass13device_kernelINS_4gemm6kernel13GemmUniversalIN4cute5tupleIJiiiiEEENS1_10collective13CollectiveMmaINS1_39MainloopSm90TmaGmmaRmemAWarpSpecializedILi3ENS5_IJNS4_1CILi1EEESB_SB_EEENS1_35KernelTmaWarpSpecializedCooperativeEEENS5_IJNSA_ILi256EEESF_NSA_ILi32EEEEEEfNS5_IJSB_llEEEfSI_NS4_8TiledMMAINS4_8MMA_AtomIJNS4_4SM904GMMA30MMA_64x256x8_F32TF32TF32_RS_TNILNSM_7ScaleInE1ELSO_1EEEEEENS4_6LayoutINS5_IJNSA_ILi2EEESB_SB_EEENS5_IJSB_NSA_ILi0EEESU_EEEEENS5_IJNS4_10UnderscoreESX_SX_EEEEENS4_13SM90_TMA_LOADENS4_14ComposedLayoutINS4_7SwizzleILi1ELi4ELi3EEENS4_18smem_ptr_flag_bitsILi32EEENSR_INS5_IJNSA_ILi8EEES16_EEENS5_IJSB_S16_EEEEEEENS4_9Copy_AtomIJNS4_39AutoVectorizingCopyWithAssumedAlignmentILi128EEEfEEENS4_8identityES10_S1A_vS1F_EENS_8epilogue10collective6detail29Sm90TmaWarpSpecializedAdapterINS1I_15DefaultEpilogueIfNS5_IJlSB_lEEES1M_NS1H_6thread17LinearCombinationIfLi1EffLNS1N_9ScaleType4KindE0ELNS_15FloatRoundStyleE2EfEENS1_15EpilogueDefaultEEEEEvvEEEEvNT_6ParamsE,"a",@progbits
	.sectionflags	@""
	.align	4
.nv.constant0._ZN7cutlass13device_kernelINS_4gemm6kernel13GemmUniversalIN4cute5tupleIJiiiiEEENS1_10collective13CollectiveMmaINS1_39MainloopSm90TmaGmmaRmemAWarpSpecializedILi3ENS5_IJNS4_1CILi1EEESB_SB_EEENS1_35KernelTmaWarpSpecializedCooperativeEEENS5_IJNSA_ILi256EEESF_NSA_ILi32EEEEEEfNS5_IJSB_llEEEfSI_NS4_8TiledMMAINS4_8MMA_AtomIJNS4_4SM904GMMA30MMA_64x256x8_F32TF32TF32_RS_TNILNSM_7ScaleInE1ELSO_1EEEEEENS4_6LayoutINS5_IJNSA_ILi2EEESB_SB_EEENS5_IJSB_NSA_ILi0EEESU_EEEEENS5_IJNS4_10UnderscoreESX_SX_EEEEENS4_13SM90_TMA_LOADENS4_14ComposedLayoutINS4_7SwizzleILi1ELi4ELi3EEENS4_18smem_ptr_flag_bitsILi32EEENSR_INS5_IJNSA_ILi8EEES16_EEENS5_IJSB_S16_EEEEEEENS4_9Copy_AtomIJNS4_39AutoVectorizingCopyWithAssumedAlignmentILi128EEEfEEENS4_8identityES10_S1A_vS1F_EENS_8epilogue10collective6detail29Sm90TmaWarpSpecializedAdapterINS1I_15DefaultEpilogueIfNS5_IJlSB_lEEES1M_NS1H_6thread17LinearCombinationIfLi1EffLNS1N_9ScaleType4KindE0ELNS_15FloatRoundStyleE2EfEENS1_15EpilogueDefaultEEEEEvvEEEEvNT_6ParamsE:
	.zero		1664


//--------------------- SYMBOLS --------------------------

	.type		.nv.reservedSmem.offset0,@object
	.size		.nv.reservedSmem.offset0,0x4
	.type		__assertfail,@function
